//
// Generated by NVIDIA NVVM Compiler
//
// Compiler Build ID: CL-36424714
// Cuda compilation tools, release 13.0, V13.0.88
// Based on NVVM 20.0.0
//

.version 9.0
.target sm_100
.address_size 64

	// .globl	_Z18sample_full_kernelPiS_PKiS1_S1_i
.extern .func  (.param .b32 func_retval0) vprintf
(
	.param .b64 vprintf_param_0,
	.param .b64 vprintf_param_1
)
;
.global .align 4 .b8 precalc_xorwow_matrix[102400];
.global .align 4 .b8 precalc_xorwow_offset_matrix[102400];
.global .align 4 .b8 mrg32k3aM1[2304];
.global .align 4 .b8 mrg32k3aM2[2304];
.global .align 4 .b8 mrg32k3aM1SubSeq[2016];
.global .align 4 .b8 mrg32k3aM2SubSeq[2016];
.global .align 4 .b8 mrg32k3aM1Seq[2304];
.global .align 4 .b8 mrg32k3aM2Seq[2304];
.const .align 8 .b8 __cr_lgamma_table[72];
.global .align 1 .b8 $str[15] = {114, 97, 110, 100, 32, 118, 97, 108, 117, 101, 32, 37, 100, 10};
.global .align 1 .b8 $str$1[11] = {111, 117, 116, 115, 114, 99, 32, 37, 100, 10};

.visible .entry _Z18sample_full_kernelPiS_PKiS1_S1_i(
	.param .u64 .ptr .align 1 _Z18sample_full_kernelPiS_PKiS1_S1_i_param_0,
	.param .u64 .ptr .align 1 _Z18sample_full_kernelPiS_PKiS1_S1_i_param_1,
	.param .u64 .ptr .align 1 _Z18sample_full_kernelPiS_PKiS1_S1_i_param_2,
	.param .u64 .ptr .align 1 _Z18sample_full_kernelPiS_PKiS1_S1_i_param_3,
	.param .u64 .ptr .align 1 _Z18sample_full_kernelPiS_PKiS1_S1_i_param_4,
	.param .u32 _Z18sample_full_kernelPiS_PKiS1_S1_i_param_5
)
{
	.reg .pred 	%p<9>;
	.reg .b32 	%r<40>;
	.reg .b64 	%rd<26>;

	ld.param.u64 	%rd12, [_Z18sample_full_kernelPiS_PKiS1_S1_i_param_0];
	ld.param.u64 	%rd13, [_Z18sample_full_kernelPiS_PKiS1_S1_i_param_1];
	ld.param.u64 	%rd14, [_Z18sample_full_kernelPiS_PKiS1_S1_i_param_2];
	ld.param.u64 	%rd10, [_Z18sample_full_kernelPiS_PKiS1_S1_i_param_3];
	ld.param.u64 	%rd11, [_Z18sample_full_kernelPiS_PKiS1_S1_i_param_4];
	ld.param.u32 	%r21, [_Z18sample_full_kernelPiS_PKiS1_S1_i_param_5];
	cvta.to.global.u64 	%rd1, %rd13;
	cvta.to.global.u64 	%rd2, %rd12;
	cvta.to.global.u64 	%rd3, %rd14;
	mov.u32 	%r22, %ctaid.x;
	mov.u32 	%r1, %ntid.x;
	mov.u32 	%r23, %tid.x;
	mad.lo.s32 	%r34, %r22, %r1, %r23;
	setp.ge.s32 	%p1, %r34, %r21;
	@%p1 bra 	$L__BB0_11;
	add.s64 	%rd4, %rd3, 8;
	cvta.to.global.u64 	%rd5, %rd11;
	cvta.to.global.u64 	%rd6, %rd10;
$L__BB0_2:
	mul.wide.s32 	%rd15, %r34, 4;
	add.s64 	%rd16, %rd5, %rd15;
	ld.global.u32 	%r4, [%rd16];
	mul.wide.s32 	%rd17, %r4, 4;
	add.s64 	%rd18, %rd6, %rd17;
	ld.global.u32 	%r5, [%rd18];
	ld.global.u32 	%r6, [%rd18+4];
	sub.s32 	%r7, %r6, %r5;
	setp.lt.s32 	%p2, %r7, 1;
	@%p2 bra 	$L__BB0_10;
	mul.lo.s32 	%r39, %r34, 25;
	and.b32  	%r9, %r7, 3;
	sub.s32 	%r25, %r5, %r6;
	setp.gt.u32 	%p3, %r25, -4;
	mov.b32 	%r38, 0;
	@%p3 bra 	$L__BB0_6;
	and.b32  	%r38, %r7, 2147483644;
	neg.s32 	%r36, %r38;
	mov.u32 	%r35, %r5;
$L__BB0_5:
	mul.wide.s32 	%rd19, %r39, 4;
	add.s64 	%rd20, %rd2, %rd19;
	add.s64 	%rd21, %rd1, %rd19;
	mul.wide.s32 	%rd22, %r35, 4;
	add.s64 	%rd23, %rd4, %rd22;
	ld.global.u32 	%r26, [%rd23+-8];
	st.global.u32 	[%rd20], %r26;
	st.global.u32 	[%rd21], %r4;
	ld.global.u32 	%r27, [%rd23+-4];
	st.global.u32 	[%rd20+4], %r27;
	st.global.u32 	[%rd21+4], %r4;
	ld.global.u32 	%r28, [%rd23];
	st.global.u32 	[%rd20+8], %r28;
	st.global.u32 	[%rd21+8], %r4;
	ld.global.u32 	%r29, [%rd23+4];
	st.global.u32 	[%rd20+12], %r29;
	add.s32 	%r39, %r39, 4;
	st.global.u32 	[%rd21+12], %r4;
	add.s32 	%r36, %r36, 4;
	add.s32 	%r35, %r35, 4;
	setp.ne.s32 	%p4, %r36, 0;
	@%p4 bra 	$L__BB0_5;
$L__BB0_6:
	setp.eq.s32 	%p5, %r9, 0;
	@%p5 bra 	$L__BB0_10;
	add.s32 	%r30, %r38, %r5;
	mul.wide.s32 	%rd24, %r30, 4;
	add.s64 	%rd7, %rd3, %rd24;
	ld.global.u32 	%r31, [%rd7];
	mul.wide.s32 	%rd25, %r39, 4;
	add.s64 	%rd8, %rd2, %rd25;
	st.global.u32 	[%rd8], %r31;
	add.s64 	%rd9, %rd1, %rd25;
	st.global.u32 	[%rd9], %r4;
	setp.eq.s32 	%p6, %r9, 1;
	@%p6 bra 	$L__BB0_10;
	ld.global.u32 	%r32, [%rd7+4];
	st.global.u32 	[%rd8+4], %r32;
	st.global.u32 	[%rd9+4], %r4;
	setp.eq.s32 	%p7, %r9, 2;
	@%p7 bra 	$L__BB0_10;
	ld.global.u32 	%r33, [%rd7+8];
	st.global.u32 	[%rd8+8], %r33;
	st.global.u32 	[%rd9+8], %r4;
$L__BB0_10:
	add.s32 	%r34, %r34, %r1;
	setp.lt.s32 	%p8, %r34, %r21;
	@%p8 bra 	$L__BB0_2;
$L__BB0_11:
	ret;

}
	// .globl	_Z10sample1HopPiS_PKiS1_S1_ii
.visible .entry _Z10sample1HopPiS_PKiS1_S1_ii(
	.param .u64 .ptr .align 1 _Z10sample1HopPiS_PKiS1_S1_ii_param_0,
	.param .u64 .ptr .align 1 _Z10sample1HopPiS_PKiS1_S1_ii_param_1,
	.param .u64 .ptr .align 1 _Z10sample1HopPiS_PKiS1_S1_ii_param_2,
	.param .u64 .ptr .align 1 _Z10sample1HopPiS_PKiS1_S1_ii_param_3,
	.param .u64 .ptr .align 1 _Z10sample1HopPiS_PKiS1_S1_ii_param_4,
	.param .u32 _Z10sample1HopPiS_PKiS1_S1_ii_param_5,
	.param .u32 _Z10sample1HopPiS_PKiS1_S1_ii_param_6
)
{
	.local .align 8 .b8 	__local_depot1[48];
	.reg .b64 	%SP;
	.reg .b64 	%SPL;
	.reg .pred 	%p<77>;
	.reg .b32 	%r<1263>;
	.reg .b64 	%rd<56>;

	mov.u64 	%SPL, __local_depot1;
	ld.param.u64 	%rd17, [_Z10sample1HopPiS_PKiS1_S1_ii_param_0];
	ld.param.u64 	%rd18, [_Z10sample1HopPiS_PKiS1_S1_ii_param_1];
	ld.param.u64 	%rd14, [_Z10sample1HopPiS_PKiS1_S1_ii_param_2];
	ld.param.u64 	%rd15, [_Z10sample1HopPiS_PKiS1_S1_ii_param_3];
	ld.param.u32 	%r579, [_Z10sample1HopPiS_PKiS1_S1_ii_param_5];
	ld.param.u32 	%r580, [_Z10sample1HopPiS_PKiS1_S1_ii_param_6];
	cvta.to.global.u64 	%rd1, %rd18;
	cvta.to.global.u64 	%rd2, %rd17;
	mov.u32 	%r581, %ctaid.x;
	mov.u32 	%r1, %ntid.x;
	mov.u32 	%r582, %tid.x;
	mad.lo.s32 	%r2, %r581, %r1, %r582;
	setp.ge.s32 	%p1, %r2, %r580;
	@%p1 bra 	$L__BB1_133;
	mul.lo.s32 	%r583, %r579, %r2;
	mul.lo.s32 	%r584, %r583, %r580;
	add.u64 	%rd3, %SPL, 0;
	xor.b32  	%r585, %r584, -1429050551;
	mul.lo.s32 	%r586, %r585, 1099087573;
	setp.gt.s32 	%p2, %r584, -1;
	selp.b32 	%r587, -644748465, -1947113066, %p2;
	add.s32 	%r588, %r587, %r586;
	add.s32 	%r3, %r586, 123456789;
	xor.b32  	%r4, %r586, 362436069;
	add.s32 	%r5, %r587, 521288629;
	xor.b32  	%r6, %r587, 88675123;
	add.s32 	%r7, %r586, 5783321;
	add.s32 	%r8, %r588, 6977678;
	cvta.to.global.u64 	%rd4, %rd15;
	cvta.to.global.u64 	%rd5, %rd14;
	cvt.s64.s32 	%rd6, %r2;
	mov.u32 	%r962, %r2;
$L__BB1_2:
	ld.param.u64 	%rd54, [_Z10sample1HopPiS_PKiS1_S1_ii_param_4];
	mul.lo.s32 	%r1260, %r962, %r579;
	cvta.to.global.u64 	%rd20, %rd54;
	mul.wide.s32 	%rd21, %r962, 4;
	add.s64 	%rd22, %rd20, %rd21;
	ld.global.u32 	%r11, [%rd22];
	mul.wide.s32 	%rd23, %r11, 4;
	add.s64 	%rd24, %rd4, %rd23;
	ld.global.u32 	%r12, [%rd24];
	ld.global.u32 	%r13, [%rd24+4];
	sub.s32 	%r14, %r13, %r12;
	setp.lt.s32 	%p3, %r14, 1;
	@%p3 bra 	$L__BB1_120;
	mov.b32 	%r964, 0;
$L__BB1_4:
	setp.eq.s32 	%p4, %r2, 0;
	st.local.u32 	[%rd3+4], %r3;
	st.local.v2.u32 	[%rd3+8], {%r4, %r5};
	st.local.v2.u32 	[%rd3+16], {%r6, %r7};
	mov.u32 	%r984, %r7;
	mov.u32 	%r985, %r6;
	mov.u32 	%r986, %r5;
	mov.u32 	%r987, %r4;
	mov.u32 	%r988, %r3;
	@%p4 bra 	$L__BB1_119;
	mov.b32 	%r971, 0;
	mov.u32 	%r984, %r7;
	mov.u32 	%r985, %r6;
	mov.u32 	%r986, %r5;
	mov.u32 	%r987, %r4;
	mov.u32 	%r988, %r3;
	mov.u64 	%rd55, %rd6;
$L__BB1_6:
	mov.u64 	%rd7, %rd55;
	and.b64  	%rd8, %rd7, 3;
	setp.eq.s64 	%p5, %rd8, 0;
	@%p5 bra 	$L__BB1_118;
	mul.wide.u32 	%rd25, %r971, 3200;
	mov.u64 	%rd26, precalc_xorwow_matrix;
	add.s64 	%rd9, %rd26, %rd25;
	mov.b32 	%r984, 0;
	mov.u32 	%r985, %r984;
	mov.u32 	%r986, %r984;
	mov.u32 	%r987, %r984;
	mov.u32 	%r988, %r984;
	mov.u32 	%r977, %r984;
$L__BB1_8:
	mul.wide.u32 	%rd27, %r977, 4;
	add.s64 	%rd28, %rd3, %rd27;
	ld.local.u32 	%r33, [%rd28+4];
	shl.b32 	%r34, %r977, 5;
	mov.b32 	%r983, 0;
$L__BB1_9:
	.pragma "nounroll";
	shr.u32 	%r593, %r33, %r983;
	and.b32  	%r594, %r593, 1;
	setp.eq.b32 	%p6, %r594, 1;
	not.pred 	%p7, %p6;
	add.s32 	%r595, %r34, %r983;
	mul.lo.s32 	%r596, %r595, 5;
	mul.wide.u32 	%rd29, %r596, 4;
	add.s64 	%rd10, %rd9, %rd29;
	@%p7 bra 	$L__BB1_11;
	ld.global.u32 	%r597, [%rd10];
	xor.b32  	%r988, %r988, %r597;
	ld.global.u32 	%r598, [%rd10+4];
	xor.b32  	%r987, %r987, %r598;
	ld.global.u32 	%r599, [%rd10+8];
	xor.b32  	%r986, %r986, %r599;
	ld.global.u32 	%r600, [%rd10+12];
	xor.b32  	%r985, %r985, %r600;
	ld.global.u32 	%r601, [%rd10+16];
	xor.b32  	%r984, %r984, %r601;
$L__BB1_11:
	and.b32  	%r603, %r593, 2;
	setp.eq.s32 	%p8, %r603, 0;
	@%p8 bra 	$L__BB1_13;
	ld.global.u32 	%r604, [%rd10+20];
	xor.b32  	%r988, %r988, %r604;
	ld.global.u32 	%r605, [%rd10+24];
	xor.b32  	%r987, %r987, %r605;
	ld.global.u32 	%r606, [%rd10+28];
	xor.b32  	%r986, %r986, %r606;
	ld.global.u32 	%r607, [%rd10+32];
	xor.b32  	%r985, %r985, %r607;
	ld.global.u32 	%r608, [%rd10+36];
	xor.b32  	%r984, %r984, %r608;
$L__BB1_13:
	and.b32  	%r610, %r593, 4;
	setp.eq.s32 	%p9, %r610, 0;
	@%p9 bra 	$L__BB1_15;
	ld.global.u32 	%r611, [%rd10+40];
	xor.b32  	%r988, %r988, %r611;
	ld.global.u32 	%r612, [%rd10+44];
	xor.b32  	%r987, %r987, %r612;
	ld.global.u32 	%r613, [%rd10+48];
	xor.b32  	%r986, %r986, %r613;
	ld.global.u32 	%r614, [%rd10+52];
	xor.b32  	%r985, %r985, %r614;
	ld.global.u32 	%r615, [%rd10+56];
	xor.b32  	%r984, %r984, %r615;
$L__BB1_15:
	and.b32  	%r617, %r593, 8;
	setp.eq.s32 	%p10, %r617, 0;
	@%p10 bra 	$L__BB1_17;
	ld.global.u32 	%r618, [%rd10+60];
	xor.b32  	%r988, %r988, %r618;
	ld.global.u32 	%r619, [%rd10+64];
	xor.b32  	%r987, %r987, %r619;
	ld.global.u32 	%r620, [%rd10+68];
	xor.b32  	%r986, %r986, %r620;
	ld.global.u32 	%r621, [%rd10+72];
	xor.b32  	%r985, %r985, %r621;
	ld.global.u32 	%r622, [%rd10+76];
	xor.b32  	%r984, %r984, %r622;
$L__BB1_17:
	and.b32  	%r624, %r593, 16;
	setp.eq.s32 	%p11, %r624, 0;
	@%p11 bra 	$L__BB1_19;
	ld.global.u32 	%r625, [%rd10+80];
	xor.b32  	%r988, %r988, %r625;
	ld.global.u32 	%r626, [%rd10+84];
	xor.b32  	%r987, %r987, %r626;
	ld.global.u32 	%r627, [%rd10+88];
	xor.b32  	%r986, %r986, %r627;
	ld.global.u32 	%r628, [%rd10+92];
	xor.b32  	%r985, %r985, %r628;
	ld.global.u32 	%r629, [%rd10+96];
	xor.b32  	%r984, %r984, %r629;
$L__BB1_19:
	and.b32  	%r631, %r593, 32;
	setp.eq.s32 	%p12, %r631, 0;
	@%p12 bra 	$L__BB1_21;
	ld.global.u32 	%r632, [%rd10+100];
	xor.b32  	%r988, %r988, %r632;
	ld.global.u32 	%r633, [%rd10+104];
	xor.b32  	%r987, %r987, %r633;
	ld.global.u32 	%r634, [%rd10+108];
	xor.b32  	%r986, %r986, %r634;
	ld.global.u32 	%r635, [%rd10+112];
	xor.b32  	%r985, %r985, %r635;
	ld.global.u32 	%r636, [%rd10+116];
	xor.b32  	%r984, %r984, %r636;
$L__BB1_21:
	and.b32  	%r638, %r593, 64;
	setp.eq.s32 	%p13, %r638, 0;
	@%p13 bra 	$L__BB1_23;
	ld.global.u32 	%r639, [%rd10+120];
	xor.b32  	%r988, %r988, %r639;
	ld.global.u32 	%r640, [%rd10+124];
	xor.b32  	%r987, %r987, %r640;
	ld.global.u32 	%r641, [%rd10+128];
	xor.b32  	%r986, %r986, %r641;
	ld.global.u32 	%r642, [%rd10+132];
	xor.b32  	%r985, %r985, %r642;
	ld.global.u32 	%r643, [%rd10+136];
	xor.b32  	%r984, %r984, %r643;
$L__BB1_23:
	and.b32  	%r645, %r593, 128;
	setp.eq.s32 	%p14, %r645, 0;
	@%p14 bra 	$L__BB1_25;
	ld.global.u32 	%r646, [%rd10+140];
	xor.b32  	%r988, %r988, %r646;
	ld.global.u32 	%r647, [%rd10+144];
	xor.b32  	%r987, %r987, %r647;
	ld.global.u32 	%r648, [%rd10+148];
	xor.b32  	%r986, %r986, %r648;
	ld.global.u32 	%r649, [%rd10+152];
	xor.b32  	%r985, %r985, %r649;
	ld.global.u32 	%r650, [%rd10+156];
	xor.b32  	%r984, %r984, %r650;
$L__BB1_25:
	and.b32  	%r652, %r593, 256;
	setp.eq.s32 	%p15, %r652, 0;
	@%p15 bra 	$L__BB1_27;
	ld.global.u32 	%r653, [%rd10+160];
	xor.b32  	%r988, %r988, %r653;
	ld.global.u32 	%r654, [%rd10+164];
	xor.b32  	%r987, %r987, %r654;
	ld.global.u32 	%r655, [%rd10+168];
	xor.b32  	%r986, %r986, %r655;
	ld.global.u32 	%r656, [%rd10+172];
	xor.b32  	%r985, %r985, %r656;
	ld.global.u32 	%r657, [%rd10+176];
	xor.b32  	%r984, %r984, %r657;
$L__BB1_27:
	and.b32  	%r659, %r593, 512;
	setp.eq.s32 	%p16, %r659, 0;
	@%p16 bra 	$L__BB1_29;
	ld.global.u32 	%r660, [%rd10+180];
	xor.b32  	%r988, %r988, %r660;
	ld.global.u32 	%r661, [%rd10+184];
	xor.b32  	%r987, %r987, %r661;
	ld.global.u32 	%r662, [%rd10+188];
	xor.b32  	%r986, %r986, %r662;
	ld.global.u32 	%r663, [%rd10+192];
	xor.b32  	%r985, %r985, %r663;
	ld.global.u32 	%r664, [%rd10+196];
	xor.b32  	%r984, %r984, %r664;
$L__BB1_29:
	and.b32  	%r666, %r593, 1024;
	setp.eq.s32 	%p17, %r666, 0;
	@%p17 bra 	$L__BB1_31;
	ld.global.u32 	%r667, [%rd10+200];
	xor.b32  	%r988, %r988, %r667;
	ld.global.u32 	%r668, [%rd10+204];
	xor.b32  	%r987, %r987, %r668;
	ld.global.u32 	%r669, [%rd10+208];
	xor.b32  	%r986, %r986, %r669;
	ld.global.u32 	%r670, [%rd10+212];
	xor.b32  	%r985, %r985, %r670;
	ld.global.u32 	%r671, [%rd10+216];
	xor.b32  	%r984, %r984, %r671;
$L__BB1_31:
	and.b32  	%r673, %r593, 2048;
	setp.eq.s32 	%p18, %r673, 0;
	@%p18 bra 	$L__BB1_33;
	ld.global.u32 	%r674, [%rd10+220];
	xor.b32  	%r988, %r988, %r674;
	ld.global.u32 	%r675, [%rd10+224];
	xor.b32  	%r987, %r987, %r675;
	ld.global.u32 	%r676, [%rd10+228];
	xor.b32  	%r986, %r986, %r676;
	ld.global.u32 	%r677, [%rd10+232];
	xor.b32  	%r985, %r985, %r677;
	ld.global.u32 	%r678, [%rd10+236];
	xor.b32  	%r984, %r984, %r678;
$L__BB1_33:
	and.b32  	%r680, %r593, 4096;
	setp.eq.s32 	%p19, %r680, 0;
	@%p19 bra 	$L__BB1_35;
	ld.global.u32 	%r681, [%rd10+240];
	xor.b32  	%r988, %r988, %r681;
	ld.global.u32 	%r682, [%rd10+244];
	xor.b32  	%r987, %r987, %r682;
	ld.global.u32 	%r683, [%rd10+248];
	xor.b32  	%r986, %r986, %r683;
	ld.global.u32 	%r684, [%rd10+252];
	xor.b32  	%r985, %r985, %r684;
	ld.global.u32 	%r685, [%rd10+256];
	xor.b32  	%r984, %r984, %r685;
$L__BB1_35:
	and.b32  	%r687, %r593, 8192;
	setp.eq.s32 	%p20, %r687, 0;
	@%p20 bra 	$L__BB1_37;
	ld.global.u32 	%r688, [%rd10+260];
	xor.b32  	%r988, %r988, %r688;
	ld.global.u32 	%r689, [%rd10+264];
	xor.b32  	%r987, %r987, %r689;
	ld.global.u32 	%r690, [%rd10+268];
	xor.b32  	%r986, %r986, %r690;
	ld.global.u32 	%r691, [%rd10+272];
	xor.b32  	%r985, %r985, %r691;
	ld.global.u32 	%r692, [%rd10+276];
	xor.b32  	%r984, %r984, %r692;
$L__BB1_37:
	and.b32  	%r694, %r593, 16384;
	setp.eq.s32 	%p21, %r694, 0;
	@%p21 bra 	$L__BB1_39;
	ld.global.u32 	%r695, [%rd10+280];
	xor.b32  	%r988, %r988, %r695;
	ld.global.u32 	%r696, [%rd10+284];
	xor.b32  	%r987, %r987, %r696;
	ld.global.u32 	%r697, [%rd10+288];
	xor.b32  	%r986, %r986, %r697;
	ld.global.u32 	%r698, [%rd10+292];
	xor.b32  	%r985, %r985, %r698;
	ld.global.u32 	%r699, [%rd10+296];
	xor.b32  	%r984, %r984, %r699;
$L__BB1_39:
	and.b32  	%r701, %r593, 32768;
	setp.eq.s32 	%p22, %r701, 0;
	@%p22 bra 	$L__BB1_41;
	ld.global.u32 	%r702, [%rd10+300];
	xor.b32  	%r988, %r988, %r702;
	ld.global.u32 	%r703, [%rd10+304];
	xor.b32  	%r987, %r987, %r703;
	ld.global.u32 	%r704, [%rd10+308];
	xor.b32  	%r986, %r986, %r704;
	ld.global.u32 	%r705, [%rd10+312];
	xor.b32  	%r985, %r985, %r705;
	ld.global.u32 	%r706, [%rd10+316];
	xor.b32  	%r984, %r984, %r706;
$L__BB1_41:
	add.s32 	%r983, %r983, 16;
	setp.ne.s32 	%p23, %r983, 32;
	@%p23 bra 	$L__BB1_9;
	mad.lo.s32 	%r707, %r977, -31, %r34;
	add.s32 	%r977, %r707, 1;
	setp.ne.s32 	%p24, %r977, 5;
	@%p24 bra 	$L__BB1_8;
	st.local.u32 	[%rd3+4], %r988;
	st.local.v2.u32 	[%rd3+8], {%r987, %r986};
	st.local.v2.u32 	[%rd3+16], {%r985, %r984};
	setp.eq.s64 	%p25, %rd8, 1;
	@%p25 bra 	$L__BB1_118;
	mov.b32 	%r984, 0;
	mov.u32 	%r985, %r984;
	mov.u32 	%r986, %r984;
	mov.u32 	%r987, %r984;
	mov.u32 	%r988, %r984;
	mov.u32 	%r1069, %r984;
$L__BB1_45:
	mul.wide.u32 	%rd30, %r1069, 4;
	add.s64 	%rd31, %rd3, %rd30;
	ld.local.u32 	%r209, [%rd31+4];
	shl.b32 	%r210, %r1069, 5;
	mov.b32 	%r1075, 0;
$L__BB1_46:
	.pragma "nounroll";
	shr.u32 	%r710, %r209, %r1075;
	and.b32  	%r711, %r710, 1;
	setp.eq.b32 	%p26, %r711, 1;
	not.pred 	%p27, %p26;
	add.s32 	%r712, %r210, %r1075;
	mul.lo.s32 	%r713, %r712, 5;
	mul.wide.u32 	%rd32, %r713, 4;
	add.s64 	%rd11, %rd9, %rd32;
	@%p27 bra 	$L__BB1_48;
	ld.global.u32 	%r714, [%rd11];
	xor.b32  	%r988, %r988, %r714;
	ld.global.u32 	%r715, [%rd11+4];
	xor.b32  	%r987, %r987, %r715;
	ld.global.u32 	%r716, [%rd11+8];
	xor.b32  	%r986, %r986, %r716;
	ld.global.u32 	%r717, [%rd11+12];
	xor.b32  	%r985, %r985, %r717;
	ld.global.u32 	%r718, [%rd11+16];
	xor.b32  	%r984, %r984, %r718;
$L__BB1_48:
	and.b32  	%r720, %r710, 2;
	setp.eq.s32 	%p28, %r720, 0;
	@%p28 bra 	$L__BB1_50;
	ld.global.u32 	%r721, [%rd11+20];
	xor.b32  	%r988, %r988, %r721;
	ld.global.u32 	%r722, [%rd11+24];
	xor.b32  	%r987, %r987, %r722;
	ld.global.u32 	%r723, [%rd11+28];
	xor.b32  	%r986, %r986, %r723;
	ld.global.u32 	%r724, [%rd11+32];
	xor.b32  	%r985, %r985, %r724;
	ld.global.u32 	%r725, [%rd11+36];
	xor.b32  	%r984, %r984, %r725;
$L__BB1_50:
	and.b32  	%r727, %r710, 4;
	setp.eq.s32 	%p29, %r727, 0;
	@%p29 bra 	$L__BB1_52;
	ld.global.u32 	%r728, [%rd11+40];
	xor.b32  	%r988, %r988, %r728;
	ld.global.u32 	%r729, [%rd11+44];
	xor.b32  	%r987, %r987, %r729;
	ld.global.u32 	%r730, [%rd11+48];
	xor.b32  	%r986, %r986, %r730;
	ld.global.u32 	%r731, [%rd11+52];
	xor.b32  	%r985, %r985, %r731;
	ld.global.u32 	%r732, [%rd11+56];
	xor.b32  	%r984, %r984, %r732;
$L__BB1_52:
	and.b32  	%r734, %r710, 8;
	setp.eq.s32 	%p30, %r734, 0;
	@%p30 bra 	$L__BB1_54;
	ld.global.u32 	%r735, [%rd11+60];
	xor.b32  	%r988, %r988, %r735;
	ld.global.u32 	%r736, [%rd11+64];
	xor.b32  	%r987, %r987, %r736;
	ld.global.u32 	%r737, [%rd11+68];
	xor.b32  	%r986, %r986, %r737;
	ld.global.u32 	%r738, [%rd11+72];
	xor.b32  	%r985, %r985, %r738;
	ld.global.u32 	%r739, [%rd11+76];
	xor.b32  	%r984, %r984, %r739;
$L__BB1_54:
	and.b32  	%r741, %r710, 16;
	setp.eq.s32 	%p31, %r741, 0;
	@%p31 bra 	$L__BB1_56;
	ld.global.u32 	%r742, [%rd11+80];
	xor.b32  	%r988, %r988, %r742;
	ld.global.u32 	%r743, [%rd11+84];
	xor.b32  	%r987, %r987, %r743;
	ld.global.u32 	%r744, [%rd11+88];
	xor.b32  	%r986, %r986, %r744;
	ld.global.u32 	%r745, [%rd11+92];
	xor.b32  	%r985, %r985, %r745;
	ld.global.u32 	%r746, [%rd11+96];
	xor.b32  	%r984, %r984, %r746;
$L__BB1_56:
	and.b32  	%r748, %r710, 32;
	setp.eq.s32 	%p32, %r748, 0;
	@%p32 bra 	$L__BB1_58;
	ld.global.u32 	%r749, [%rd11+100];
	xor.b32  	%r988, %r988, %r749;
	ld.global.u32 	%r750, [%rd11+104];
	xor.b32  	%r987, %r987, %r750;
	ld.global.u32 	%r751, [%rd11+108];
	xor.b32  	%r986, %r986, %r751;
	ld.global.u32 	%r752, [%rd11+112];
	xor.b32  	%r985, %r985, %r752;
	ld.global.u32 	%r753, [%rd11+116];
	xor.b32  	%r984, %r984, %r753;
$L__BB1_58:
	and.b32  	%r755, %r710, 64;
	setp.eq.s32 	%p33, %r755, 0;
	@%p33 bra 	$L__BB1_60;
	ld.global.u32 	%r756, [%rd11+120];
	xor.b32  	%r988, %r988, %r756;
	ld.global.u32 	%r757, [%rd11+124];
	xor.b32  	%r987, %r987, %r757;
	ld.global.u32 	%r758, [%rd11+128];
	xor.b32  	%r986, %r986, %r758;
	ld.global.u32 	%r759, [%rd11+132];
	xor.b32  	%r985, %r985, %r759;
	ld.global.u32 	%r760, [%rd11+136];
	xor.b32  	%r984, %r984, %r760;
$L__BB1_60:
	and.b32  	%r762, %r710, 128;
	setp.eq.s32 	%p34, %r762, 0;
	@%p34 bra 	$L__BB1_62;
	ld.global.u32 	%r763, [%rd11+140];
	xor.b32  	%r988, %r988, %r763;
	ld.global.u32 	%r764, [%rd11+144];
	xor.b32  	%r987, %r987, %r764;
	ld.global.u32 	%r765, [%rd11+148];
	xor.b32  	%r986, %r986, %r765;
	ld.global.u32 	%r766, [%rd11+152];
	xor.b32  	%r985, %r985, %r766;
	ld.global.u32 	%r767, [%rd11+156];
	xor.b32  	%r984, %r984, %r767;
$L__BB1_62:
	and.b32  	%r769, %r710, 256;
	setp.eq.s32 	%p35, %r769, 0;
	@%p35 bra 	$L__BB1_64;
	ld.global.u32 	%r770, [%rd11+160];
	xor.b32  	%r988, %r988, %r770;
	ld.global.u32 	%r771, [%rd11+164];
	xor.b32  	%r987, %r987, %r771;
	ld.global.u32 	%r772, [%rd11+168];
	xor.b32  	%r986, %r986, %r772;
	ld.global.u32 	%r773, [%rd11+172];
	xor.b32  	%r985, %r985, %r773;
	ld.global.u32 	%r774, [%rd11+176];
	xor.b32  	%r984, %r984, %r774;
$L__BB1_64:
	and.b32  	%r776, %r710, 512;
	setp.eq.s32 	%p36, %r776, 0;
	@%p36 bra 	$L__BB1_66;
	ld.global.u32 	%r777, [%rd11+180];
	xor.b32  	%r988, %r988, %r777;
	ld.global.u32 	%r778, [%rd11+184];
	xor.b32  	%r987, %r987, %r778;
	ld.global.u32 	%r779, [%rd11+188];
	xor.b32  	%r986, %r986, %r779;
	ld.global.u32 	%r780, [%rd11+192];
	xor.b32  	%r985, %r985, %r780;
	ld.global.u32 	%r781, [%rd11+196];
	xor.b32  	%r984, %r984, %r781;
$L__BB1_66:
	and.b32  	%r783, %r710, 1024;
	setp.eq.s32 	%p37, %r783, 0;
	@%p37 bra 	$L__BB1_68;
	ld.global.u32 	%r784, [%rd11+200];
	xor.b32  	%r988, %r988, %r784;
	ld.global.u32 	%r785, [%rd11+204];
	xor.b32  	%r987, %r987, %r785;
	ld.global.u32 	%r786, [%rd11+208];
	xor.b32  	%r986, %r986, %r786;
	ld.global.u32 	%r787, [%rd11+212];
	xor.b32  	%r985, %r985, %r787;
	ld.global.u32 	%r788, [%rd11+216];
	xor.b32  	%r984, %r984, %r788;
$L__BB1_68:
	and.b32  	%r790, %r710, 2048;
	setp.eq.s32 	%p38, %r790, 0;
	@%p38 bra 	$L__BB1_70;
	ld.global.u32 	%r791, [%rd11+220];
	xor.b32  	%r988, %r988, %r791;
	ld.global.u32 	%r792, [%rd11+224];
	xor.b32  	%r987, %r987, %r792;
	ld.global.u32 	%r793, [%rd11+228];
	xor.b32  	%r986, %r986, %r793;
	ld.global.u32 	%r794, [%rd11+232];
	xor.b32  	%r985, %r985, %r794;
	ld.global.u32 	%r795, [%rd11+236];
	xor.b32  	%r984, %r984, %r795;
$L__BB1_70:
	and.b32  	%r797, %r710, 4096;
	setp.eq.s32 	%p39, %r797, 0;
	@%p39 bra 	$L__BB1_72;
	ld.global.u32 	%r798, [%rd11+240];
	xor.b32  	%r988, %r988, %r798;
	ld.global.u32 	%r799, [%rd11+244];
	xor.b32  	%r987, %r987, %r799;
	ld.global.u32 	%r800, [%rd11+248];
	xor.b32  	%r986, %r986, %r800;
	ld.global.u32 	%r801, [%rd11+252];
	xor.b32  	%r985, %r985, %r801;
	ld.global.u32 	%r802, [%rd11+256];
	xor.b32  	%r984, %r984, %r802;
$L__BB1_72:
	and.b32  	%r804, %r710, 8192;
	setp.eq.s32 	%p40, %r804, 0;
	@%p40 bra 	$L__BB1_74;
	ld.global.u32 	%r805, [%rd11+260];
	xor.b32  	%r988, %r988, %r805;
	ld.global.u32 	%r806, [%rd11+264];
	xor.b32  	%r987, %r987, %r806;
	ld.global.u32 	%r807, [%rd11+268];
	xor.b32  	%r986, %r986, %r807;
	ld.global.u32 	%r808, [%rd11+272];
	xor.b32  	%r985, %r985, %r808;
	ld.global.u32 	%r809, [%rd11+276];
	xor.b32  	%r984, %r984, %r809;
$L__BB1_74:
	and.b32  	%r811, %r710, 16384;
	setp.eq.s32 	%p41, %r811, 0;
	@%p41 bra 	$L__BB1_76;
	ld.global.u32 	%r812, [%rd11+280];
	xor.b32  	%r988, %r988, %r812;
	ld.global.u32 	%r813, [%rd11+284];
	xor.b32  	%r987, %r987, %r813;
	ld.global.u32 	%r814, [%rd11+288];
	xor.b32  	%r986, %r986, %r814;
	ld.global.u32 	%r815, [%rd11+292];
	xor.b32  	%r985, %r985, %r815;
	ld.global.u32 	%r816, [%rd11+296];
	xor.b32  	%r984, %r984, %r816;
$L__BB1_76:
	and.b32  	%r818, %r710, 32768;
	setp.eq.s32 	%p42, %r818, 0;
	@%p42 bra 	$L__BB1_78;
	ld.global.u32 	%r819, [%rd11+300];
	xor.b32  	%r988, %r988, %r819;
	ld.global.u32 	%r820, [%rd11+304];
	xor.b32  	%r987, %r987, %r820;
	ld.global.u32 	%r821, [%rd11+308];
	xor.b32  	%r986, %r986, %r821;
	ld.global.u32 	%r822, [%rd11+312];
	xor.b32  	%r985, %r985, %r822;
	ld.global.u32 	%r823, [%rd11+316];
	xor.b32  	%r984, %r984, %r823;
$L__BB1_78:
	add.s32 	%r1075, %r1075, 16;
	setp.ne.s32 	%p43, %r1075, 32;
	@%p43 bra 	$L__BB1_46;
	mad.lo.s32 	%r824, %r1069, -31, %r210;
	add.s32 	%r1069, %r824, 1;
	setp.ne.s32 	%p44, %r1069, 5;
	@%p44 bra 	$L__BB1_45;
	st.local.u32 	[%rd3+4], %r988;
	st.local.v2.u32 	[%rd3+8], {%r987, %r986};
	st.local.v2.u32 	[%rd3+16], {%r985, %r984};
	setp.ne.s64 	%p45, %rd8, 3;
	@%p45 bra 	$L__BB1_118;
	mov.b32 	%r984, 0;
	mov.u32 	%r985, %r984;
	mov.u32 	%r986, %r984;
	mov.u32 	%r987, %r984;
	mov.u32 	%r988, %r984;
	mov.u32 	%r1161, %r984;
$L__BB1_82:
	mul.wide.u32 	%rd33, %r1161, 4;
	add.s64 	%rd34, %rd3, %rd33;
	ld.local.u32 	%r385, [%rd34+4];
	shl.b32 	%r386, %r1161, 5;
	mov.b32 	%r1167, 0;
$L__BB1_83:
	.pragma "nounroll";
	shr.u32 	%r827, %r385, %r1167;
	and.b32  	%r828, %r827, 1;
	setp.eq.b32 	%p46, %r828, 1;
	not.pred 	%p47, %p46;
	add.s32 	%r829, %r386, %r1167;
	mul.lo.s32 	%r830, %r829, 5;
	mul.wide.u32 	%rd35, %r830, 4;
	add.s64 	%rd12, %rd9, %rd35;
	@%p47 bra 	$L__BB1_85;
	ld.global.u32 	%r831, [%rd12];
	xor.b32  	%r988, %r988, %r831;
	ld.global.u32 	%r832, [%rd12+4];
	xor.b32  	%r987, %r987, %r832;
	ld.global.u32 	%r833, [%rd12+8];
	xor.b32  	%r986, %r986, %r833;
	ld.global.u32 	%r834, [%rd12+12];
	xor.b32  	%r985, %r985, %r834;
	ld.global.u32 	%r835, [%rd12+16];
	xor.b32  	%r984, %r984, %r835;
$L__BB1_85:
	and.b32  	%r837, %r827, 2;
	setp.eq.s32 	%p48, %r837, 0;
	@%p48 bra 	$L__BB1_87;
	ld.global.u32 	%r838, [%rd12+20];
	xor.b32  	%r988, %r988, %r838;
	ld.global.u32 	%r839, [%rd12+24];
	xor.b32  	%r987, %r987, %r839;
	ld.global.u32 	%r840, [%rd12+28];
	xor.b32  	%r986, %r986, %r840;
	ld.global.u32 	%r841, [%rd12+32];
	xor.b32  	%r985, %r985, %r841;
	ld.global.u32 	%r842, [%rd12+36];
	xor.b32  	%r984, %r984, %r842;
$L__BB1_87:
	and.b32  	%r844, %r827, 4;
	setp.eq.s32 	%p49, %r844, 0;
	@%p49 bra 	$L__BB1_89;
	ld.global.u32 	%r845, [%rd12+40];
	xor.b32  	%r988, %r988, %r845;
	ld.global.u32 	%r846, [%rd12+44];
	xor.b32  	%r987, %r987, %r846;
	ld.global.u32 	%r847, [%rd12+48];
	xor.b32  	%r986, %r986, %r847;
	ld.global.u32 	%r848, [%rd12+52];
	xor.b32  	%r985, %r985, %r848;
	ld.global.u32 	%r849, [%rd12+56];
	xor.b32  	%r984, %r984, %r849;
$L__BB1_89:
	and.b32  	%r851, %r827, 8;
	setp.eq.s32 	%p50, %r851, 0;
	@%p50 bra 	$L__BB1_91;
	ld.global.u32 	%r852, [%rd12+60];
	xor.b32  	%r988, %r988, %r852;
	ld.global.u32 	%r853, [%rd12+64];
	xor.b32  	%r987, %r987, %r853;
	ld.global.u32 	%r854, [%rd12+68];
	xor.b32  	%r986, %r986, %r854;
	ld.global.u32 	%r855, [%rd12+72];
	xor.b32  	%r985, %r985, %r855;
	ld.global.u32 	%r856, [%rd12+76];
	xor.b32  	%r984, %r984, %r856;
$L__BB1_91:
	and.b32  	%r858, %r827, 16;
	setp.eq.s32 	%p51, %r858, 0;
	@%p51 bra 	$L__BB1_93;
	ld.global.u32 	%r859, [%rd12+80];
	xor.b32  	%r988, %r988, %r859;
	ld.global.u32 	%r860, [%rd12+84];
	xor.b32  	%r987, %r987, %r860;
	ld.global.u32 	%r861, [%rd12+88];
	xor.b32  	%r986, %r986, %r861;
	ld.global.u32 	%r862, [%rd12+92];
	xor.b32  	%r985, %r985, %r862;
	ld.global.u32 	%r863, [%rd12+96];
	xor.b32  	%r984, %r984, %r863;
$L__BB1_93:
	and.b32  	%r865, %r827, 32;
	setp.eq.s32 	%p52, %r865, 0;
	@%p52 bra 	$L__BB1_95;
	ld.global.u32 	%r866, [%rd12+100];
	xor.b32  	%r988, %r988, %r866;
	ld.global.u32 	%r867, [%rd12+104];
	xor.b32  	%r987, %r987, %r867;
	ld.global.u32 	%r868, [%rd12+108];
	xor.b32  	%r986, %r986, %r868;
	ld.global.u32 	%r869, [%rd12+112];
	xor.b32  	%r985, %r985, %r869;
	ld.global.u32 	%r870, [%rd12+116];
	xor.b32  	%r984, %r984, %r870;
$L__BB1_95:
	and.b32  	%r872, %r827, 64;
	setp.eq.s32 	%p53, %r872, 0;
	@%p53 bra 	$L__BB1_97;
	ld.global.u32 	%r873, [%rd12+120];
	xor.b32  	%r988, %r988, %r873;
	ld.global.u32 	%r874, [%rd12+124];
	xor.b32  	%r987, %r987, %r874;
	ld.global.u32 	%r875, [%rd12+128];
	xor.b32  	%r986, %r986, %r875;
	ld.global.u32 	%r876, [%rd12+132];
	xor.b32  	%r985, %r985, %r876;
	ld.global.u32 	%r877, [%rd12+136];
	xor.b32  	%r984, %r984, %r877;
$L__BB1_97:
	and.b32  	%r879, %r827, 128;
	setp.eq.s32 	%p54, %r879, 0;
	@%p54 bra 	$L__BB1_99;
	ld.global.u32 	%r880, [%rd12+140];
	xor.b32  	%r988, %r988, %r880;
	ld.global.u32 	%r881, [%rd12+144];
	xor.b32  	%r987, %r987, %r881;
	ld.global.u32 	%r882, [%rd12+148];
	xor.b32  	%r986, %r986, %r882;
	ld.global.u32 	%r883, [%rd12+152];
	xor.b32  	%r985, %r985, %r883;
	ld.global.u32 	%r884, [%rd12+156];
	xor.b32  	%r984, %r984, %r884;
$L__BB1_99:
	and.b32  	%r886, %r827, 256;
	setp.eq.s32 	%p55, %r886, 0;
	@%p55 bra 	$L__BB1_101;
	ld.global.u32 	%r887, [%rd12+160];
	xor.b32  	%r988, %r988, %r887;
	ld.global.u32 	%r888, [%rd12+164];
	xor.b32  	%r987, %r987, %r888;
	ld.global.u32 	%r889, [%rd12+168];
	xor.b32  	%r986, %r986, %r889;
	ld.global.u32 	%r890, [%rd12+172];
	xor.b32  	%r985, %r985, %r890;
	ld.global.u32 	%r891, [%rd12+176];
	xor.b32  	%r984, %r984, %r891;
$L__BB1_101:
	and.b32  	%r893, %r827, 512;
	setp.eq.s32 	%p56, %r893, 0;
	@%p56 bra 	$L__BB1_103;
	ld.global.u32 	%r894, [%rd12+180];
	xor.b32  	%r988, %r988, %r894;
	ld.global.u32 	%r895, [%rd12+184];
	xor.b32  	%r987, %r987, %r895;
	ld.global.u32 	%r896, [%rd12+188];
	xor.b32  	%r986, %r986, %r896;
	ld.global.u32 	%r897, [%rd12+192];
	xor.b32  	%r985, %r985, %r897;
	ld.global.u32 	%r898, [%rd12+196];
	xor.b32  	%r984, %r984, %r898;
$L__BB1_103:
	and.b32  	%r900, %r827, 1024;
	setp.eq.s32 	%p57, %r900, 0;
	@%p57 bra 	$L__BB1_105;
	ld.global.u32 	%r901, [%rd12+200];
	xor.b32  	%r988, %r988, %r901;
	ld.global.u32 	%r902, [%rd12+204];
	xor.b32  	%r987, %r987, %r902;
	ld.global.u32 	%r903, [%rd12+208];
	xor.b32  	%r986, %r986, %r903;
	ld.global.u32 	%r904, [%rd12+212];
	xor.b32  	%r985, %r985, %r904;
	ld.global.u32 	%r905, [%rd12+216];
	xor.b32  	%r984, %r984, %r905;
$L__BB1_105:
	and.b32  	%r907, %r827, 2048;
	setp.eq.s32 	%p58, %r907, 0;
	@%p58 bra 	$L__BB1_107;
	ld.global.u32 	%r908, [%rd12+220];
	xor.b32  	%r988, %r988, %r908;
	ld.global.u32 	%r909, [%rd12+224];
	xor.b32  	%r987, %r987, %r909;
	ld.global.u32 	%r910, [%rd12+228];
	xor.b32  	%r986, %r986, %r910;
	ld.global.u32 	%r911, [%rd12+232];
	xor.b32  	%r985, %r985, %r911;
	ld.global.u32 	%r912, [%rd12+236];
	xor.b32  	%r984, %r984, %r912;
$L__BB1_107:
	and.b32  	%r914, %r827, 4096;
	setp.eq.s32 	%p59, %r914, 0;
	@%p59 bra 	$L__BB1_109;
	ld.global.u32 	%r915, [%rd12+240];
	xor.b32  	%r988, %r988, %r915;
	ld.global.u32 	%r916, [%rd12+244];
	xor.b32  	%r987, %r987, %r916;
	ld.global.u32 	%r917, [%rd12+248];
	xor.b32  	%r986, %r986, %r917;
	ld.global.u32 	%r918, [%rd12+252];
	xor.b32  	%r985, %r985, %r918;
	ld.global.u32 	%r919, [%rd12+256];
	xor.b32  	%r984, %r984, %r919;
$L__BB1_109:
	and.b32  	%r921, %r827, 8192;
	setp.eq.s32 	%p60, %r921, 0;
	@%p60 bra 	$L__BB1_111;
	ld.global.u32 	%r922, [%rd12+260];
	xor.b32  	%r988, %r988, %r922;
	ld.global.u32 	%r923, [%rd12+264];
	xor.b32  	%r987, %r987, %r923;
	ld.global.u32 	%r924, [%rd12+268];
	xor.b32  	%r986, %r986, %r924;
	ld.global.u32 	%r925, [%rd12+272];
	xor.b32  	%r985, %r985, %r925;
	ld.global.u32 	%r926, [%rd12+276];
	xor.b32  	%r984, %r984, %r926;
$L__BB1_111:
	and.b32  	%r928, %r827, 16384;
	setp.eq.s32 	%p61, %r928, 0;
	@%p61 bra 	$L__BB1_113;
	ld.global.u32 	%r929, [%rd12+280];
	xor.b32  	%r988, %r988, %r929;
	ld.global.u32 	%r930, [%rd12+284];
	xor.b32  	%r987, %r987, %r930;
	ld.global.u32 	%r931, [%rd12+288];
	xor.b32  	%r986, %r986, %r931;
	ld.global.u32 	%r932, [%rd12+292];
	xor.b32  	%r985, %r985, %r932;
	ld.global.u32 	%r933, [%rd12+296];
	xor.b32  	%r984, %r984, %r933;
$L__BB1_113:
	and.b32  	%r935, %r827, 32768;
	setp.eq.s32 	%p62, %r935, 0;
	@%p62 bra 	$L__BB1_115;
	ld.global.u32 	%r936, [%rd12+300];
	xor.b32  	%r988, %r988, %r936;
	ld.global.u32 	%r937, [%rd12+304];
	xor.b32  	%r987, %r987, %r937;
	ld.global.u32 	%r938, [%rd12+308];
	xor.b32  	%r986, %r986, %r938;
	ld.global.u32 	%r939, [%rd12+312];
	xor.b32  	%r985, %r985, %r939;
	ld.global.u32 	%r940, [%rd12+316];
	xor.b32  	%r984, %r984, %r940;
$L__BB1_115:
	add.s32 	%r1167, %r1167, 16;
	setp.ne.s32 	%p63, %r1167, 32;
	@%p63 bra 	$L__BB1_83;
	mad.lo.s32 	%r941, %r1161, -31, %r386;
	add.s32 	%r1161, %r941, 1;
	setp.ne.s32 	%p64, %r1161, 5;
	@%p64 bra 	$L__BB1_82;
	st.local.u32 	[%rd3+4], %r988;
	st.local.v2.u32 	[%rd3+8], {%r987, %r986};
	st.local.v2.u32 	[%rd3+16], {%r985, %r984};
$L__BB1_118:
	shr.u64 	%rd55, %rd7, 2;
	add.s32 	%r971, %r971, 1;
	setp.gt.u64 	%p65, %rd7, 3;
	@%p65 bra 	$L__BB1_6;
$L__BB1_119:
	mov.b32 	%r942, 0;
	st.local.v2.u32 	[%rd3+24], {%r942, %r942};
	st.local.u32 	[%rd3+32], %r942;
	mov.b64 	%rd36, 0;
	st.local.u64 	[%rd3+40], %rd36;
	shr.u32 	%r943, %r988, 2;
	xor.b32  	%r944, %r943, %r988;
	st.local.u32 	[%rd3+4], %r987;
	st.local.v2.u32 	[%rd3+8], {%r986, %r985};
	shl.b32 	%r945, %r984, 4;
	shl.b32 	%r946, %r944, 1;
	xor.b32  	%r947, %r946, %r945;
	xor.b32  	%r948, %r947, %r944;
	xor.b32  	%r949, %r948, %r984;
	st.local.v2.u32 	[%rd3+16], {%r984, %r949};
	add.s32 	%r950, %r949, %r8;
	rem.u32 	%r951, %r950, %r14;
	add.s32 	%r952, %r951, %r12;
	mul.wide.s32 	%rd37, %r952, 4;
	add.s64 	%rd38, %rd5, %rd37;
	ld.global.u32 	%r953, [%rd38];
	mul.wide.s32 	%rd39, %r1260, 4;
	add.s64 	%rd40, %rd2, %rd39;
	st.global.u32 	[%rd40], %r953;
	add.s32 	%r1260, %r1260, 1;
	add.s64 	%rd41, %rd1, %rd39;
	st.global.u32 	[%rd41], %r11;
	add.s32 	%r964, %r964, 1;
	setp.eq.s32 	%p66, %r964, %r14;
	@%p66 bra 	$L__BB1_120;
	bra.uni 	$L__BB1_4;
$L__BB1_120:
	setp.ge.s32 	%p67, %r14, %r579;
	@%p67 bra 	$L__BB1_132;
	add.s32 	%r954, %r579, %r12;
	sub.s32 	%r16, %r954, %r13;
	and.b32  	%r17, %r16, 7;
	sub.s32 	%r955, %r13, %r954;
	setp.gt.u32 	%p68, %r955, -8;
	@%p68 bra 	$L__BB1_124;
	and.b32  	%r18, %r16, -8;
	mov.b32 	%r1259, 0;
$L__BB1_123:
	.pragma "nounroll";
	mul.wide.s32 	%rd42, %r1260, 4;
	add.s64 	%rd43, %rd2, %rd42;
	mov.b32 	%r957, 0;
	st.global.u32 	[%rd43], %r957;
	add.s64 	%rd44, %rd1, %rd42;
	st.global.u32 	[%rd44], %r11;
	st.global.u32 	[%rd43+4], %r957;
	st.global.u32 	[%rd44+4], %r11;
	st.global.u32 	[%rd43+8], %r957;
	st.global.u32 	[%rd44+8], %r11;
	st.global.u32 	[%rd43+12], %r957;
	st.global.u32 	[%rd44+12], %r11;
	st.global.u32 	[%rd43+16], %r957;
	st.global.u32 	[%rd44+16], %r11;
	st.global.u32 	[%rd43+20], %r957;
	st.global.u32 	[%rd44+20], %r11;
	st.global.u32 	[%rd43+24], %r957;
	st.global.u32 	[%rd44+24], %r11;
	st.global.u32 	[%rd43+28], %r957;
	add.s32 	%r1260, %r1260, 8;
	st.global.u32 	[%rd44+28], %r11;
	add.s32 	%r1259, %r1259, 8;
	setp.ne.s32 	%p69, %r1259, %r18;
	@%p69 bra 	$L__BB1_123;
$L__BB1_124:
	setp.eq.s32 	%p70, %r17, 0;
	@%p70 bra 	$L__BB1_132;
	and.b32  	%r573, %r16, 3;
	setp.lt.u32 	%p71, %r17, 4;
	@%p71 bra 	$L__BB1_127;
	mul.wide.s32 	%rd45, %r1260, 4;
	add.s64 	%rd46, %rd2, %rd45;
	mov.b32 	%r958, 0;
	st.global.u32 	[%rd46], %r958;
	add.s64 	%rd47, %rd1, %rd45;
	st.global.u32 	[%rd47], %r11;
	st.global.u32 	[%rd46+4], %r958;
	st.global.u32 	[%rd47+4], %r11;
	st.global.u32 	[%rd46+8], %r958;
	st.global.u32 	[%rd47+8], %r11;
	st.global.u32 	[%rd46+12], %r958;
	st.global.u32 	[%rd47+12], %r11;
	add.s32 	%r1260, %r1260, 4;
$L__BB1_127:
	setp.eq.s32 	%p72, %r573, 0;
	@%p72 bra 	$L__BB1_132;
	setp.eq.s32 	%p73, %r573, 1;
	@%p73 bra 	$L__BB1_130;
	mul.wide.s32 	%rd48, %r1260, 4;
	add.s64 	%rd49, %rd2, %rd48;
	mov.b32 	%r959, 0;
	st.global.u32 	[%rd49], %r959;
	add.s64 	%rd50, %rd1, %rd48;
	st.global.u32 	[%rd50], %r11;
	st.global.u32 	[%rd49+4], %r959;
	st.global.u32 	[%rd50+4], %r11;
	add.s32 	%r1260, %r1260, 2;
$L__BB1_130:
	and.b32  	%r960, %r16, 1;
	setp.eq.b32 	%p74, %r960, 1;
	not.pred 	%p75, %p74;
	@%p75 bra 	$L__BB1_132;
	mul.wide.s32 	%rd51, %r1260, 4;
	add.s64 	%rd52, %rd2, %rd51;
	mov.b32 	%r961, 0;
	st.global.u32 	[%rd52], %r961;
	add.s64 	%rd53, %rd1, %rd51;
	st.global.u32 	[%rd53], %r11;
$L__BB1_132:
	add.s32 	%r962, %r962, %r1;
	setp.lt.s32 	%p76, %r962, %r580;
	@%p76 bra 	$L__BB1_2;
$L__BB1_133:
	ret;

}
	// .globl	_Z10sample2HopPiS_S_S_PKiS1_S1_iii
.visible .entry _Z10sample2HopPiS_S_S_PKiS1_S1_iii(
	.param .u64 .ptr .align 1 _Z10sample2HopPiS_S_S_PKiS1_S1_iii_param_0,
	.param .u64 .ptr .align 1 _Z10sample2HopPiS_S_S_PKiS1_S1_iii_param_1,
	.param .u64 .ptr .align 1 _Z10sample2HopPiS_S_S_PKiS1_S1_iii_param_2,
	.param .u64 .ptr .align 1 _Z10sample2HopPiS_S_S_PKiS1_S1_iii_param_3,
	.param .u64 .ptr .align 1 _Z10sample2HopPiS_S_S_PKiS1_S1_iii_param_4,
	.param .u64 .ptr .align 1 _Z10sample2HopPiS_S_S_PKiS1_S1_iii_param_5,
	.param .u64 .ptr .align 1 _Z10sample2HopPiS_S_S_PKiS1_S1_iii_param_6,
	.param .u32 _Z10sample2HopPiS_S_S_PKiS1_S1_iii_param_7,
	.param .u32 _Z10sample2HopPiS_S_S_PKiS1_S1_iii_param_8,
	.param .u32 _Z10sample2HopPiS_S_S_PKiS1_S1_iii_param_9
)
{
	.local .align 8 .b8 	__local_depot2[104];
	.reg .b64 	%SP;
	.reg .b64 	%SPL;
	.reg .pred 	%p<172>;
	.reg .b32 	%r<2591>;
	.reg .b64 	%rd<138>;

	mov.u64 	%SPL, __local_depot2;
	cvta.local.u64 	%SP, %SPL;
	ld.param.u64 	%rd26, [_Z10sample2HopPiS_S_S_PKiS1_S1_iii_param_0];
	ld.param.u64 	%rd27, [_Z10sample2HopPiS_S_S_PKiS1_S1_iii_param_1];
	ld.param.u64 	%rd28, [_Z10sample2HopPiS_S_S_PKiS1_S1_iii_param_2];
	ld.param.u64 	%rd29, [_Z10sample2HopPiS_S_S_PKiS1_S1_iii_param_3];
	ld.param.u64 	%rd30, [_Z10sample2HopPiS_S_S_PKiS1_S1_iii_param_4];
	ld.param.u64 	%rd31, [_Z10sample2HopPiS_S_S_PKiS1_S1_iii_param_5];
	ld.param.u64 	%rd25, [_Z10sample2HopPiS_S_S_PKiS1_S1_iii_param_6];
	ld.param.u32 	%r1189, [_Z10sample2HopPiS_S_S_PKiS1_S1_iii_param_7];
	ld.param.u32 	%r1190, [_Z10sample2HopPiS_S_S_PKiS1_S1_iii_param_8];
	ld.param.u32 	%r1191, [_Z10sample2HopPiS_S_S_PKiS1_S1_iii_param_9];
	cvta.to.global.u64 	%rd1, %rd27;
	cvta.to.global.u64 	%rd2, %rd30;
	cvta.to.global.u64 	%rd3, %rd29;
	cvta.to.global.u64 	%rd4, %rd28;
	cvta.to.global.u64 	%rd5, %rd26;
	cvta.to.global.u64 	%rd6, %rd31;
	cvta.to.global.u64 	%rd7, %rd25;
	mov.u32 	%r1192, %ctaid.x;
	mov.u32 	%r1, %ntid.x;
	mov.u32 	%r1193, %tid.x;
	mad.lo.s32 	%r2585, %r1192, %r1, %r1193;
	mul.lo.s32 	%r1194, %r1190, %r2585;
	mul.lo.s32 	%r3, %r1194, %r1191;
	setp.ge.s32 	%p1, %r2585, %r1191;
	@%p1 bra 	$L__BB2_292;
	add.u64 	%rd8, %SPL, 56;
	add.u64 	%rd9, %SPL, 0;
	setp.lt.s32 	%p2, %r1189, 1;
	cvt.s64.s32 	%rd10, %r2585;
	@%p2 bra 	$L__BB2_279;
	and.b32  	%r4, %r1190, 2147483640;
	add.u64 	%rd67, %SP, 48;
	mov.u64 	%rd69, $str;
	mov.u32 	%r1978, %r2585;
$L__BB2_3:
	ld.param.u64 	%rd135, [_Z10sample2HopPiS_S_S_PKiS1_S1_iii_param_6];
	mul.lo.s32 	%r6, %r1978, %r1189;
	cvta.to.global.u64 	%rd50, %rd135;
	mul.wide.s32 	%rd51, %r1978, 4;
	add.s64 	%rd52, %rd50, %rd51;
	ld.global.u32 	%r7, [%rd52];
	mul.wide.s32 	%rd53, %r7, 4;
	add.s64 	%rd54, %rd6, %rd53;
	ld.global.u32 	%r8, [%rd54];
	ld.global.u32 	%r9, [%rd54+4];
	sub.s32 	%r10, %r9, %r8;
	setp.gt.s32 	%p13, %r10, 0;
	mov.u32 	%r12, %r6;
	@%p13 bra 	$L__BB2_4;
	bra.uni 	$L__BB2_120;
$L__BB2_4:
	min.s32 	%r1205, %r10, %r1189;
	max.s32 	%r1169, %r1205, 1;
	mov.b32 	%r11, 0;
	mov.u32 	%r12, %r6;
$L__BB2_5:
	setp.eq.s32 	%p14, %r2585, 0;
	xor.b32  	%r1206, %r3, -1429050551;
	mul.lo.s32 	%r1207, %r1206, 1099087573;
	add.s32 	%r2095, %r1207, 123456789;
	st.local.u32 	[%rd9+4], %r2095;
	xor.b32  	%r2094, %r1207, 362436069;
	setp.gt.s32 	%p15, %r3, -1;
	selp.b32 	%r1208, -644748465, -1947113066, %p15;
	add.s32 	%r2093, %r1208, 521288629;
	st.local.v2.u32 	[%rd9+8], {%r2094, %r2093};
	xor.b32  	%r2092, %r1208, 88675123;
	add.s32 	%r2091, %r1207, 5783321;
	st.local.v2.u32 	[%rd9+16], {%r2092, %r2091};
	@%p14 bra 	$L__BB2_119;
	mov.b32 	%r23, 0;
	mov.u64 	%rd136, %rd10;
$L__BB2_7:
	mov.u64 	%rd11, %rd136;
	and.b64  	%rd12, %rd11, 3;
	setp.eq.s64 	%p16, %rd12, 0;
	@%p16 bra 	$L__BB2_118;
	mul.wide.u32 	%rd55, %r23, 3200;
	mov.u64 	%rd56, precalc_xorwow_matrix;
	add.s64 	%rd24, %rd56, %rd55;
	mov.b32 	%r2091, 0;
	mov.u32 	%r2092, %r2091;
	mov.u32 	%r2093, %r2091;
	mov.u32 	%r2094, %r2091;
	mov.u32 	%r2095, %r2091;
	mov.u32 	%r1992, %r2091;
$L__BB2_9:
	mul.wide.u32 	%rd57, %r1992, 4;
	add.s64 	%rd58, %rd9, %rd57;
	ld.local.u32 	%r30, [%rd58+4];
	shl.b32 	%r31, %r1992, 5;
	mov.b32 	%r1998, 0;
$L__BB2_10:
	.pragma "nounroll";
	shr.u32 	%r1212, %r30, %r1998;
	and.b32  	%r1213, %r1212, 1;
	setp.eq.b32 	%p17, %r1213, 1;
	add.s32 	%r1214, %r31, %r1998;
	mul.lo.s32 	%r1215, %r1214, 5;
	mul.wide.u32 	%rd59, %r1215, 4;
	add.s64 	%rd13, %rd24, %rd59;
	@%p17 bra 	$L__BB2_245;
$L__BB2_11:
	and.b32  	%r1222, %r1212, 2;
	setp.eq.s32 	%p18, %r1222, 0;
	@%p18 bra 	$L__BB2_13;
	ld.global.u32 	%r1223, [%rd13+20];
	xor.b32  	%r2095, %r2095, %r1223;
	ld.global.u32 	%r1224, [%rd13+24];
	xor.b32  	%r2094, %r2094, %r1224;
	ld.global.u32 	%r1225, [%rd13+28];
	xor.b32  	%r2093, %r2093, %r1225;
	ld.global.u32 	%r1226, [%rd13+32];
	xor.b32  	%r2092, %r2092, %r1226;
	ld.global.u32 	%r1227, [%rd13+36];
	xor.b32  	%r2091, %r2091, %r1227;
$L__BB2_13:
	and.b32  	%r1229, %r1212, 4;
	setp.eq.s32 	%p19, %r1229, 0;
	@%p19 bra 	$L__BB2_15;
	ld.global.u32 	%r1230, [%rd13+40];
	xor.b32  	%r2095, %r2095, %r1230;
	ld.global.u32 	%r1231, [%rd13+44];
	xor.b32  	%r2094, %r2094, %r1231;
	ld.global.u32 	%r1232, [%rd13+48];
	xor.b32  	%r2093, %r2093, %r1232;
	ld.global.u32 	%r1233, [%rd13+52];
	xor.b32  	%r2092, %r2092, %r1233;
	ld.global.u32 	%r1234, [%rd13+56];
	xor.b32  	%r2091, %r2091, %r1234;
$L__BB2_15:
	and.b32  	%r1236, %r1212, 8;
	setp.eq.s32 	%p20, %r1236, 0;
	@%p20 bra 	$L__BB2_17;
	ld.global.u32 	%r1237, [%rd13+60];
	xor.b32  	%r2095, %r2095, %r1237;
	ld.global.u32 	%r1238, [%rd13+64];
	xor.b32  	%r2094, %r2094, %r1238;
	ld.global.u32 	%r1239, [%rd13+68];
	xor.b32  	%r2093, %r2093, %r1239;
	ld.global.u32 	%r1240, [%rd13+72];
	xor.b32  	%r2092, %r2092, %r1240;
	ld.global.u32 	%r1241, [%rd13+76];
	xor.b32  	%r2091, %r2091, %r1241;
$L__BB2_17:
	and.b32  	%r1243, %r1212, 16;
	setp.eq.s32 	%p21, %r1243, 0;
	@%p21 bra 	$L__BB2_19;
	ld.global.u32 	%r1244, [%rd13+80];
	xor.b32  	%r2095, %r2095, %r1244;
	ld.global.u32 	%r1245, [%rd13+84];
	xor.b32  	%r2094, %r2094, %r1245;
	ld.global.u32 	%r1246, [%rd13+88];
	xor.b32  	%r2093, %r2093, %r1246;
	ld.global.u32 	%r1247, [%rd13+92];
	xor.b32  	%r2092, %r2092, %r1247;
	ld.global.u32 	%r1248, [%rd13+96];
	xor.b32  	%r2091, %r2091, %r1248;
$L__BB2_19:
	and.b32  	%r1250, %r1212, 32;
	setp.eq.s32 	%p22, %r1250, 0;
	@%p22 bra 	$L__BB2_21;
	ld.global.u32 	%r1251, [%rd13+100];
	xor.b32  	%r2095, %r2095, %r1251;
	ld.global.u32 	%r1252, [%rd13+104];
	xor.b32  	%r2094, %r2094, %r1252;
	ld.global.u32 	%r1253, [%rd13+108];
	xor.b32  	%r2093, %r2093, %r1253;
	ld.global.u32 	%r1254, [%rd13+112];
	xor.b32  	%r2092, %r2092, %r1254;
	ld.global.u32 	%r1255, [%rd13+116];
	xor.b32  	%r2091, %r2091, %r1255;
$L__BB2_21:
	and.b32  	%r1257, %r1212, 64;
	setp.eq.s32 	%p23, %r1257, 0;
	@%p23 bra 	$L__BB2_23;
	ld.global.u32 	%r1258, [%rd13+120];
	xor.b32  	%r2095, %r2095, %r1258;
	ld.global.u32 	%r1259, [%rd13+124];
	xor.b32  	%r2094, %r2094, %r1259;
	ld.global.u32 	%r1260, [%rd13+128];
	xor.b32  	%r2093, %r2093, %r1260;
	ld.global.u32 	%r1261, [%rd13+132];
	xor.b32  	%r2092, %r2092, %r1261;
	ld.global.u32 	%r1262, [%rd13+136];
	xor.b32  	%r2091, %r2091, %r1262;
$L__BB2_23:
	and.b32  	%r1264, %r1212, 128;
	setp.eq.s32 	%p24, %r1264, 0;
	@%p24 bra 	$L__BB2_25;
	ld.global.u32 	%r1265, [%rd13+140];
	xor.b32  	%r2095, %r2095, %r1265;
	ld.global.u32 	%r1266, [%rd13+144];
	xor.b32  	%r2094, %r2094, %r1266;
	ld.global.u32 	%r1267, [%rd13+148];
	xor.b32  	%r2093, %r2093, %r1267;
	ld.global.u32 	%r1268, [%rd13+152];
	xor.b32  	%r2092, %r2092, %r1268;
	ld.global.u32 	%r1269, [%rd13+156];
	xor.b32  	%r2091, %r2091, %r1269;
$L__BB2_25:
	and.b32  	%r1271, %r1212, 256;
	setp.eq.s32 	%p25, %r1271, 0;
	@%p25 bra 	$L__BB2_27;
	ld.global.u32 	%r1272, [%rd13+160];
	xor.b32  	%r2095, %r2095, %r1272;
	ld.global.u32 	%r1273, [%rd13+164];
	xor.b32  	%r2094, %r2094, %r1273;
	ld.global.u32 	%r1274, [%rd13+168];
	xor.b32  	%r2093, %r2093, %r1274;
	ld.global.u32 	%r1275, [%rd13+172];
	xor.b32  	%r2092, %r2092, %r1275;
	ld.global.u32 	%r1276, [%rd13+176];
	xor.b32  	%r2091, %r2091, %r1276;
$L__BB2_27:
	and.b32  	%r1278, %r1212, 512;
	setp.eq.s32 	%p26, %r1278, 0;
	@%p26 bra 	$L__BB2_29;
	ld.global.u32 	%r1279, [%rd13+180];
	xor.b32  	%r2095, %r2095, %r1279;
	ld.global.u32 	%r1280, [%rd13+184];
	xor.b32  	%r2094, %r2094, %r1280;
	ld.global.u32 	%r1281, [%rd13+188];
	xor.b32  	%r2093, %r2093, %r1281;
	ld.global.u32 	%r1282, [%rd13+192];
	xor.b32  	%r2092, %r2092, %r1282;
	ld.global.u32 	%r1283, [%rd13+196];
	xor.b32  	%r2091, %r2091, %r1283;
$L__BB2_29:
	and.b32  	%r1285, %r1212, 1024;
	setp.eq.s32 	%p27, %r1285, 0;
	@%p27 bra 	$L__BB2_31;
	ld.global.u32 	%r1286, [%rd13+200];
	xor.b32  	%r2095, %r2095, %r1286;
	ld.global.u32 	%r1287, [%rd13+204];
	xor.b32  	%r2094, %r2094, %r1287;
	ld.global.u32 	%r1288, [%rd13+208];
	xor.b32  	%r2093, %r2093, %r1288;
	ld.global.u32 	%r1289, [%rd13+212];
	xor.b32  	%r2092, %r2092, %r1289;
	ld.global.u32 	%r1290, [%rd13+216];
	xor.b32  	%r2091, %r2091, %r1290;
$L__BB2_31:
	and.b32  	%r1292, %r1212, 2048;
	setp.eq.s32 	%p28, %r1292, 0;
	@%p28 bra 	$L__BB2_33;
	ld.global.u32 	%r1293, [%rd13+220];
	xor.b32  	%r2095, %r2095, %r1293;
	ld.global.u32 	%r1294, [%rd13+224];
	xor.b32  	%r2094, %r2094, %r1294;
	ld.global.u32 	%r1295, [%rd13+228];
	xor.b32  	%r2093, %r2093, %r1295;
	ld.global.u32 	%r1296, [%rd13+232];
	xor.b32  	%r2092, %r2092, %r1296;
	ld.global.u32 	%r1297, [%rd13+236];
	xor.b32  	%r2091, %r2091, %r1297;
$L__BB2_33:
	and.b32  	%r1299, %r1212, 4096;
	setp.eq.s32 	%p29, %r1299, 0;
	@%p29 bra 	$L__BB2_35;
	ld.global.u32 	%r1300, [%rd13+240];
	xor.b32  	%r2095, %r2095, %r1300;
	ld.global.u32 	%r1301, [%rd13+244];
	xor.b32  	%r2094, %r2094, %r1301;
	ld.global.u32 	%r1302, [%rd13+248];
	xor.b32  	%r2093, %r2093, %r1302;
	ld.global.u32 	%r1303, [%rd13+252];
	xor.b32  	%r2092, %r2092, %r1303;
	ld.global.u32 	%r1304, [%rd13+256];
	xor.b32  	%r2091, %r2091, %r1304;
$L__BB2_35:
	and.b32  	%r1306, %r1212, 8192;
	setp.eq.s32 	%p30, %r1306, 0;
	@%p30 bra 	$L__BB2_37;
	ld.global.u32 	%r1307, [%rd13+260];
	xor.b32  	%r2095, %r2095, %r1307;
	ld.global.u32 	%r1308, [%rd13+264];
	xor.b32  	%r2094, %r2094, %r1308;
	ld.global.u32 	%r1309, [%rd13+268];
	xor.b32  	%r2093, %r2093, %r1309;
	ld.global.u32 	%r1310, [%rd13+272];
	xor.b32  	%r2092, %r2092, %r1310;
	ld.global.u32 	%r1311, [%rd13+276];
	xor.b32  	%r2091, %r2091, %r1311;
$L__BB2_37:
	and.b32  	%r1313, %r1212, 16384;
	setp.eq.s32 	%p31, %r1313, 0;
	@%p31 bra 	$L__BB2_39;
	ld.global.u32 	%r1314, [%rd13+280];
	xor.b32  	%r2095, %r2095, %r1314;
	ld.global.u32 	%r1315, [%rd13+284];
	xor.b32  	%r2094, %r2094, %r1315;
	ld.global.u32 	%r1316, [%rd13+288];
	xor.b32  	%r2093, %r2093, %r1316;
	ld.global.u32 	%r1317, [%rd13+292];
	xor.b32  	%r2092, %r2092, %r1317;
	ld.global.u32 	%r1318, [%rd13+296];
	xor.b32  	%r2091, %r2091, %r1318;
$L__BB2_39:
	and.b32  	%r1320, %r1212, 32768;
	setp.eq.s32 	%p32, %r1320, 0;
	@%p32 bra 	$L__BB2_41;
	ld.global.u32 	%r1321, [%rd13+300];
	xor.b32  	%r2095, %r2095, %r1321;
	ld.global.u32 	%r1322, [%rd13+304];
	xor.b32  	%r2094, %r2094, %r1322;
	ld.global.u32 	%r1323, [%rd13+308];
	xor.b32  	%r2093, %r2093, %r1323;
	ld.global.u32 	%r1324, [%rd13+312];
	xor.b32  	%r2092, %r2092, %r1324;
	ld.global.u32 	%r1325, [%rd13+316];
	xor.b32  	%r2091, %r2091, %r1325;
$L__BB2_41:
	add.s32 	%r1998, %r1998, 16;
	setp.ne.s32 	%p33, %r1998, 32;
	@%p33 bra 	$L__BB2_10;
	mad.lo.s32 	%r1326, %r1992, -31, %r31;
	add.s32 	%r1992, %r1326, 1;
	setp.eq.s32 	%p34, %r1992, 5;
	@%p34 bra 	$L__BB2_43;
	bra.uni 	$L__BB2_9;
$L__BB2_43:
	st.local.u32 	[%rd9+4], %r2095;
	st.local.v2.u32 	[%rd9+8], {%r2094, %r2093};
	st.local.v2.u32 	[%rd9+16], {%r2092, %r2091};
	setp.eq.s64 	%p35, %rd12, 1;
	@%p35 bra 	$L__BB2_118;
	mov.b32 	%r2091, 0;
	mov.u32 	%r2092, %r2091;
	mov.u32 	%r2093, %r2091;
	mov.u32 	%r2094, %r2091;
	mov.u32 	%r2095, %r2091;
	mov.u32 	%r2084, %r2091;
$L__BB2_45:
	mul.wide.u32 	%rd60, %r2084, 4;
	add.s64 	%rd61, %rd9, %rd60;
	ld.local.u32 	%r201, [%rd61+4];
	shl.b32 	%r202, %r2084, 5;
	mov.b32 	%r2090, 0;
$L__BB2_46:
	.pragma "nounroll";
	shr.u32 	%r1329, %r201, %r2090;
	and.b32  	%r1330, %r1329, 1;
	setp.eq.b32 	%p36, %r1330, 1;
	not.pred 	%p37, %p36;
	add.s32 	%r1331, %r202, %r2090;
	mul.lo.s32 	%r1332, %r1331, 5;
	mul.wide.u32 	%rd62, %r1332, 4;
	add.s64 	%rd14, %rd24, %rd62;
	@%p37 bra 	$L__BB2_48;
	ld.global.u32 	%r1333, [%rd14];
	xor.b32  	%r2095, %r2095, %r1333;
	ld.global.u32 	%r1334, [%rd14+4];
	xor.b32  	%r2094, %r2094, %r1334;
	ld.global.u32 	%r1335, [%rd14+8];
	xor.b32  	%r2093, %r2093, %r1335;
	ld.global.u32 	%r1336, [%rd14+12];
	xor.b32  	%r2092, %r2092, %r1336;
	ld.global.u32 	%r1337, [%rd14+16];
	xor.b32  	%r2091, %r2091, %r1337;
$L__BB2_48:
	and.b32  	%r1339, %r1329, 2;
	setp.eq.s32 	%p38, %r1339, 0;
	@%p38 bra 	$L__BB2_50;
	ld.global.u32 	%r1340, [%rd14+20];
	xor.b32  	%r2095, %r2095, %r1340;
	ld.global.u32 	%r1341, [%rd14+24];
	xor.b32  	%r2094, %r2094, %r1341;
	ld.global.u32 	%r1342, [%rd14+28];
	xor.b32  	%r2093, %r2093, %r1342;
	ld.global.u32 	%r1343, [%rd14+32];
	xor.b32  	%r2092, %r2092, %r1343;
	ld.global.u32 	%r1344, [%rd14+36];
	xor.b32  	%r2091, %r2091, %r1344;
$L__BB2_50:
	and.b32  	%r1346, %r1329, 4;
	setp.eq.s32 	%p39, %r1346, 0;
	@%p39 bra 	$L__BB2_52;
	ld.global.u32 	%r1347, [%rd14+40];
	xor.b32  	%r2095, %r2095, %r1347;
	ld.global.u32 	%r1348, [%rd14+44];
	xor.b32  	%r2094, %r2094, %r1348;
	ld.global.u32 	%r1349, [%rd14+48];
	xor.b32  	%r2093, %r2093, %r1349;
	ld.global.u32 	%r1350, [%rd14+52];
	xor.b32  	%r2092, %r2092, %r1350;
	ld.global.u32 	%r1351, [%rd14+56];
	xor.b32  	%r2091, %r2091, %r1351;
$L__BB2_52:
	and.b32  	%r1353, %r1329, 8;
	setp.eq.s32 	%p40, %r1353, 0;
	@%p40 bra 	$L__BB2_54;
	ld.global.u32 	%r1354, [%rd14+60];
	xor.b32  	%r2095, %r2095, %r1354;
	ld.global.u32 	%r1355, [%rd14+64];
	xor.b32  	%r2094, %r2094, %r1355;
	ld.global.u32 	%r1356, [%rd14+68];
	xor.b32  	%r2093, %r2093, %r1356;
	ld.global.u32 	%r1357, [%rd14+72];
	xor.b32  	%r2092, %r2092, %r1357;
	ld.global.u32 	%r1358, [%rd14+76];
	xor.b32  	%r2091, %r2091, %r1358;
$L__BB2_54:
	and.b32  	%r1360, %r1329, 16;
	setp.eq.s32 	%p41, %r1360, 0;
	@%p41 bra 	$L__BB2_56;
	ld.global.u32 	%r1361, [%rd14+80];
	xor.b32  	%r2095, %r2095, %r1361;
	ld.global.u32 	%r1362, [%rd14+84];
	xor.b32  	%r2094, %r2094, %r1362;
	ld.global.u32 	%r1363, [%rd14+88];
	xor.b32  	%r2093, %r2093, %r1363;
	ld.global.u32 	%r1364, [%rd14+92];
	xor.b32  	%r2092, %r2092, %r1364;
	ld.global.u32 	%r1365, [%rd14+96];
	xor.b32  	%r2091, %r2091, %r1365;
$L__BB2_56:
	and.b32  	%r1367, %r1329, 32;
	setp.eq.s32 	%p42, %r1367, 0;
	@%p42 bra 	$L__BB2_58;
	ld.global.u32 	%r1368, [%rd14+100];
	xor.b32  	%r2095, %r2095, %r1368;
	ld.global.u32 	%r1369, [%rd14+104];
	xor.b32  	%r2094, %r2094, %r1369;
	ld.global.u32 	%r1370, [%rd14+108];
	xor.b32  	%r2093, %r2093, %r1370;
	ld.global.u32 	%r1371, [%rd14+112];
	xor.b32  	%r2092, %r2092, %r1371;
	ld.global.u32 	%r1372, [%rd14+116];
	xor.b32  	%r2091, %r2091, %r1372;
$L__BB2_58:
	and.b32  	%r1374, %r1329, 64;
	setp.eq.s32 	%p43, %r1374, 0;
	@%p43 bra 	$L__BB2_60;
	ld.global.u32 	%r1375, [%rd14+120];
	xor.b32  	%r2095, %r2095, %r1375;
	ld.global.u32 	%r1376, [%rd14+124];
	xor.b32  	%r2094, %r2094, %r1376;
	ld.global.u32 	%r1377, [%rd14+128];
	xor.b32  	%r2093, %r2093, %r1377;
	ld.global.u32 	%r1378, [%rd14+132];
	xor.b32  	%r2092, %r2092, %r1378;
	ld.global.u32 	%r1379, [%rd14+136];
	xor.b32  	%r2091, %r2091, %r1379;
$L__BB2_60:
	and.b32  	%r1381, %r1329, 128;
	setp.eq.s32 	%p44, %r1381, 0;
	@%p44 bra 	$L__BB2_62;
	ld.global.u32 	%r1382, [%rd14+140];
	xor.b32  	%r2095, %r2095, %r1382;
	ld.global.u32 	%r1383, [%rd14+144];
	xor.b32  	%r2094, %r2094, %r1383;
	ld.global.u32 	%r1384, [%rd14+148];
	xor.b32  	%r2093, %r2093, %r1384;
	ld.global.u32 	%r1385, [%rd14+152];
	xor.b32  	%r2092, %r2092, %r1385;
	ld.global.u32 	%r1386, [%rd14+156];
	xor.b32  	%r2091, %r2091, %r1386;
$L__BB2_62:
	and.b32  	%r1388, %r1329, 256;
	setp.eq.s32 	%p45, %r1388, 0;
	@%p45 bra 	$L__BB2_64;
	ld.global.u32 	%r1389, [%rd14+160];
	xor.b32  	%r2095, %r2095, %r1389;
	ld.global.u32 	%r1390, [%rd14+164];
	xor.b32  	%r2094, %r2094, %r1390;
	ld.global.u32 	%r1391, [%rd14+168];
	xor.b32  	%r2093, %r2093, %r1391;
	ld.global.u32 	%r1392, [%rd14+172];
	xor.b32  	%r2092, %r2092, %r1392;
	ld.global.u32 	%r1393, [%rd14+176];
	xor.b32  	%r2091, %r2091, %r1393;
$L__BB2_64:
	and.b32  	%r1395, %r1329, 512;
	setp.eq.s32 	%p46, %r1395, 0;
	@%p46 bra 	$L__BB2_66;
	ld.global.u32 	%r1396, [%rd14+180];
	xor.b32  	%r2095, %r2095, %r1396;
	ld.global.u32 	%r1397, [%rd14+184];
	xor.b32  	%r2094, %r2094, %r1397;
	ld.global.u32 	%r1398, [%rd14+188];
	xor.b32  	%r2093, %r2093, %r1398;
	ld.global.u32 	%r1399, [%rd14+192];
	xor.b32  	%r2092, %r2092, %r1399;
	ld.global.u32 	%r1400, [%rd14+196];
	xor.b32  	%r2091, %r2091, %r1400;
$L__BB2_66:
	and.b32  	%r1402, %r1329, 1024;
	setp.eq.s32 	%p47, %r1402, 0;
	@%p47 bra 	$L__BB2_68;
	ld.global.u32 	%r1403, [%rd14+200];
	xor.b32  	%r2095, %r2095, %r1403;
	ld.global.u32 	%r1404, [%rd14+204];
	xor.b32  	%r2094, %r2094, %r1404;
	ld.global.u32 	%r1405, [%rd14+208];
	xor.b32  	%r2093, %r2093, %r1405;
	ld.global.u32 	%r1406, [%rd14+212];
	xor.b32  	%r2092, %r2092, %r1406;
	ld.global.u32 	%r1407, [%rd14+216];
	xor.b32  	%r2091, %r2091, %r1407;
$L__BB2_68:
	and.b32  	%r1409, %r1329, 2048;
	setp.eq.s32 	%p48, %r1409, 0;
	@%p48 bra 	$L__BB2_70;
	ld.global.u32 	%r1410, [%rd14+220];
	xor.b32  	%r2095, %r2095, %r1410;
	ld.global.u32 	%r1411, [%rd14+224];
	xor.b32  	%r2094, %r2094, %r1411;
	ld.global.u32 	%r1412, [%rd14+228];
	xor.b32  	%r2093, %r2093, %r1412;
	ld.global.u32 	%r1413, [%rd14+232];
	xor.b32  	%r2092, %r2092, %r1413;
	ld.global.u32 	%r1414, [%rd14+236];
	xor.b32  	%r2091, %r2091, %r1414;
$L__BB2_70:
	and.b32  	%r1416, %r1329, 4096;
	setp.eq.s32 	%p49, %r1416, 0;
	@%p49 bra 	$L__BB2_72;
	ld.global.u32 	%r1417, [%rd14+240];
	xor.b32  	%r2095, %r2095, %r1417;
	ld.global.u32 	%r1418, [%rd14+244];
	xor.b32  	%r2094, %r2094, %r1418;
	ld.global.u32 	%r1419, [%rd14+248];
	xor.b32  	%r2093, %r2093, %r1419;
	ld.global.u32 	%r1420, [%rd14+252];
	xor.b32  	%r2092, %r2092, %r1420;
	ld.global.u32 	%r1421, [%rd14+256];
	xor.b32  	%r2091, %r2091, %r1421;
$L__BB2_72:
	and.b32  	%r1423, %r1329, 8192;
	setp.eq.s32 	%p50, %r1423, 0;
	@%p50 bra 	$L__BB2_74;
	ld.global.u32 	%r1424, [%rd14+260];
	xor.b32  	%r2095, %r2095, %r1424;
	ld.global.u32 	%r1425, [%rd14+264];
	xor.b32  	%r2094, %r2094, %r1425;
	ld.global.u32 	%r1426, [%rd14+268];
	xor.b32  	%r2093, %r2093, %r1426;
	ld.global.u32 	%r1427, [%rd14+272];
	xor.b32  	%r2092, %r2092, %r1427;
	ld.global.u32 	%r1428, [%rd14+276];
	xor.b32  	%r2091, %r2091, %r1428;
$L__BB2_74:
	and.b32  	%r1430, %r1329, 16384;
	setp.eq.s32 	%p51, %r1430, 0;
	@%p51 bra 	$L__BB2_76;
	ld.global.u32 	%r1431, [%rd14+280];
	xor.b32  	%r2095, %r2095, %r1431;
	ld.global.u32 	%r1432, [%rd14+284];
	xor.b32  	%r2094, %r2094, %r1432;
	ld.global.u32 	%r1433, [%rd14+288];
	xor.b32  	%r2093, %r2093, %r1433;
	ld.global.u32 	%r1434, [%rd14+292];
	xor.b32  	%r2092, %r2092, %r1434;
	ld.global.u32 	%r1435, [%rd14+296];
	xor.b32  	%r2091, %r2091, %r1435;
$L__BB2_76:
	and.b32  	%r1437, %r1329, 32768;
	setp.eq.s32 	%p52, %r1437, 0;
	@%p52 bra 	$L__BB2_78;
	ld.global.u32 	%r1438, [%rd14+300];
	xor.b32  	%r2095, %r2095, %r1438;
	ld.global.u32 	%r1439, [%rd14+304];
	xor.b32  	%r2094, %r2094, %r1439;
	ld.global.u32 	%r1440, [%rd14+308];
	xor.b32  	%r2093, %r2093, %r1440;
	ld.global.u32 	%r1441, [%rd14+312];
	xor.b32  	%r2092, %r2092, %r1441;
	ld.global.u32 	%r1442, [%rd14+316];
	xor.b32  	%r2091, %r2091, %r1442;
$L__BB2_78:
	add.s32 	%r2090, %r2090, 16;
	setp.ne.s32 	%p53, %r2090, 32;
	@%p53 bra 	$L__BB2_46;
	mad.lo.s32 	%r1443, %r2084, -31, %r202;
	add.s32 	%r2084, %r1443, 1;
	setp.ne.s32 	%p54, %r2084, 5;
	@%p54 bra 	$L__BB2_45;
	st.local.u32 	[%rd9+4], %r2095;
	st.local.v2.u32 	[%rd9+8], {%r2094, %r2093};
	st.local.v2.u32 	[%rd9+16], {%r2092, %r2091};
	setp.ne.s64 	%p55, %rd12, 3;
	@%p55 bra 	$L__BB2_118;
	mov.b32 	%r2091, 0;
	mov.u32 	%r2092, %r2091;
	mov.u32 	%r2093, %r2091;
	mov.u32 	%r2094, %r2091;
	mov.u32 	%r2095, %r2091;
	mov.u32 	%r2176, %r2091;
$L__BB2_82:
	mul.wide.u32 	%rd63, %r2176, 4;
	add.s64 	%rd64, %rd9, %rd63;
	ld.local.u32 	%r377, [%rd64+4];
	shl.b32 	%r378, %r2176, 5;
	mov.b32 	%r2182, 0;
$L__BB2_83:
	.pragma "nounroll";
	shr.u32 	%r1446, %r377, %r2182;
	and.b32  	%r1447, %r1446, 1;
	setp.eq.b32 	%p56, %r1447, 1;
	not.pred 	%p57, %p56;
	add.s32 	%r1448, %r378, %r2182;
	mul.lo.s32 	%r1449, %r1448, 5;
	mul.wide.u32 	%rd65, %r1449, 4;
	add.s64 	%rd15, %rd24, %rd65;
	@%p57 bra 	$L__BB2_85;
	ld.global.u32 	%r1450, [%rd15];
	xor.b32  	%r2095, %r2095, %r1450;
	ld.global.u32 	%r1451, [%rd15+4];
	xor.b32  	%r2094, %r2094, %r1451;
	ld.global.u32 	%r1452, [%rd15+8];
	xor.b32  	%r2093, %r2093, %r1452;
	ld.global.u32 	%r1453, [%rd15+12];
	xor.b32  	%r2092, %r2092, %r1453;
	ld.global.u32 	%r1454, [%rd15+16];
	xor.b32  	%r2091, %r2091, %r1454;
$L__BB2_85:
	and.b32  	%r1456, %r1446, 2;
	setp.eq.s32 	%p58, %r1456, 0;
	@%p58 bra 	$L__BB2_87;
	ld.global.u32 	%r1457, [%rd15+20];
	xor.b32  	%r2095, %r2095, %r1457;
	ld.global.u32 	%r1458, [%rd15+24];
	xor.b32  	%r2094, %r2094, %r1458;
	ld.global.u32 	%r1459, [%rd15+28];
	xor.b32  	%r2093, %r2093, %r1459;
	ld.global.u32 	%r1460, [%rd15+32];
	xor.b32  	%r2092, %r2092, %r1460;
	ld.global.u32 	%r1461, [%rd15+36];
	xor.b32  	%r2091, %r2091, %r1461;
$L__BB2_87:
	and.b32  	%r1463, %r1446, 4;
	setp.eq.s32 	%p59, %r1463, 0;
	@%p59 bra 	$L__BB2_89;
	ld.global.u32 	%r1464, [%rd15+40];
	xor.b32  	%r2095, %r2095, %r1464;
	ld.global.u32 	%r1465, [%rd15+44];
	xor.b32  	%r2094, %r2094, %r1465;
	ld.global.u32 	%r1466, [%rd15+48];
	xor.b32  	%r2093, %r2093, %r1466;
	ld.global.u32 	%r1467, [%rd15+52];
	xor.b32  	%r2092, %r2092, %r1467;
	ld.global.u32 	%r1468, [%rd15+56];
	xor.b32  	%r2091, %r2091, %r1468;
$L__BB2_89:
	and.b32  	%r1470, %r1446, 8;
	setp.eq.s32 	%p60, %r1470, 0;
	@%p60 bra 	$L__BB2_91;
	ld.global.u32 	%r1471, [%rd15+60];
	xor.b32  	%r2095, %r2095, %r1471;
	ld.global.u32 	%r1472, [%rd15+64];
	xor.b32  	%r2094, %r2094, %r1472;
	ld.global.u32 	%r1473, [%rd15+68];
	xor.b32  	%r2093, %r2093, %r1473;
	ld.global.u32 	%r1474, [%rd15+72];
	xor.b32  	%r2092, %r2092, %r1474;
	ld.global.u32 	%r1475, [%rd15+76];
	xor.b32  	%r2091, %r2091, %r1475;
$L__BB2_91:
	and.b32  	%r1477, %r1446, 16;
	setp.eq.s32 	%p61, %r1477, 0;
	@%p61 bra 	$L__BB2_93;
	ld.global.u32 	%r1478, [%rd15+80];
	xor.b32  	%r2095, %r2095, %r1478;
	ld.global.u32 	%r1479, [%rd15+84];
	xor.b32  	%r2094, %r2094, %r1479;
	ld.global.u32 	%r1480, [%rd15+88];
	xor.b32  	%r2093, %r2093, %r1480;
	ld.global.u32 	%r1481, [%rd15+92];
	xor.b32  	%r2092, %r2092, %r1481;
	ld.global.u32 	%r1482, [%rd15+96];
	xor.b32  	%r2091, %r2091, %r1482;
$L__BB2_93:
	and.b32  	%r1484, %r1446, 32;
	setp.eq.s32 	%p62, %r1484, 0;
	@%p62 bra 	$L__BB2_95;
	ld.global.u32 	%r1485, [%rd15+100];
	xor.b32  	%r2095, %r2095, %r1485;
	ld.global.u32 	%r1486, [%rd15+104];
	xor.b32  	%r2094, %r2094, %r1486;
	ld.global.u32 	%r1487, [%rd15+108];
	xor.b32  	%r2093, %r2093, %r1487;
	ld.global.u32 	%r1488, [%rd15+112];
	xor.b32  	%r2092, %r2092, %r1488;
	ld.global.u32 	%r1489, [%rd15+116];
	xor.b32  	%r2091, %r2091, %r1489;
$L__BB2_95:
	and.b32  	%r1491, %r1446, 64;
	setp.eq.s32 	%p63, %r1491, 0;
	@%p63 bra 	$L__BB2_97;
	ld.global.u32 	%r1492, [%rd15+120];
	xor.b32  	%r2095, %r2095, %r1492;
	ld.global.u32 	%r1493, [%rd15+124];
	xor.b32  	%r2094, %r2094, %r1493;
	ld.global.u32 	%r1494, [%rd15+128];
	xor.b32  	%r2093, %r2093, %r1494;
	ld.global.u32 	%r1495, [%rd15+132];
	xor.b32  	%r2092, %r2092, %r1495;
	ld.global.u32 	%r1496, [%rd15+136];
	xor.b32  	%r2091, %r2091, %r1496;
$L__BB2_97:
	and.b32  	%r1498, %r1446, 128;
	setp.eq.s32 	%p64, %r1498, 0;
	@%p64 bra 	$L__BB2_99;
	ld.global.u32 	%r1499, [%rd15+140];
	xor.b32  	%r2095, %r2095, %r1499;
	ld.global.u32 	%r1500, [%rd15+144];
	xor.b32  	%r2094, %r2094, %r1500;
	ld.global.u32 	%r1501, [%rd15+148];
	xor.b32  	%r2093, %r2093, %r1501;
	ld.global.u32 	%r1502, [%rd15+152];
	xor.b32  	%r2092, %r2092, %r1502;
	ld.global.u32 	%r1503, [%rd15+156];
	xor.b32  	%r2091, %r2091, %r1503;
$L__BB2_99:
	and.b32  	%r1505, %r1446, 256;
	setp.eq.s32 	%p65, %r1505, 0;
	@%p65 bra 	$L__BB2_101;
	ld.global.u32 	%r1506, [%rd15+160];
	xor.b32  	%r2095, %r2095, %r1506;
	ld.global.u32 	%r1507, [%rd15+164];
	xor.b32  	%r2094, %r2094, %r1507;
	ld.global.u32 	%r1508, [%rd15+168];
	xor.b32  	%r2093, %r2093, %r1508;
	ld.global.u32 	%r1509, [%rd15+172];
	xor.b32  	%r2092, %r2092, %r1509;
	ld.global.u32 	%r1510, [%rd15+176];
	xor.b32  	%r2091, %r2091, %r1510;
$L__BB2_101:
	and.b32  	%r1512, %r1446, 512;
	setp.eq.s32 	%p66, %r1512, 0;
	@%p66 bra 	$L__BB2_103;
	ld.global.u32 	%r1513, [%rd15+180];
	xor.b32  	%r2095, %r2095, %r1513;
	ld.global.u32 	%r1514, [%rd15+184];
	xor.b32  	%r2094, %r2094, %r1514;
	ld.global.u32 	%r1515, [%rd15+188];
	xor.b32  	%r2093, %r2093, %r1515;
	ld.global.u32 	%r1516, [%rd15+192];
	xor.b32  	%r2092, %r2092, %r1516;
	ld.global.u32 	%r1517, [%rd15+196];
	xor.b32  	%r2091, %r2091, %r1517;
$L__BB2_103:
	and.b32  	%r1519, %r1446, 1024;
	setp.eq.s32 	%p67, %r1519, 0;
	@%p67 bra 	$L__BB2_105;
	ld.global.u32 	%r1520, [%rd15+200];
	xor.b32  	%r2095, %r2095, %r1520;
	ld.global.u32 	%r1521, [%rd15+204];
	xor.b32  	%r2094, %r2094, %r1521;
	ld.global.u32 	%r1522, [%rd15+208];
	xor.b32  	%r2093, %r2093, %r1522;
	ld.global.u32 	%r1523, [%rd15+212];
	xor.b32  	%r2092, %r2092, %r1523;
	ld.global.u32 	%r1524, [%rd15+216];
	xor.b32  	%r2091, %r2091, %r1524;
$L__BB2_105:
	and.b32  	%r1526, %r1446, 2048;
	setp.eq.s32 	%p68, %r1526, 0;
	@%p68 bra 	$L__BB2_107;
	ld.global.u32 	%r1527, [%rd15+220];
	xor.b32  	%r2095, %r2095, %r1527;
	ld.global.u32 	%r1528, [%rd15+224];
	xor.b32  	%r2094, %r2094, %r1528;
	ld.global.u32 	%r1529, [%rd15+228];
	xor.b32  	%r2093, %r2093, %r1529;
	ld.global.u32 	%r1530, [%rd15+232];
	xor.b32  	%r2092, %r2092, %r1530;
	ld.global.u32 	%r1531, [%rd15+236];
	xor.b32  	%r2091, %r2091, %r1531;
$L__BB2_107:
	and.b32  	%r1533, %r1446, 4096;
	setp.eq.s32 	%p69, %r1533, 0;
	@%p69 bra 	$L__BB2_109;
	ld.global.u32 	%r1534, [%rd15+240];
	xor.b32  	%r2095, %r2095, %r1534;
	ld.global.u32 	%r1535, [%rd15+244];
	xor.b32  	%r2094, %r2094, %r1535;
	ld.global.u32 	%r1536, [%rd15+248];
	xor.b32  	%r2093, %r2093, %r1536;
	ld.global.u32 	%r1537, [%rd15+252];
	xor.b32  	%r2092, %r2092, %r1537;
	ld.global.u32 	%r1538, [%rd15+256];
	xor.b32  	%r2091, %r2091, %r1538;
$L__BB2_109:
	and.b32  	%r1540, %r1446, 8192;
	setp.eq.s32 	%p70, %r1540, 0;
	@%p70 bra 	$L__BB2_111;
	ld.global.u32 	%r1541, [%rd15+260];
	xor.b32  	%r2095, %r2095, %r1541;
	ld.global.u32 	%r1542, [%rd15+264];
	xor.b32  	%r2094, %r2094, %r1542;
	ld.global.u32 	%r1543, [%rd15+268];
	xor.b32  	%r2093, %r2093, %r1543;
	ld.global.u32 	%r1544, [%rd15+272];
	xor.b32  	%r2092, %r2092, %r1544;
	ld.global.u32 	%r1545, [%rd15+276];
	xor.b32  	%r2091, %r2091, %r1545;
$L__BB2_111:
	and.b32  	%r1547, %r1446, 16384;
	setp.eq.s32 	%p71, %r1547, 0;
	@%p71 bra 	$L__BB2_113;
	ld.global.u32 	%r1548, [%rd15+280];
	xor.b32  	%r2095, %r2095, %r1548;
	ld.global.u32 	%r1549, [%rd15+284];
	xor.b32  	%r2094, %r2094, %r1549;
	ld.global.u32 	%r1550, [%rd15+288];
	xor.b32  	%r2093, %r2093, %r1550;
	ld.global.u32 	%r1551, [%rd15+292];
	xor.b32  	%r2092, %r2092, %r1551;
	ld.global.u32 	%r1552, [%rd15+296];
	xor.b32  	%r2091, %r2091, %r1552;
$L__BB2_113:
	and.b32  	%r1554, %r1446, 32768;
	setp.eq.s32 	%p72, %r1554, 0;
	@%p72 bra 	$L__BB2_115;
	ld.global.u32 	%r1555, [%rd15+300];
	xor.b32  	%r2095, %r2095, %r1555;
	ld.global.u32 	%r1556, [%rd15+304];
	xor.b32  	%r2094, %r2094, %r1556;
	ld.global.u32 	%r1557, [%rd15+308];
	xor.b32  	%r2093, %r2093, %r1557;
	ld.global.u32 	%r1558, [%rd15+312];
	xor.b32  	%r2092, %r2092, %r1558;
	ld.global.u32 	%r1559, [%rd15+316];
	xor.b32  	%r2091, %r2091, %r1559;
$L__BB2_115:
	add.s32 	%r2182, %r2182, 16;
	setp.ne.s32 	%p73, %r2182, 32;
	@%p73 bra 	$L__BB2_83;
	mad.lo.s32 	%r1560, %r2176, -31, %r378;
	add.s32 	%r2176, %r1560, 1;
	setp.ne.s32 	%p74, %r2176, 5;
	@%p74 bra 	$L__BB2_82;
	st.local.u32 	[%rd9+4], %r2095;
	st.local.v2.u32 	[%rd9+8], {%r2094, %r2093};
	st.local.v2.u32 	[%rd9+16], {%r2092, %r2091};
$L__BB2_118:
	shr.u64 	%rd136, %rd11, 2;
	add.s32 	%r23, %r23, 1;
	setp.gt.u64 	%p75, %rd11, 3;
	@%p75 bra 	$L__BB2_7;
$L__BB2_119:
	mov.b32 	%r1561, 0;
	st.local.v2.u32 	[%rd9+24], {%r1561, %r1561};
	st.local.u32 	[%rd9+32], %r1561;
	mov.b64 	%rd66, 0;
	st.local.u64 	[%rd9+40], %rd66;
	shr.u32 	%r1562, %r2095, 2;
	xor.b32  	%r1563, %r1562, %r2095;
	st.local.u32 	[%rd9+4], %r2094;
	st.local.v2.u32 	[%rd9+8], {%r2093, %r2092};
	shl.b32 	%r1564, %r2091, 4;
	shl.b32 	%r1565, %r1563, 1;
	xor.b32  	%r1566, %r1565, %r1564;
	xor.b32  	%r1567, %r1566, %r1563;
	xor.b32  	%r1568, %r1567, %r2091;
	st.local.v2.u32 	[%rd9+16], {%r2091, %r1568};
	setp.gt.s32 	%p76, %r3, -1;
	selp.b32 	%r1569, -644748465, -1947113066, %p76;
	xor.b32  	%r1570, %r3, -1429050551;
	mad.lo.s32 	%r1571, %r1570, 1099087573, %r1569;
	add.s32 	%r1572, %r1571, %r1568;
	add.s32 	%r1573, %r1572, 6977678;
	rem.u32 	%r1574, %r1573, %r10;
	cvta.to.local.u64 	%rd68, %rd67;
	st.local.u32 	[%rd68], %r1574;
	cvta.global.u64 	%rd70, %rd69;
	{ // callseq 0, 0
	.param .b64 param0;
	st.param.b64 	[param0], %rd70;
	.param .b64 param1;
	st.param.b64 	[param1], %rd67;
	.param .b32 retval0;
	call.uni (retval0), 
	vprintf, 
	(
	param0, 
	param1
	);
	ld.param.b32 	%r1575, [retval0];
	} // callseq 0
	add.s32 	%r1577, %r1574, %r8;
	mul.wide.s32 	%rd71, %r1577, 4;
	add.s64 	%rd72, %rd2, %rd71;
	ld.global.u32 	%r1578, [%rd72];
	mul.wide.s32 	%rd73, %r12, 4;
	add.s64 	%rd74, %rd5, %rd73;
	st.global.u32 	[%rd74], %r1578;
	add.s32 	%r12, %r12, 1;
	add.s64 	%rd75, %rd1, %rd73;
	st.global.u32 	[%rd75], %r7;
	ld.global.u32 	%r1579, [%rd74];
	st.local.u32 	[%rd68], %r1579;
	mov.u64 	%rd76, $str$1;
	cvta.global.u64 	%rd77, %rd76;
	{ // callseq 1, 0
	.param .b64 param0;
	st.param.b64 	[param0], %rd77;
	.param .b64 param1;
	st.param.b64 	[param1], %rd67;
	.param .b32 retval0;
	call.uni (retval0), 
	vprintf, 
	(
	param0, 
	param1
	);
	ld.param.b32 	%r1580, [retval0];
	} // callseq 1
	add.s32 	%r11, %r11, 1;
	setp.ne.s32 	%p77, %r11, %r1169;
	@%p77 bra 	$L__BB2_5;
$L__BB2_120:
	setp.lt.s32 	%p78, %r10, %r1189;
	@%p78 bra 	$L__BB2_268;
$L__BB2_121:
	mov.b32 	%r565, 0;
$L__BB2_122:
	add.s32 	%r566, %r565, %r6;
	mul.wide.s32 	%rd90, %r566, 4;
	add.s64 	%rd91, %rd5, %rd90;
	ld.global.u32 	%r567, [%rd91];
	setp.gt.s32 	%p87, %r567, 0;
	@%p87 bra 	$L__BB2_257;
	setp.gt.s32 	%p88, %r1190, 0;
	mul.lo.s32 	%r2579, %r566, %r1190;
	@%p88 bra 	$L__BB2_124;
	bra.uni 	$L__BB2_242;
$L__BB2_124:
	setp.lt.u32 	%p89, %r1190, 8;
	@%p89 bra 	$L__BB2_260;
	mov.b32 	%r2278, 0;
	bra.uni 	$L__BB2_259;
$L__BB2_126:
	setp.eq.s32 	%p99, %r2585, 0;
	st.local.u32 	[%rd8+4], %r1146;
	st.local.v2.u32 	[%rd8+8], {%r1147, %r1148};
	st.local.v2.u32 	[%rd8+16], {%r1149, %r1150};
	mov.u32 	%r2391, %r1150;
	mov.u32 	%r2392, %r1149;
	mov.u32 	%r2393, %r1148;
	mov.u32 	%r2394, %r1147;
	mov.u32 	%r2395, %r1146;
	@%p99 bra 	$L__BB2_240;
	mov.b32 	%r584, 0;
	mov.u32 	%r2391, %r1150;
	mov.u32 	%r2392, %r1149;
	mov.u32 	%r2393, %r1148;
	mov.u32 	%r2394, %r1147;
	mov.u32 	%r2395, %r1146;
	mov.u64 	%rd137, %rd10;
$L__BB2_128:
	mov.u64 	%rd17, %rd137;
	and.b64  	%rd18, %rd17, 3;
	setp.eq.s64 	%p100, %rd18, 0;
	@%p100 bra 	$L__BB2_239;
	mul.wide.u32 	%rd106, %r584, 3200;
	mov.u64 	%rd107, precalc_xorwow_matrix;
	add.s64 	%rd23, %rd107, %rd106;
	mov.b32 	%r2391, 0;
	mov.u32 	%r2392, %r2391;
	mov.u32 	%r2393, %r2391;
	mov.u32 	%r2394, %r2391;
	mov.u32 	%r2395, %r2391;
	mov.u32 	%r2292, %r2391;
$L__BB2_130:
	mul.wide.u32 	%rd108, %r2292, 4;
	add.s64 	%rd109, %rd8, %rd108;
	ld.local.u32 	%r591, [%rd109+4];
	shl.b32 	%r592, %r2292, 5;
	mov.b32 	%r2298, 0;
$L__BB2_131:
	.pragma "nounroll";
	shr.u32 	%r1609, %r591, %r2298;
	and.b32  	%r1610, %r1609, 1;
	setp.eq.b32 	%p101, %r1610, 1;
	add.s32 	%r1611, %r592, %r2298;
	mul.lo.s32 	%r1612, %r1611, 5;
	mul.wide.u32 	%rd110, %r1612, 4;
	add.s64 	%rd19, %rd23, %rd110;
	@%p101 bra 	$L__BB2_244;
$L__BB2_132:
	and.b32  	%r1619, %r1609, 2;
	setp.eq.s32 	%p102, %r1619, 0;
	@%p102 bra 	$L__BB2_134;
	ld.global.u32 	%r1620, [%rd19+20];
	xor.b32  	%r2395, %r2395, %r1620;
	ld.global.u32 	%r1621, [%rd19+24];
	xor.b32  	%r2394, %r2394, %r1621;
	ld.global.u32 	%r1622, [%rd19+28];
	xor.b32  	%r2393, %r2393, %r1622;
	ld.global.u32 	%r1623, [%rd19+32];
	xor.b32  	%r2392, %r2392, %r1623;
	ld.global.u32 	%r1624, [%rd19+36];
	xor.b32  	%r2391, %r2391, %r1624;
$L__BB2_134:
	and.b32  	%r1626, %r1609, 4;
	setp.eq.s32 	%p103, %r1626, 0;
	@%p103 bra 	$L__BB2_136;
	ld.global.u32 	%r1627, [%rd19+40];
	xor.b32  	%r2395, %r2395, %r1627;
	ld.global.u32 	%r1628, [%rd19+44];
	xor.b32  	%r2394, %r2394, %r1628;
	ld.global.u32 	%r1629, [%rd19+48];
	xor.b32  	%r2393, %r2393, %r1629;
	ld.global.u32 	%r1630, [%rd19+52];
	xor.b32  	%r2392, %r2392, %r1630;
	ld.global.u32 	%r1631, [%rd19+56];
	xor.b32  	%r2391, %r2391, %r1631;
$L__BB2_136:
	and.b32  	%r1633, %r1609, 8;
	setp.eq.s32 	%p104, %r1633, 0;
	@%p104 bra 	$L__BB2_138;
	ld.global.u32 	%r1634, [%rd19+60];
	xor.b32  	%r2395, %r2395, %r1634;
	ld.global.u32 	%r1635, [%rd19+64];
	xor.b32  	%r2394, %r2394, %r1635;
	ld.global.u32 	%r1636, [%rd19+68];
	xor.b32  	%r2393, %r2393, %r1636;
	ld.global.u32 	%r1637, [%rd19+72];
	xor.b32  	%r2392, %r2392, %r1637;
	ld.global.u32 	%r1638, [%rd19+76];
	xor.b32  	%r2391, %r2391, %r1638;
$L__BB2_138:
	and.b32  	%r1640, %r1609, 16;
	setp.eq.s32 	%p105, %r1640, 0;
	@%p105 bra 	$L__BB2_140;
	ld.global.u32 	%r1641, [%rd19+80];
	xor.b32  	%r2395, %r2395, %r1641;
	ld.global.u32 	%r1642, [%rd19+84];
	xor.b32  	%r2394, %r2394, %r1642;
	ld.global.u32 	%r1643, [%rd19+88];
	xor.b32  	%r2393, %r2393, %r1643;
	ld.global.u32 	%r1644, [%rd19+92];
	xor.b32  	%r2392, %r2392, %r1644;
	ld.global.u32 	%r1645, [%rd19+96];
	xor.b32  	%r2391, %r2391, %r1645;
$L__BB2_140:
	and.b32  	%r1647, %r1609, 32;
	setp.eq.s32 	%p106, %r1647, 0;
	@%p106 bra 	$L__BB2_142;
	ld.global.u32 	%r1648, [%rd19+100];
	xor.b32  	%r2395, %r2395, %r1648;
	ld.global.u32 	%r1649, [%rd19+104];
	xor.b32  	%r2394, %r2394, %r1649;
	ld.global.u32 	%r1650, [%rd19+108];
	xor.b32  	%r2393, %r2393, %r1650;
	ld.global.u32 	%r1651, [%rd19+112];
	xor.b32  	%r2392, %r2392, %r1651;
	ld.global.u32 	%r1652, [%rd19+116];
	xor.b32  	%r2391, %r2391, %r1652;
$L__BB2_142:
	and.b32  	%r1654, %r1609, 64;
	setp.eq.s32 	%p107, %r1654, 0;
	@%p107 bra 	$L__BB2_144;
	ld.global.u32 	%r1655, [%rd19+120];
	xor.b32  	%r2395, %r2395, %r1655;
	ld.global.u32 	%r1656, [%rd19+124];
	xor.b32  	%r2394, %r2394, %r1656;
	ld.global.u32 	%r1657, [%rd19+128];
	xor.b32  	%r2393, %r2393, %r1657;
	ld.global.u32 	%r1658, [%rd19+132];
	xor.b32  	%r2392, %r2392, %r1658;
	ld.global.u32 	%r1659, [%rd19+136];
	xor.b32  	%r2391, %r2391, %r1659;
$L__BB2_144:
	and.b32  	%r1661, %r1609, 128;
	setp.eq.s32 	%p108, %r1661, 0;
	@%p108 bra 	$L__BB2_146;
	ld.global.u32 	%r1662, [%rd19+140];
	xor.b32  	%r2395, %r2395, %r1662;
	ld.global.u32 	%r1663, [%rd19+144];
	xor.b32  	%r2394, %r2394, %r1663;
	ld.global.u32 	%r1664, [%rd19+148];
	xor.b32  	%r2393, %r2393, %r1664;
	ld.global.u32 	%r1665, [%rd19+152];
	xor.b32  	%r2392, %r2392, %r1665;
	ld.global.u32 	%r1666, [%rd19+156];
	xor.b32  	%r2391, %r2391, %r1666;
$L__BB2_146:
	and.b32  	%r1668, %r1609, 256;
	setp.eq.s32 	%p109, %r1668, 0;
	@%p109 bra 	$L__BB2_148;
	ld.global.u32 	%r1669, [%rd19+160];
	xor.b32  	%r2395, %r2395, %r1669;
	ld.global.u32 	%r1670, [%rd19+164];
	xor.b32  	%r2394, %r2394, %r1670;
	ld.global.u32 	%r1671, [%rd19+168];
	xor.b32  	%r2393, %r2393, %r1671;
	ld.global.u32 	%r1672, [%rd19+172];
	xor.b32  	%r2392, %r2392, %r1672;
	ld.global.u32 	%r1673, [%rd19+176];
	xor.b32  	%r2391, %r2391, %r1673;
$L__BB2_148:
	and.b32  	%r1675, %r1609, 512;
	setp.eq.s32 	%p110, %r1675, 0;
	@%p110 bra 	$L__BB2_150;
	ld.global.u32 	%r1676, [%rd19+180];
	xor.b32  	%r2395, %r2395, %r1676;
	ld.global.u32 	%r1677, [%rd19+184];
	xor.b32  	%r2394, %r2394, %r1677;
	ld.global.u32 	%r1678, [%rd19+188];
	xor.b32  	%r2393, %r2393, %r1678;
	ld.global.u32 	%r1679, [%rd19+192];
	xor.b32  	%r2392, %r2392, %r1679;
	ld.global.u32 	%r1680, [%rd19+196];
	xor.b32  	%r2391, %r2391, %r1680;
$L__BB2_150:
	and.b32  	%r1682, %r1609, 1024;
	setp.eq.s32 	%p111, %r1682, 0;
	@%p111 bra 	$L__BB2_152;
	ld.global.u32 	%r1683, [%rd19+200];
	xor.b32  	%r2395, %r2395, %r1683;
	ld.global.u32 	%r1684, [%rd19+204];
	xor.b32  	%r2394, %r2394, %r1684;
	ld.global.u32 	%r1685, [%rd19+208];
	xor.b32  	%r2393, %r2393, %r1685;
	ld.global.u32 	%r1686, [%rd19+212];
	xor.b32  	%r2392, %r2392, %r1686;
	ld.global.u32 	%r1687, [%rd19+216];
	xor.b32  	%r2391, %r2391, %r1687;
$L__BB2_152:
	and.b32  	%r1689, %r1609, 2048;
	setp.eq.s32 	%p112, %r1689, 0;
	@%p112 bra 	$L__BB2_154;
	ld.global.u32 	%r1690, [%rd19+220];
	xor.b32  	%r2395, %r2395, %r1690;
	ld.global.u32 	%r1691, [%rd19+224];
	xor.b32  	%r2394, %r2394, %r1691;
	ld.global.u32 	%r1692, [%rd19+228];
	xor.b32  	%r2393, %r2393, %r1692;
	ld.global.u32 	%r1693, [%rd19+232];
	xor.b32  	%r2392, %r2392, %r1693;
	ld.global.u32 	%r1694, [%rd19+236];
	xor.b32  	%r2391, %r2391, %r1694;
$L__BB2_154:
	and.b32  	%r1696, %r1609, 4096;
	setp.eq.s32 	%p113, %r1696, 0;
	@%p113 bra 	$L__BB2_156;
	ld.global.u32 	%r1697, [%rd19+240];
	xor.b32  	%r2395, %r2395, %r1697;
	ld.global.u32 	%r1698, [%rd19+244];
	xor.b32  	%r2394, %r2394, %r1698;
	ld.global.u32 	%r1699, [%rd19+248];
	xor.b32  	%r2393, %r2393, %r1699;
	ld.global.u32 	%r1700, [%rd19+252];
	xor.b32  	%r2392, %r2392, %r1700;
	ld.global.u32 	%r1701, [%rd19+256];
	xor.b32  	%r2391, %r2391, %r1701;
$L__BB2_156:
	and.b32  	%r1703, %r1609, 8192;
	setp.eq.s32 	%p114, %r1703, 0;
	@%p114 bra 	$L__BB2_158;
	ld.global.u32 	%r1704, [%rd19+260];
	xor.b32  	%r2395, %r2395, %r1704;
	ld.global.u32 	%r1705, [%rd19+264];
	xor.b32  	%r2394, %r2394, %r1705;
	ld.global.u32 	%r1706, [%rd19+268];
	xor.b32  	%r2393, %r2393, %r1706;
	ld.global.u32 	%r1707, [%rd19+272];
	xor.b32  	%r2392, %r2392, %r1707;
	ld.global.u32 	%r1708, [%rd19+276];
	xor.b32  	%r2391, %r2391, %r1708;
$L__BB2_158:
	and.b32  	%r1710, %r1609, 16384;
	setp.eq.s32 	%p115, %r1710, 0;
	@%p115 bra 	$L__BB2_160;
	ld.global.u32 	%r1711, [%rd19+280];
	xor.b32  	%r2395, %r2395, %r1711;
	ld.global.u32 	%r1712, [%rd19+284];
	xor.b32  	%r2394, %r2394, %r1712;
	ld.global.u32 	%r1713, [%rd19+288];
	xor.b32  	%r2393, %r2393, %r1713;
	ld.global.u32 	%r1714, [%rd19+292];
	xor.b32  	%r2392, %r2392, %r1714;
	ld.global.u32 	%r1715, [%rd19+296];
	xor.b32  	%r2391, %r2391, %r1715;
$L__BB2_160:
	and.b32  	%r1717, %r1609, 32768;
	setp.eq.s32 	%p116, %r1717, 0;
	@%p116 bra 	$L__BB2_162;
	ld.global.u32 	%r1718, [%rd19+300];
	xor.b32  	%r2395, %r2395, %r1718;
	ld.global.u32 	%r1719, [%rd19+304];
	xor.b32  	%r2394, %r2394, %r1719;
	ld.global.u32 	%r1720, [%rd19+308];
	xor.b32  	%r2393, %r2393, %r1720;
	ld.global.u32 	%r1721, [%rd19+312];
	xor.b32  	%r2392, %r2392, %r1721;
	ld.global.u32 	%r1722, [%rd19+316];
	xor.b32  	%r2391, %r2391, %r1722;
$L__BB2_162:
	add.s32 	%r2298, %r2298, 16;
	setp.ne.s32 	%p117, %r2298, 32;
	@%p117 bra 	$L__BB2_131;
	mad.lo.s32 	%r1723, %r2292, -31, %r592;
	add.s32 	%r2292, %r1723, 1;
	setp.eq.s32 	%p118, %r2292, 5;
	@%p118 bra 	$L__BB2_164;
	bra.uni 	$L__BB2_130;
$L__BB2_164:
	st.local.u32 	[%rd8+4], %r2395;
	st.local.v2.u32 	[%rd8+8], {%r2394, %r2393};
	st.local.v2.u32 	[%rd8+16], {%r2392, %r2391};
	setp.eq.s64 	%p119, %rd18, 1;
	@%p119 bra 	$L__BB2_239;
	mov.b32 	%r2391, 0;
	mov.u32 	%r2392, %r2391;
	mov.u32 	%r2393, %r2391;
	mov.u32 	%r2394, %r2391;
	mov.u32 	%r2395, %r2391;
	mov.u32 	%r2384, %r2391;
$L__BB2_166:
	mul.wide.u32 	%rd111, %r2384, 4;
	add.s64 	%rd112, %rd8, %rd111;
	ld.local.u32 	%r762, [%rd112+4];
	shl.b32 	%r763, %r2384, 5;
	mov.b32 	%r2390, 0;
$L__BB2_167:
	.pragma "nounroll";
	shr.u32 	%r1726, %r762, %r2390;
	and.b32  	%r1727, %r1726, 1;
	setp.eq.b32 	%p120, %r1727, 1;
	not.pred 	%p121, %p120;
	add.s32 	%r1728, %r763, %r2390;
	mul.lo.s32 	%r1729, %r1728, 5;
	mul.wide.u32 	%rd113, %r1729, 4;
	add.s64 	%rd20, %rd23, %rd113;
	@%p121 bra 	$L__BB2_169;
	ld.global.u32 	%r1730, [%rd20];
	xor.b32  	%r2395, %r2395, %r1730;
	ld.global.u32 	%r1731, [%rd20+4];
	xor.b32  	%r2394, %r2394, %r1731;
	ld.global.u32 	%r1732, [%rd20+8];
	xor.b32  	%r2393, %r2393, %r1732;
	ld.global.u32 	%r1733, [%rd20+12];
	xor.b32  	%r2392, %r2392, %r1733;
	ld.global.u32 	%r1734, [%rd20+16];
	xor.b32  	%r2391, %r2391, %r1734;
$L__BB2_169:
	and.b32  	%r1736, %r1726, 2;
	setp.eq.s32 	%p122, %r1736, 0;
	@%p122 bra 	$L__BB2_171;
	ld.global.u32 	%r1737, [%rd20+20];
	xor.b32  	%r2395, %r2395, %r1737;
	ld.global.u32 	%r1738, [%rd20+24];
	xor.b32  	%r2394, %r2394, %r1738;
	ld.global.u32 	%r1739, [%rd20+28];
	xor.b32  	%r2393, %r2393, %r1739;
	ld.global.u32 	%r1740, [%rd20+32];
	xor.b32  	%r2392, %r2392, %r1740;
	ld.global.u32 	%r1741, [%rd20+36];
	xor.b32  	%r2391, %r2391, %r1741;
$L__BB2_171:
	and.b32  	%r1743, %r1726, 4;
	setp.eq.s32 	%p123, %r1743, 0;
	@%p123 bra 	$L__BB2_173;
	ld.global.u32 	%r1744, [%rd20+40];
	xor.b32  	%r2395, %r2395, %r1744;
	ld.global.u32 	%r1745, [%rd20+44];
	xor.b32  	%r2394, %r2394, %r1745;
	ld.global.u32 	%r1746, [%rd20+48];
	xor.b32  	%r2393, %r2393, %r1746;
	ld.global.u32 	%r1747, [%rd20+52];
	xor.b32  	%r2392, %r2392, %r1747;
	ld.global.u32 	%r1748, [%rd20+56];
	xor.b32  	%r2391, %r2391, %r1748;
$L__BB2_173:
	and.b32  	%r1750, %r1726, 8;
	setp.eq.s32 	%p124, %r1750, 0;
	@%p124 bra 	$L__BB2_175;
	ld.global.u32 	%r1751, [%rd20+60];
	xor.b32  	%r2395, %r2395, %r1751;
	ld.global.u32 	%r1752, [%rd20+64];
	xor.b32  	%r2394, %r2394, %r1752;
	ld.global.u32 	%r1753, [%rd20+68];
	xor.b32  	%r2393, %r2393, %r1753;
	ld.global.u32 	%r1754, [%rd20+72];
	xor.b32  	%r2392, %r2392, %r1754;
	ld.global.u32 	%r1755, [%rd20+76];
	xor.b32  	%r2391, %r2391, %r1755;
$L__BB2_175:
	and.b32  	%r1757, %r1726, 16;
	setp.eq.s32 	%p125, %r1757, 0;
	@%p125 bra 	$L__BB2_177;
	ld.global.u32 	%r1758, [%rd20+80];
	xor.b32  	%r2395, %r2395, %r1758;
	ld.global.u32 	%r1759, [%rd20+84];
	xor.b32  	%r2394, %r2394, %r1759;
	ld.global.u32 	%r1760, [%rd20+88];
	xor.b32  	%r2393, %r2393, %r1760;
	ld.global.u32 	%r1761, [%rd20+92];
	xor.b32  	%r2392, %r2392, %r1761;
	ld.global.u32 	%r1762, [%rd20+96];
	xor.b32  	%r2391, %r2391, %r1762;
$L__BB2_177:
	and.b32  	%r1764, %r1726, 32;
	setp.eq.s32 	%p126, %r1764, 0;
	@%p126 bra 	$L__BB2_179;
	ld.global.u32 	%r1765, [%rd20+100];
	xor.b32  	%r2395, %r2395, %r1765;
	ld.global.u32 	%r1766, [%rd20+104];
	xor.b32  	%r2394, %r2394, %r1766;
	ld.global.u32 	%r1767, [%rd20+108];
	xor.b32  	%r2393, %r2393, %r1767;
	ld.global.u32 	%r1768, [%rd20+112];
	xor.b32  	%r2392, %r2392, %r1768;
	ld.global.u32 	%r1769, [%rd20+116];
	xor.b32  	%r2391, %r2391, %r1769;
$L__BB2_179:
	and.b32  	%r1771, %r1726, 64;
	setp.eq.s32 	%p127, %r1771, 0;
	@%p127 bra 	$L__BB2_181;
	ld.global.u32 	%r1772, [%rd20+120];
	xor.b32  	%r2395, %r2395, %r1772;
	ld.global.u32 	%r1773, [%rd20+124];
	xor.b32  	%r2394, %r2394, %r1773;
	ld.global.u32 	%r1774, [%rd20+128];
	xor.b32  	%r2393, %r2393, %r1774;
	ld.global.u32 	%r1775, [%rd20+132];
	xor.b32  	%r2392, %r2392, %r1775;
	ld.global.u32 	%r1776, [%rd20+136];
	xor.b32  	%r2391, %r2391, %r1776;
$L__BB2_181:
	and.b32  	%r1778, %r1726, 128;
	setp.eq.s32 	%p128, %r1778, 0;
	@%p128 bra 	$L__BB2_183;
	ld.global.u32 	%r1779, [%rd20+140];
	xor.b32  	%r2395, %r2395, %r1779;
	ld.global.u32 	%r1780, [%rd20+144];
	xor.b32  	%r2394, %r2394, %r1780;
	ld.global.u32 	%r1781, [%rd20+148];
	xor.b32  	%r2393, %r2393, %r1781;
	ld.global.u32 	%r1782, [%rd20+152];
	xor.b32  	%r2392, %r2392, %r1782;
	ld.global.u32 	%r1783, [%rd20+156];
	xor.b32  	%r2391, %r2391, %r1783;
$L__BB2_183:
	and.b32  	%r1785, %r1726, 256;
	setp.eq.s32 	%p129, %r1785, 0;
	@%p129 bra 	$L__BB2_185;
	ld.global.u32 	%r1786, [%rd20+160];
	xor.b32  	%r2395, %r2395, %r1786;
	ld.global.u32 	%r1787, [%rd20+164];
	xor.b32  	%r2394, %r2394, %r1787;
	ld.global.u32 	%r1788, [%rd20+168];
	xor.b32  	%r2393, %r2393, %r1788;
	ld.global.u32 	%r1789, [%rd20+172];
	xor.b32  	%r2392, %r2392, %r1789;
	ld.global.u32 	%r1790, [%rd20+176];
	xor.b32  	%r2391, %r2391, %r1790;
$L__BB2_185:
	and.b32  	%r1792, %r1726, 512;
	setp.eq.s32 	%p130, %r1792, 0;
	@%p130 bra 	$L__BB2_187;
	ld.global.u32 	%r1793, [%rd20+180];
	xor.b32  	%r2395, %r2395, %r1793;
	ld.global.u32 	%r1794, [%rd20+184];
	xor.b32  	%r2394, %r2394, %r1794;
	ld.global.u32 	%r1795, [%rd20+188];
	xor.b32  	%r2393, %r2393, %r1795;
	ld.global.u32 	%r1796, [%rd20+192];
	xor.b32  	%r2392, %r2392, %r1796;
	ld.global.u32 	%r1797, [%rd20+196];
	xor.b32  	%r2391, %r2391, %r1797;
$L__BB2_187:
	and.b32  	%r1799, %r1726, 1024;
	setp.eq.s32 	%p131, %r1799, 0;
	@%p131 bra 	$L__BB2_189;
	ld.global.u32 	%r1800, [%rd20+200];
	xor.b32  	%r2395, %r2395, %r1800;
	ld.global.u32 	%r1801, [%rd20+204];
	xor.b32  	%r2394, %r2394, %r1801;
	ld.global.u32 	%r1802, [%rd20+208];
	xor.b32  	%r2393, %r2393, %r1802;
	ld.global.u32 	%r1803, [%rd20+212];
	xor.b32  	%r2392, %r2392, %r1803;
	ld.global.u32 	%r1804, [%rd20+216];
	xor.b32  	%r2391, %r2391, %r1804;
$L__BB2_189:
	and.b32  	%r1806, %r1726, 2048;
	setp.eq.s32 	%p132, %r1806, 0;
	@%p132 bra 	$L__BB2_191;
	ld.global.u32 	%r1807, [%rd20+220];
	xor.b32  	%r2395, %r2395, %r1807;
	ld.global.u32 	%r1808, [%rd20+224];
	xor.b32  	%r2394, %r2394, %r1808;
	ld.global.u32 	%r1809, [%rd20+228];
	xor.b32  	%r2393, %r2393, %r1809;
	ld.global.u32 	%r1810, [%rd20+232];
	xor.b32  	%r2392, %r2392, %r1810;
	ld.global.u32 	%r1811, [%rd20+236];
	xor.b32  	%r2391, %r2391, %r1811;
$L__BB2_191:
	and.b32  	%r1813, %r1726, 4096;
	setp.eq.s32 	%p133, %r1813, 0;
	@%p133 bra 	$L__BB2_193;
	ld.global.u32 	%r1814, [%rd20+240];
	xor.b32  	%r2395, %r2395, %r1814;
	ld.global.u32 	%r1815, [%rd20+244];
	xor.b32  	%r2394, %r2394, %r1815;
	ld.global.u32 	%r1816, [%rd20+248];
	xor.b32  	%r2393, %r2393, %r1816;
	ld.global.u32 	%r1817, [%rd20+252];
	xor.b32  	%r2392, %r2392, %r1817;
	ld.global.u32 	%r1818, [%rd20+256];
	xor.b32  	%r2391, %r2391, %r1818;
$L__BB2_193:
	and.b32  	%r1820, %r1726, 8192;
	setp.eq.s32 	%p134, %r1820, 0;
	@%p134 bra 	$L__BB2_195;
	ld.global.u32 	%r1821, [%rd20+260];
	xor.b32  	%r2395, %r2395, %r1821;
	ld.global.u32 	%r1822, [%rd20+264];
	xor.b32  	%r2394, %r2394, %r1822;
	ld.global.u32 	%r1823, [%rd20+268];
	xor.b32  	%r2393, %r2393, %r1823;
	ld.global.u32 	%r1824, [%rd20+272];
	xor.b32  	%r2392, %r2392, %r1824;
	ld.global.u32 	%r1825, [%rd20+276];
	xor.b32  	%r2391, %r2391, %r1825;
$L__BB2_195:
	and.b32  	%r1827, %r1726, 16384;
	setp.eq.s32 	%p135, %r1827, 0;
	@%p135 bra 	$L__BB2_197;
	ld.global.u32 	%r1828, [%rd20+280];
	xor.b32  	%r2395, %r2395, %r1828;
	ld.global.u32 	%r1829, [%rd20+284];
	xor.b32  	%r2394, %r2394, %r1829;
	ld.global.u32 	%r1830, [%rd20+288];
	xor.b32  	%r2393, %r2393, %r1830;
	ld.global.u32 	%r1831, [%rd20+292];
	xor.b32  	%r2392, %r2392, %r1831;
	ld.global.u32 	%r1832, [%rd20+296];
	xor.b32  	%r2391, %r2391, %r1832;
$L__BB2_197:
	and.b32  	%r1834, %r1726, 32768;
	setp.eq.s32 	%p136, %r1834, 0;
	@%p136 bra 	$L__BB2_199;
	ld.global.u32 	%r1835, [%rd20+300];
	xor.b32  	%r2395, %r2395, %r1835;
	ld.global.u32 	%r1836, [%rd20+304];
	xor.b32  	%r2394, %r2394, %r1836;
	ld.global.u32 	%r1837, [%rd20+308];
	xor.b32  	%r2393, %r2393, %r1837;
	ld.global.u32 	%r1838, [%rd20+312];
	xor.b32  	%r2392, %r2392, %r1838;
	ld.global.u32 	%r1839, [%rd20+316];
	xor.b32  	%r2391, %r2391, %r1839;
$L__BB2_199:
	add.s32 	%r2390, %r2390, 16;
	setp.ne.s32 	%p137, %r2390, 32;
	@%p137 bra 	$L__BB2_167;
	mad.lo.s32 	%r1840, %r2384, -31, %r763;
	add.s32 	%r2384, %r1840, 1;
	setp.ne.s32 	%p138, %r2384, 5;
	@%p138 bra 	$L__BB2_166;
	st.local.u32 	[%rd8+4], %r2395;
	st.local.v2.u32 	[%rd8+8], {%r2394, %r2393};
	st.local.v2.u32 	[%rd8+16], {%r2392, %r2391};
	setp.ne.s64 	%p139, %rd18, 3;
	@%p139 bra 	$L__BB2_239;
	mov.b32 	%r2391, 0;
	mov.u32 	%r2392, %r2391;
	mov.u32 	%r2393, %r2391;
	mov.u32 	%r2394, %r2391;
	mov.u32 	%r2395, %r2391;
	mov.u32 	%r2476, %r2391;
$L__BB2_203:
	mul.wide.u32 	%rd114, %r2476, 4;
	add.s64 	%rd115, %rd8, %rd114;
	ld.local.u32 	%r938, [%rd115+4];
	shl.b32 	%r939, %r2476, 5;
	mov.b32 	%r2482, 0;
$L__BB2_204:
	.pragma "nounroll";
	shr.u32 	%r1843, %r938, %r2482;
	and.b32  	%r1844, %r1843, 1;
	setp.eq.b32 	%p140, %r1844, 1;
	not.pred 	%p141, %p140;
	add.s32 	%r1845, %r939, %r2482;
	mul.lo.s32 	%r1846, %r1845, 5;
	mul.wide.u32 	%rd116, %r1846, 4;
	add.s64 	%rd21, %rd23, %rd116;
	@%p141 bra 	$L__BB2_206;
	ld.global.u32 	%r1847, [%rd21];
	xor.b32  	%r2395, %r2395, %r1847;
	ld.global.u32 	%r1848, [%rd21+4];
	xor.b32  	%r2394, %r2394, %r1848;
	ld.global.u32 	%r1849, [%rd21+8];
	xor.b32  	%r2393, %r2393, %r1849;
	ld.global.u32 	%r1850, [%rd21+12];
	xor.b32  	%r2392, %r2392, %r1850;
	ld.global.u32 	%r1851, [%rd21+16];
	xor.b32  	%r2391, %r2391, %r1851;
$L__BB2_206:
	and.b32  	%r1853, %r1843, 2;
	setp.eq.s32 	%p142, %r1853, 0;
	@%p142 bra 	$L__BB2_208;
	ld.global.u32 	%r1854, [%rd21+20];
	xor.b32  	%r2395, %r2395, %r1854;
	ld.global.u32 	%r1855, [%rd21+24];
	xor.b32  	%r2394, %r2394, %r1855;
	ld.global.u32 	%r1856, [%rd21+28];
	xor.b32  	%r2393, %r2393, %r1856;
	ld.global.u32 	%r1857, [%rd21+32];
	xor.b32  	%r2392, %r2392, %r1857;
	ld.global.u32 	%r1858, [%rd21+36];
	xor.b32  	%r2391, %r2391, %r1858;
$L__BB2_208:
	and.b32  	%r1860, %r1843, 4;
	setp.eq.s32 	%p143, %r1860, 0;
	@%p143 bra 	$L__BB2_210;
	ld.global.u32 	%r1861, [%rd21+40];
	xor.b32  	%r2395, %r2395, %r1861;
	ld.global.u32 	%r1862, [%rd21+44];
	xor.b32  	%r2394, %r2394, %r1862;
	ld.global.u32 	%r1863, [%rd21+48];
	xor.b32  	%r2393, %r2393, %r1863;
	ld.global.u32 	%r1864, [%rd21+52];
	xor.b32  	%r2392, %r2392, %r1864;
	ld.global.u32 	%r1865, [%rd21+56];
	xor.b32  	%r2391, %r2391, %r1865;
$L__BB2_210:
	and.b32  	%r1867, %r1843, 8;
	setp.eq.s32 	%p144, %r1867, 0;
	@%p144 bra 	$L__BB2_212;
	ld.global.u32 	%r1868, [%rd21+60];
	xor.b32  	%r2395, %r2395, %r1868;
	ld.global.u32 	%r1869, [%rd21+64];
	xor.b32  	%r2394, %r2394, %r1869;
	ld.global.u32 	%r1870, [%rd21+68];
	xor.b32  	%r2393, %r2393, %r1870;
	ld.global.u32 	%r1871, [%rd21+72];
	xor.b32  	%r2392, %r2392, %r1871;
	ld.global.u32 	%r1872, [%rd21+76];
	xor.b32  	%r2391, %r2391, %r1872;
$L__BB2_212:
	and.b32  	%r1874, %r1843, 16;
	setp.eq.s32 	%p145, %r1874, 0;
	@%p145 bra 	$L__BB2_214;
	ld.global.u32 	%r1875, [%rd21+80];
	xor.b32  	%r2395, %r2395, %r1875;
	ld.global.u32 	%r1876, [%rd21+84];
	xor.b32  	%r2394, %r2394, %r1876;
	ld.global.u32 	%r1877, [%rd21+88];
	xor.b32  	%r2393, %r2393, %r1877;
	ld.global.u32 	%r1878, [%rd21+92];
	xor.b32  	%r2392, %r2392, %r1878;
	ld.global.u32 	%r1879, [%rd21+96];
	xor.b32  	%r2391, %r2391, %r1879;
$L__BB2_214:
	and.b32  	%r1881, %r1843, 32;
	setp.eq.s32 	%p146, %r1881, 0;
	@%p146 bra 	$L__BB2_216;
	ld.global.u32 	%r1882, [%rd21+100];
	xor.b32  	%r2395, %r2395, %r1882;
	ld.global.u32 	%r1883, [%rd21+104];
	xor.b32  	%r2394, %r2394, %r1883;
	ld.global.u32 	%r1884, [%rd21+108];
	xor.b32  	%r2393, %r2393, %r1884;
	ld.global.u32 	%r1885, [%rd21+112];
	xor.b32  	%r2392, %r2392, %r1885;
	ld.global.u32 	%r1886, [%rd21+116];
	xor.b32  	%r2391, %r2391, %r1886;
$L__BB2_216:
	and.b32  	%r1888, %r1843, 64;
	setp.eq.s32 	%p147, %r1888, 0;
	@%p147 bra 	$L__BB2_218;
	ld.global.u32 	%r1889, [%rd21+120];
	xor.b32  	%r2395, %r2395, %r1889;
	ld.global.u32 	%r1890, [%rd21+124];
	xor.b32  	%r2394, %r2394, %r1890;
	ld.global.u32 	%r1891, [%rd21+128];
	xor.b32  	%r2393, %r2393, %r1891;
	ld.global.u32 	%r1892, [%rd21+132];
	xor.b32  	%r2392, %r2392, %r1892;
	ld.global.u32 	%r1893, [%rd21+136];
	xor.b32  	%r2391, %r2391, %r1893;
$L__BB2_218:
	and.b32  	%r1895, %r1843, 128;
	setp.eq.s32 	%p148, %r1895, 0;
	@%p148 bra 	$L__BB2_220;
	ld.global.u32 	%r1896, [%rd21+140];
	xor.b32  	%r2395, %r2395, %r1896;
	ld.global.u32 	%r1897, [%rd21+144];
	xor.b32  	%r2394, %r2394, %r1897;
	ld.global.u32 	%r1898, [%rd21+148];
	xor.b32  	%r2393, %r2393, %r1898;
	ld.global.u32 	%r1899, [%rd21+152];
	xor.b32  	%r2392, %r2392, %r1899;
	ld.global.u32 	%r1900, [%rd21+156];
	xor.b32  	%r2391, %r2391, %r1900;
$L__BB2_220:
	and.b32  	%r1902, %r1843, 256;
	setp.eq.s32 	%p149, %r1902, 0;
	@%p149 bra 	$L__BB2_222;
	ld.global.u32 	%r1903, [%rd21+160];
	xor.b32  	%r2395, %r2395, %r1903;
	ld.global.u32 	%r1904, [%rd21+164];
	xor.b32  	%r2394, %r2394, %r1904;
	ld.global.u32 	%r1905, [%rd21+168];
	xor.b32  	%r2393, %r2393, %r1905;
	ld.global.u32 	%r1906, [%rd21+172];
	xor.b32  	%r2392, %r2392, %r1906;
	ld.global.u32 	%r1907, [%rd21+176];
	xor.b32  	%r2391, %r2391, %r1907;
$L__BB2_222:
	and.b32  	%r1909, %r1843, 512;
	setp.eq.s32 	%p150, %r1909, 0;
	@%p150 bra 	$L__BB2_224;
	ld.global.u32 	%r1910, [%rd21+180];
	xor.b32  	%r2395, %r2395, %r1910;
	ld.global.u32 	%r1911, [%rd21+184];
	xor.b32  	%r2394, %r2394, %r1911;
	ld.global.u32 	%r1912, [%rd21+188];
	xor.b32  	%r2393, %r2393, %r1912;
	ld.global.u32 	%r1913, [%rd21+192];
	xor.b32  	%r2392, %r2392, %r1913;
	ld.global.u32 	%r1914, [%rd21+196];
	xor.b32  	%r2391, %r2391, %r1914;
$L__BB2_224:
	and.b32  	%r1916, %r1843, 1024;
	setp.eq.s32 	%p151, %r1916, 0;
	@%p151 bra 	$L__BB2_226;
	ld.global.u32 	%r1917, [%rd21+200];
	xor.b32  	%r2395, %r2395, %r1917;
	ld.global.u32 	%r1918, [%rd21+204];
	xor.b32  	%r2394, %r2394, %r1918;
	ld.global.u32 	%r1919, [%rd21+208];
	xor.b32  	%r2393, %r2393, %r1919;
	ld.global.u32 	%r1920, [%rd21+212];
	xor.b32  	%r2392, %r2392, %r1920;
	ld.global.u32 	%r1921, [%rd21+216];
	xor.b32  	%r2391, %r2391, %r1921;
$L__BB2_226:
	and.b32  	%r1923, %r1843, 2048;
	setp.eq.s32 	%p152, %r1923, 0;
	@%p152 bra 	$L__BB2_228;
	ld.global.u32 	%r1924, [%rd21+220];
	xor.b32  	%r2395, %r2395, %r1924;
	ld.global.u32 	%r1925, [%rd21+224];
	xor.b32  	%r2394, %r2394, %r1925;
	ld.global.u32 	%r1926, [%rd21+228];
	xor.b32  	%r2393, %r2393, %r1926;
	ld.global.u32 	%r1927, [%rd21+232];
	xor.b32  	%r2392, %r2392, %r1927;
	ld.global.u32 	%r1928, [%rd21+236];
	xor.b32  	%r2391, %r2391, %r1928;
$L__BB2_228:
	and.b32  	%r1930, %r1843, 4096;
	setp.eq.s32 	%p153, %r1930, 0;
	@%p153 bra 	$L__BB2_230;
	ld.global.u32 	%r1931, [%rd21+240];
	xor.b32  	%r2395, %r2395, %r1931;
	ld.global.u32 	%r1932, [%rd21+244];
	xor.b32  	%r2394, %r2394, %r1932;
	ld.global.u32 	%r1933, [%rd21+248];
	xor.b32  	%r2393, %r2393, %r1933;
	ld.global.u32 	%r1934, [%rd21+252];
	xor.b32  	%r2392, %r2392, %r1934;
	ld.global.u32 	%r1935, [%rd21+256];
	xor.b32  	%r2391, %r2391, %r1935;
$L__BB2_230:
	and.b32  	%r1937, %r1843, 8192;
	setp.eq.s32 	%p154, %r1937, 0;
	@%p154 bra 	$L__BB2_232;
	ld.global.u32 	%r1938, [%rd21+260];
	xor.b32  	%r2395, %r2395, %r1938;
	ld.global.u32 	%r1939, [%rd21+264];
	xor.b32  	%r2394, %r2394, %r1939;
	ld.global.u32 	%r1940, [%rd21+268];
	xor.b32  	%r2393, %r2393, %r1940;
	ld.global.u32 	%r1941, [%rd21+272];
	xor.b32  	%r2392, %r2392, %r1941;
	ld.global.u32 	%r1942, [%rd21+276];
	xor.b32  	%r2391, %r2391, %r1942;
$L__BB2_232:
	and.b32  	%r1944, %r1843, 16384;
	setp.eq.s32 	%p155, %r1944, 0;
	@%p155 bra 	$L__BB2_234;
	ld.global.u32 	%r1945, [%rd21+280];
	xor.b32  	%r2395, %r2395, %r1945;
	ld.global.u32 	%r1946, [%rd21+284];
	xor.b32  	%r2394, %r2394, %r1946;
	ld.global.u32 	%r1947, [%rd21+288];
	xor.b32  	%r2393, %r2393, %r1947;
	ld.global.u32 	%r1948, [%rd21+292];
	xor.b32  	%r2392, %r2392, %r1948;
	ld.global.u32 	%r1949, [%rd21+296];
	xor.b32  	%r2391, %r2391, %r1949;
$L__BB2_234:
	and.b32  	%r1951, %r1843, 32768;
	setp.eq.s32 	%p156, %r1951, 0;
	@%p156 bra 	$L__BB2_236;
	ld.global.u32 	%r1952, [%rd21+300];
	xor.b32  	%r2395, %r2395, %r1952;
	ld.global.u32 	%r1953, [%rd21+304];
	xor.b32  	%r2394, %r2394, %r1953;
	ld.global.u32 	%r1954, [%rd21+308];
	xor.b32  	%r2393, %r2393, %r1954;
	ld.global.u32 	%r1955, [%rd21+312];
	xor.b32  	%r2392, %r2392, %r1955;
	ld.global.u32 	%r1956, [%rd21+316];
	xor.b32  	%r2391, %r2391, %r1956;
$L__BB2_236:
	add.s32 	%r2482, %r2482, 16;
	setp.ne.s32 	%p157, %r2482, 32;
	@%p157 bra 	$L__BB2_204;
	mad.lo.s32 	%r1957, %r2476, -31, %r939;
	add.s32 	%r2476, %r1957, 1;
	setp.ne.s32 	%p158, %r2476, 5;
	@%p158 bra 	$L__BB2_203;
	st.local.u32 	[%rd8+4], %r2395;
	st.local.v2.u32 	[%rd8+8], {%r2394, %r2393};
	st.local.v2.u32 	[%rd8+16], {%r2392, %r2391};
$L__BB2_239:
	shr.u64 	%rd137, %rd17, 2;
	add.s32 	%r584, %r584, 1;
	setp.gt.u64 	%p159, %rd17, 3;
	@%p159 bra 	$L__BB2_128;
$L__BB2_240:
	mov.b32 	%r1958, 0;
	st.local.v2.u32 	[%rd8+24], {%r1958, %r1958};
	st.local.u32 	[%rd8+32], %r1958;
	mov.b64 	%rd117, 0;
	st.local.u64 	[%rd8+40], %rd117;
	shr.u32 	%r1959, %r2395, 2;
	xor.b32  	%r1960, %r1959, %r2395;
	st.local.u32 	[%rd8+4], %r2394;
	st.local.v2.u32 	[%rd8+8], {%r2393, %r2392};
	shl.b32 	%r1961, %r2391, 4;
	shl.b32 	%r1962, %r1960, 1;
	xor.b32  	%r1963, %r1962, %r1961;
	xor.b32  	%r1964, %r1963, %r1960;
	xor.b32  	%r1965, %r1964, %r2391;
	st.local.v2.u32 	[%rd8+16], {%r2391, %r1965};
	add.s32 	%r1966, %r1965, %r1152;
	rem.u32 	%r1967, %r1966, %r576;
	add.s32 	%r1968, %r1967, %r574;
	mul.wide.s32 	%rd118, %r1968, 4;
	add.s64 	%rd119, %rd2, %rd118;
	ld.global.u32 	%r1969, [%rd119];
	mul.wide.s32 	%rd120, %r578, 4;
	add.s64 	%rd121, %rd4, %rd120;
	st.global.u32 	[%rd121], %r1969;
	add.s32 	%r578, %r578, 1;
	add.s64 	%rd122, %rd3, %rd120;
	st.global.u32 	[%rd122], %r567;
	add.s32 	%r577, %r577, 1;
	setp.ne.s32 	%p160, %r577, %r1151;
	@%p160 bra 	$L__BB2_126;
$L__BB2_241:
	setp.lt.s32 	%p161, %r576, %r1190;
	@%p161 bra 	$L__BB2_246;
$L__BB2_242:
	add.s32 	%r565, %r565, 1;
	setp.eq.s32 	%p170, %r565, %r1189;
	@%p170 bra 	$L__BB2_243;
	bra.uni 	$L__BB2_122;
$L__BB2_243:
	add.s32 	%r1978, %r1978, %r1;
	setp.lt.s32 	%p171, %r1978, %r1191;
	@%p171 bra 	$L__BB2_3;
	bra.uni 	$L__BB2_292;
$L__BB2_244:
	ld.global.u32 	%r1613, [%rd19];
	xor.b32  	%r2395, %r2395, %r1613;
	ld.global.u32 	%r1614, [%rd19+4];
	xor.b32  	%r2394, %r2394, %r1614;
	ld.global.u32 	%r1615, [%rd19+8];
	xor.b32  	%r2393, %r2393, %r1615;
	ld.global.u32 	%r1616, [%rd19+12];
	xor.b32  	%r2392, %r2392, %r1616;
	ld.global.u32 	%r1617, [%rd19+16];
	xor.b32  	%r2391, %r2391, %r1617;
	bra.uni 	$L__BB2_132;
$L__BB2_245:
	ld.global.u32 	%r1216, [%rd13];
	xor.b32  	%r2095, %r2095, %r1216;
	ld.global.u32 	%r1217, [%rd13+4];
	xor.b32  	%r2094, %r2094, %r1217;
	ld.global.u32 	%r1218, [%rd13+8];
	xor.b32  	%r2093, %r2093, %r1218;
	ld.global.u32 	%r1219, [%rd13+12];
	xor.b32  	%r2092, %r2092, %r1219;
	ld.global.u32 	%r1220, [%rd13+16];
	xor.b32  	%r2091, %r2091, %r1220;
	bra.uni 	$L__BB2_11;
$L__BB2_246:
	add.s32 	%r1970, %r1190, %r574;
	sub.s32 	%r1137, %r1970, %r575;
	and.b32  	%r1138, %r1137, 7;
	sub.s32 	%r1971, %r575, %r1970;
	setp.gt.u32 	%p162, %r1971, -8;
	@%p162 bra 	$L__BB2_249;
	and.b32  	%r1139, %r1137, -8;
	mov.b32 	%r2575, 0;
$L__BB2_248:
	.pragma "nounroll";
	mul.wide.s32 	%rd123, %r578, 4;
	add.s64 	%rd124, %rd4, %rd123;
	mov.b32 	%r1973, -1;
	st.global.u32 	[%rd124], %r1973;
	add.s64 	%rd125, %rd3, %rd123;
	st.global.u32 	[%rd125], %r567;
	st.global.u32 	[%rd124+4], %r1973;
	st.global.u32 	[%rd125+4], %r567;
	st.global.u32 	[%rd124+8], %r1973;
	st.global.u32 	[%rd125+8], %r567;
	st.global.u32 	[%rd124+12], %r1973;
	st.global.u32 	[%rd125+12], %r567;
	st.global.u32 	[%rd124+16], %r1973;
	st.global.u32 	[%rd125+16], %r567;
	st.global.u32 	[%rd124+20], %r1973;
	st.global.u32 	[%rd125+20], %r567;
	st.global.u32 	[%rd124+24], %r1973;
	st.global.u32 	[%rd125+24], %r567;
	st.global.u32 	[%rd124+28], %r1973;
	add.s32 	%r578, %r578, 8;
	st.global.u32 	[%rd125+28], %r567;
	add.s32 	%r2575, %r2575, 8;
	setp.eq.s32 	%p163, %r2575, %r1139;
	@%p163 bra 	$L__BB2_249;
	bra.uni 	$L__BB2_248;
$L__BB2_249:
	setp.eq.s32 	%p164, %r1138, 0;
	@%p164 bra 	$L__BB2_242;
	and.b32  	%r1141, %r1137, 3;
	setp.lt.u32 	%p165, %r1138, 4;
	@%p165 bra 	$L__BB2_252;
	mul.wide.s32 	%rd126, %r578, 4;
	add.s64 	%rd127, %rd4, %rd126;
	mov.b32 	%r1974, -1;
	st.global.u32 	[%rd127], %r1974;
	add.s64 	%rd128, %rd3, %rd126;
	st.global.u32 	[%rd128], %r567;
	st.global.u32 	[%rd127+4], %r1974;
	st.global.u32 	[%rd128+4], %r567;
	st.global.u32 	[%rd127+8], %r1974;
	st.global.u32 	[%rd128+8], %r567;
	st.global.u32 	[%rd127+12], %r1974;
	st.global.u32 	[%rd128+12], %r567;
	add.s32 	%r578, %r578, 4;
$L__BB2_252:
	setp.eq.s32 	%p166, %r1141, 0;
	@%p166 bra 	$L__BB2_242;
	setp.eq.s32 	%p167, %r1141, 1;
	@%p167 bra 	$L__BB2_255;
	mul.wide.s32 	%rd129, %r578, 4;
	add.s64 	%rd130, %rd4, %rd129;
	mov.b32 	%r1975, -1;
	st.global.u32 	[%rd130], %r1975;
	add.s64 	%rd131, %rd3, %rd129;
	st.global.u32 	[%rd131], %r567;
	st.global.u32 	[%rd130+4], %r1975;
	st.global.u32 	[%rd131+4], %r567;
	add.s32 	%r578, %r578, 2;
$L__BB2_255:
	and.b32  	%r1976, %r1137, 1;
	setp.eq.b32 	%p168, %r1976, 1;
	not.pred 	%p169, %p168;
	@%p169 bra 	$L__BB2_242;
	mul.wide.s32 	%rd132, %r578, 4;
	add.s64 	%rd133, %rd4, %rd132;
	mov.b32 	%r1977, -1;
	st.global.u32 	[%rd133], %r1977;
	add.s64 	%rd134, %rd3, %rd132;
	st.global.u32 	[%rd134], %r567;
	bra.uni 	$L__BB2_242;
$L__BB2_257:
	mul.lo.s32 	%r578, %r566, %r1190;
	mul.wide.u32 	%rd104, %r567, 4;
	add.s64 	%rd105, %rd6, %rd104;
	ld.global.u32 	%r574, [%rd105];
	ld.global.u32 	%r575, [%rd105+4];
	sub.s32 	%r576, %r575, %r574;
	min.s32 	%r1599, %r576, %r1190;
	setp.gt.s32 	%p97, %r1599, 0;
	@%p97 bra 	$L__BB2_258;
	bra.uni 	$L__BB2_241;
$L__BB2_258:
	mul.lo.s32 	%r1601, %r565, %r3;
	xor.b32  	%r1602, %r1601, -1429050551;
	mul.lo.s32 	%r1603, %r1602, 1099087573;
	setp.gt.s32 	%p98, %r1601, -1;
	selp.b32 	%r1604, -644748465, -1947113066, %p98;
	add.s32 	%r1605, %r1604, %r1603;
	add.s32 	%r1146, %r1603, 123456789;
	xor.b32  	%r1147, %r1603, 362436069;
	add.s32 	%r1148, %r1604, 521288629;
	xor.b32  	%r1149, %r1604, 88675123;
	add.s32 	%r1150, %r1603, 5783321;
	min.u32 	%r1151, %r576, %r1190;
	add.s32 	%r1152, %r1605, 6977678;
	mov.b32 	%r577, 0;
	bra.uni 	$L__BB2_126;
$L__BB2_259:
	.pragma "nounroll";
	mul.wide.s32 	%rd92, %r2579, 4;
	add.s64 	%rd93, %rd4, %rd92;
	mov.b32 	%r1592, -1;
	st.global.u32 	[%rd93], %r1592;
	add.s64 	%rd94, %rd3, %rd92;
	st.global.u32 	[%rd94], %r567;
	st.global.u32 	[%rd93+4], %r1592;
	st.global.u32 	[%rd94+4], %r567;
	st.global.u32 	[%rd93+8], %r1592;
	st.global.u32 	[%rd94+8], %r567;
	st.global.u32 	[%rd93+12], %r1592;
	st.global.u32 	[%rd94+12], %r567;
	st.global.u32 	[%rd93+16], %r1592;
	st.global.u32 	[%rd94+16], %r567;
	st.global.u32 	[%rd93+20], %r1592;
	st.global.u32 	[%rd94+20], %r567;
	st.global.u32 	[%rd93+24], %r1592;
	st.global.u32 	[%rd94+24], %r567;
	st.global.u32 	[%rd93+28], %r1592;
	add.s32 	%r2579, %r2579, 8;
	st.global.u32 	[%rd94+28], %r567;
	add.s32 	%r2278, %r2278, 8;
	setp.eq.s32 	%p90, %r2278, %r4;
	@%p90 bra 	$L__BB2_260;
	bra.uni 	$L__BB2_259;
$L__BB2_260:
	and.b32  	%r1154, %r1190, 7;
	setp.eq.s32 	%p91, %r1154, 0;
	@%p91 bra 	$L__BB2_242;
	add.s32 	%r1593, %r1154, -1;
	setp.lt.u32 	%p92, %r1593, 3;
	@%p92 bra 	$L__BB2_263;
	mul.wide.s32 	%rd95, %r2579, 4;
	add.s64 	%rd96, %rd4, %rd95;
	mov.b32 	%r1594, -1;
	st.global.u32 	[%rd96], %r1594;
	add.s64 	%rd97, %rd3, %rd95;
	st.global.u32 	[%rd97], %r567;
	st.global.u32 	[%rd96+4], %r1594;
	st.global.u32 	[%rd97+4], %r567;
	st.global.u32 	[%rd96+8], %r1594;
	st.global.u32 	[%rd97+8], %r567;
	st.global.u32 	[%rd96+12], %r1594;
	st.global.u32 	[%rd97+12], %r567;
	add.s32 	%r2579, %r2579, 4;
$L__BB2_263:
	and.b32  	%r1595, %r1190, 3;
	setp.eq.s32 	%p93, %r1595, 0;
	@%p93 bra 	$L__BB2_242;
	setp.eq.s32 	%p94, %r1595, 1;
	@%p94 bra 	$L__BB2_266;
	mul.wide.s32 	%rd98, %r2579, 4;
	add.s64 	%rd99, %rd4, %rd98;
	mov.b32 	%r1596, -1;
	st.global.u32 	[%rd99], %r1596;
	add.s64 	%rd100, %rd3, %rd98;
	st.global.u32 	[%rd100], %r567;
	st.global.u32 	[%rd99+4], %r1596;
	st.global.u32 	[%rd100+4], %r567;
	add.s32 	%r2579, %r2579, 2;
$L__BB2_266:
	and.b32  	%r1597, %r1190, 1;
	setp.eq.b32 	%p95, %r1597, 1;
	not.pred 	%p96, %p95;
	@%p96 bra 	$L__BB2_242;
	mul.wide.s32 	%rd101, %r2579, 4;
	add.s64 	%rd102, %rd4, %rd101;
	mov.b32 	%r1598, -1;
	st.global.u32 	[%rd102], %r1598;
	add.s64 	%rd103, %rd3, %rd101;
	st.global.u32 	[%rd103], %r567;
	bra.uni 	$L__BB2_242;
$L__BB2_268:
	add.s32 	%r1582, %r1189, %r8;
	sub.s32 	%r1160, %r1582, %r9;
	and.b32  	%r1161, %r1160, 7;
	sub.s32 	%r1583, %r9, %r1582;
	setp.gt.u32 	%p79, %r1583, -8;
	@%p79 bra 	$L__BB2_271;
	and.b32  	%r1162, %r1160, -8;
	mov.b32 	%r2275, 0;
$L__BB2_270:
	.pragma "nounroll";
	mul.wide.s32 	%rd78, %r12, 4;
	add.s64 	%rd79, %rd5, %rd78;
	mov.b32 	%r1585, -1;
	st.global.u32 	[%rd79], %r1585;
	add.s64 	%rd80, %rd1, %rd78;
	st.global.u32 	[%rd80], %r7;
	st.global.u32 	[%rd79+4], %r1585;
	st.global.u32 	[%rd80+4], %r7;
	st.global.u32 	[%rd79+8], %r1585;
	st.global.u32 	[%rd80+8], %r7;
	st.global.u32 	[%rd79+12], %r1585;
	st.global.u32 	[%rd80+12], %r7;
	st.global.u32 	[%rd79+16], %r1585;
	st.global.u32 	[%rd80+16], %r7;
	st.global.u32 	[%rd79+20], %r1585;
	st.global.u32 	[%rd80+20], %r7;
	st.global.u32 	[%rd79+24], %r1585;
	st.global.u32 	[%rd80+24], %r7;
	st.global.u32 	[%rd79+28], %r1585;
	add.s32 	%r12, %r12, 8;
	st.global.u32 	[%rd80+28], %r7;
	add.s32 	%r2275, %r2275, 8;
	setp.eq.s32 	%p80, %r2275, %r1162;
	@%p80 bra 	$L__BB2_271;
	bra.uni 	$L__BB2_270;
$L__BB2_271:
	setp.eq.s32 	%p81, %r1161, 0;
	@%p81 bra 	$L__BB2_121;
	and.b32  	%r1164, %r1160, 3;
	setp.lt.u32 	%p82, %r1161, 4;
	@%p82 bra 	$L__BB2_274;
	mul.wide.s32 	%rd81, %r12, 4;
	add.s64 	%rd82, %rd5, %rd81;
	mov.b32 	%r1586, -1;
	st.global.u32 	[%rd82], %r1586;
	add.s64 	%rd83, %rd1, %rd81;
	st.global.u32 	[%rd83], %r7;
	st.global.u32 	[%rd82+4], %r1586;
	st.global.u32 	[%rd83+4], %r7;
	st.global.u32 	[%rd82+8], %r1586;
	st.global.u32 	[%rd83+8], %r7;
	st.global.u32 	[%rd82+12], %r1586;
	st.global.u32 	[%rd83+12], %r7;
	add.s32 	%r12, %r12, 4;
$L__BB2_274:
	setp.eq.s32 	%p83, %r1164, 0;
	@%p83 bra 	$L__BB2_121;
	setp.eq.s32 	%p84, %r1164, 1;
	@%p84 bra 	$L__BB2_277;
	mul.wide.s32 	%rd84, %r12, 4;
	add.s64 	%rd85, %rd5, %rd84;
	mov.b32 	%r1587, -1;
	st.global.u32 	[%rd85], %r1587;
	add.s64 	%rd86, %rd1, %rd84;
	st.global.u32 	[%rd86], %r7;
	st.global.u32 	[%rd85+4], %r1587;
	st.global.u32 	[%rd86+4], %r7;
	add.s32 	%r12, %r12, 2;
$L__BB2_277:
	and.b32  	%r1588, %r1160, 1;
	setp.eq.b32 	%p85, %r1588, 1;
	not.pred 	%p86, %p85;
	@%p86 bra 	$L__BB2_121;
	mul.wide.s32 	%rd87, %r12, 4;
	add.s64 	%rd88, %rd5, %rd87;
	mov.b32 	%r1589, -1;
	st.global.u32 	[%rd88], %r1589;
	add.s64 	%rd89, %rd1, %rd87;
	st.global.u32 	[%rd89], %r7;
	bra.uni 	$L__BB2_121;
$L__BB2_279:
	mul.lo.s32 	%r2589, %r2585, %r1189;
	mul.wide.s32 	%rd34, %r2585, 4;
	add.s64 	%rd35, %rd7, %rd34;
	ld.global.u32 	%r1172, [%rd35];
	mul.wide.s32 	%rd36, %r1172, 4;
	add.s64 	%rd37, %rd6, %rd36;
	ld.global.u32 	%r1173, [%rd37];
	ld.global.u32 	%r1174, [%rd37+4];
	sub.s32 	%r1195, %r1174, %r1173;
	setp.ge.s32 	%p3, %r1195, %r1189;
	@%p3 bra 	$L__BB2_291;
	add.s32 	%r1196, %r1189, %r1173;
	sub.s32 	%r1175, %r1196, %r1174;
	and.b32  	%r1176, %r1175, 7;
	sub.s32 	%r1197, %r1174, %r1196;
	setp.gt.u32 	%p4, %r1197, -8;
	@%p4 bra 	$L__BB2_283;
	and.b32  	%r1177, %r1175, -8;
	mov.b32 	%r2590, 0;
$L__BB2_282:
	.pragma "nounroll";
	mul.wide.s32 	%rd38, %r2589, 4;
	add.s64 	%rd39, %rd5, %rd38;
	mov.b32 	%r1199, -1;
	st.global.u32 	[%rd39], %r1199;
	add.s64 	%rd40, %rd1, %rd38;
	st.global.u32 	[%rd40], %r1172;
	st.global.u32 	[%rd39+4], %r1199;
	st.global.u32 	[%rd40+4], %r1172;
	st.global.u32 	[%rd39+8], %r1199;
	st.global.u32 	[%rd40+8], %r1172;
	st.global.u32 	[%rd39+12], %r1199;
	st.global.u32 	[%rd40+12], %r1172;
	st.global.u32 	[%rd39+16], %r1199;
	st.global.u32 	[%rd40+16], %r1172;
	st.global.u32 	[%rd39+20], %r1199;
	st.global.u32 	[%rd40+20], %r1172;
	st.global.u32 	[%rd39+24], %r1199;
	st.global.u32 	[%rd40+24], %r1172;
	st.global.u32 	[%rd39+28], %r1199;
	add.s32 	%r2589, %r2589, 8;
	st.global.u32 	[%rd40+28], %r1172;
	add.s32 	%r2590, %r2590, 8;
	setp.eq.s32 	%p5, %r2590, %r1177;
	@%p5 bra 	$L__BB2_283;
	bra.uni 	$L__BB2_282;
$L__BB2_283:
	setp.eq.s32 	%p6, %r1176, 0;
	@%p6 bra 	$L__BB2_291;
	and.b32  	%r1179, %r1175, 3;
	setp.lt.u32 	%p7, %r1176, 4;
	@%p7 bra 	$L__BB2_286;
	mul.wide.s32 	%rd41, %r2589, 4;
	add.s64 	%rd42, %rd5, %rd41;
	mov.b32 	%r1200, -1;
	st.global.u32 	[%rd42], %r1200;
	add.s64 	%rd43, %rd1, %rd41;
	st.global.u32 	[%rd43], %r1172;
	st.global.u32 	[%rd42+4], %r1200;
	st.global.u32 	[%rd43+4], %r1172;
	st.global.u32 	[%rd42+8], %r1200;
	st.global.u32 	[%rd43+8], %r1172;
	st.global.u32 	[%rd42+12], %r1200;
	st.global.u32 	[%rd43+12], %r1172;
	add.s32 	%r2589, %r2589, 4;
$L__BB2_286:
	setp.eq.s32 	%p8, %r1179, 0;
	@%p8 bra 	$L__BB2_291;
	setp.eq.s32 	%p9, %r1179, 1;
	@%p9 bra 	$L__BB2_289;
	mul.wide.s32 	%rd44, %r2589, 4;
	add.s64 	%rd45, %rd5, %rd44;
	mov.b32 	%r1201, -1;
	st.global.u32 	[%rd45], %r1201;
	add.s64 	%rd46, %rd1, %rd44;
	st.global.u32 	[%rd46], %r1172;
	st.global.u32 	[%rd45+4], %r1201;
	st.global.u32 	[%rd46+4], %r1172;
	add.s32 	%r2589, %r2589, 2;
$L__BB2_289:
	and.b32  	%r1202, %r1175, 1;
	setp.eq.b32 	%p10, %r1202, 1;
	not.pred 	%p11, %p10;
	@%p11 bra 	$L__BB2_291;
	mul.wide.s32 	%rd47, %r2589, 4;
	add.s64 	%rd48, %rd5, %rd47;
	mov.b32 	%r1203, -1;
	st.global.u32 	[%rd48], %r1203;
	add.s64 	%rd49, %rd1, %rd47;
	st.global.u32 	[%rd49], %r1172;
$L__BB2_291:
	add.s32 	%r2585, %r2585, %r1;
	setp.lt.s32 	%p12, %r2585, %r1191;
	@%p12 bra 	$L__BB2_279;
$L__BB2_292:
	ret;

}
	// .globl	_Z10sample3HopPiS_S_S_S_S_PKiS1_S1_iiii
.visible .entry _Z10sample3HopPiS_S_S_S_S_PKiS1_S1_iiii(
	.param .u64 .ptr .align 1 _Z10sample3HopPiS_S_S_S_S_PKiS1_S1_iiii_param_0,
	.param .u64 .ptr .align 1 _Z10sample3HopPiS_S_S_S_S_PKiS1_S1_iiii_param_1,
	.param .u64 .ptr .align 1 _Z10sample3HopPiS_S_S_S_S_PKiS1_S1_iiii_param_2,
	.param .u64 .ptr .align 1 _Z10sample3HopPiS_S_S_S_S_PKiS1_S1_iiii_param_3,
	.param .u64 .ptr .align 1 _Z10sample3HopPiS_S_S_S_S_PKiS1_S1_iiii_param_4,
	.param .u64 .ptr .align 1 _Z10sample3HopPiS_S_S_S_S_PKiS1_S1_iiii_param_5,
	.param .u64 .ptr .align 1 _Z10sample3HopPiS_S_S_S_S_PKiS1_S1_iiii_param_6,
	.param .u64 .ptr .align 1 _Z10sample3HopPiS_S_S_S_S_PKiS1_S1_iiii_param_7,
	.param .u64 .ptr .align 1 _Z10sample3HopPiS_S_S_S_S_PKiS1_S1_iiii_param_8,
	.param .u32 _Z10sample3HopPiS_S_S_S_S_PKiS1_S1_iiii_param_9,
	.param .u32 _Z10sample3HopPiS_S_S_S_S_PKiS1_S1_iiii_param_10,
	.param .u32 _Z10sample3HopPiS_S_S_S_S_PKiS1_S1_iiii_param_11,
	.param .u32 _Z10sample3HopPiS_S_S_S_S_PKiS1_S1_iiii_param_12
)
{
	.local .align 8 .b8 	__local_depot3[144];
	.reg .b64 	%SP;
	.reg .b64 	%SPL;
	.reg .pred 	%p<248>;
	.reg .b32 	%r<3838>;
	.reg .b64 	%rd<174>;

	mov.u64 	%SPL, __local_depot3;
	ld.param.u64 	%rd35, [_Z10sample3HopPiS_S_S_S_S_PKiS1_S1_iiii_param_0];
	ld.param.u64 	%rd36, [_Z10sample3HopPiS_S_S_S_S_PKiS1_S1_iiii_param_1];
	ld.param.u64 	%rd37, [_Z10sample3HopPiS_S_S_S_S_PKiS1_S1_iiii_param_2];
	ld.param.u64 	%rd38, [_Z10sample3HopPiS_S_S_S_S_PKiS1_S1_iiii_param_3];
	ld.param.u64 	%rd39, [_Z10sample3HopPiS_S_S_S_S_PKiS1_S1_iiii_param_4];
	ld.param.u64 	%rd40, [_Z10sample3HopPiS_S_S_S_S_PKiS1_S1_iiii_param_5];
	ld.param.u64 	%rd41, [_Z10sample3HopPiS_S_S_S_S_PKiS1_S1_iiii_param_6];
	ld.param.u64 	%rd42, [_Z10sample3HopPiS_S_S_S_S_PKiS1_S1_iiii_param_7];
	ld.param.u32 	%r1759, [_Z10sample3HopPiS_S_S_S_S_PKiS1_S1_iiii_param_9];
	ld.param.u32 	%r1760, [_Z10sample3HopPiS_S_S_S_S_PKiS1_S1_iiii_param_10];
	ld.param.u32 	%r1761, [_Z10sample3HopPiS_S_S_S_S_PKiS1_S1_iiii_param_11];
	ld.param.u32 	%r1762, [_Z10sample3HopPiS_S_S_S_S_PKiS1_S1_iiii_param_12];
	cvta.to.global.u64 	%rd1, %rd36;
	cvta.to.global.u64 	%rd2, %rd38;
	cvta.to.global.u64 	%rd3, %rd35;
	cvta.to.global.u64 	%rd4, %rd41;
	cvta.to.global.u64 	%rd5, %rd40;
	cvta.to.global.u64 	%rd6, %rd39;
	cvta.to.global.u64 	%rd7, %rd37;
	cvta.to.global.u64 	%rd8, %rd42;
	mov.u32 	%r1763, %ctaid.x;
	mov.u32 	%r1764, %ntid.x;
	mov.u32 	%r1765, %tid.x;
	mad.lo.s32 	%r1, %r1763, %r1764, %r1765;
	setp.ge.s32 	%p1, %r1, %r1762;
	@%p1 bra 	$L__BB3_424;
	ld.param.u32 	%r2923, [_Z10sample3HopPiS_S_S_S_S_PKiS1_S1_iiii_param_12];
	add.u64 	%rd9, %SPL, 96;
	add.u64 	%rd10, %SPL, 48;
	add.u64 	%rd11, %SPL, 0;
	mul.lo.s32 	%r1766, %r1759, %r1;
	mul.lo.s32 	%r1767, %r1766, %r2923;
	xor.b32  	%r1768, %r1767, -1429050551;
	mul.lo.s32 	%r1769, %r1768, 1099087573;
	setp.gt.s32 	%p2, %r1767, -1;
	selp.b32 	%r1770, -644748465, -1947113066, %p2;
	add.s32 	%r1771, %r1770, %r1769;
	add.s32 	%r2, %r1769, 123456789;
	xor.b32  	%r3, %r1769, 362436069;
	add.s32 	%r4, %r1770, 521288629;
	xor.b32  	%r5, %r1770, 88675123;
	add.s32 	%r6, %r1769, 5783321;
	cvt.s64.s32 	%rd12, %r1;
	mul.lo.s32 	%r1772, %r1760, %r1;
	mul.lo.s32 	%r1773, %r1772, %r2923;
	xor.b32  	%r1774, %r1773, -1429050551;
	mul.lo.s32 	%r1775, %r1774, 1099087573;
	setp.gt.s32 	%p3, %r1773, -1;
	selp.b32 	%r1776, -644748465, -1947113066, %p3;
	add.s32 	%r1777, %r1776, %r1775;
	add.s32 	%r7, %r1775, 123456789;
	xor.b32  	%r8, %r1775, 362436069;
	add.s32 	%r9, %r1776, 521288629;
	xor.b32  	%r10, %r1776, 88675123;
	add.s32 	%r11, %r1775, 5783321;
	mul.lo.s32 	%r1778, %r1761, %r1;
	mul.lo.s32 	%r1779, %r1778, %r2923;
	xor.b32  	%r1780, %r1779, -1429050551;
	mul.lo.s32 	%r1781, %r1780, 1099087573;
	setp.gt.s32 	%p4, %r1779, -1;
	selp.b32 	%r1782, -644748465, -1947113066, %p4;
	add.s32 	%r1783, %r1782, %r1781;
	add.s32 	%r12, %r1781, 123456789;
	xor.b32  	%r13, %r1781, 362436069;
	add.s32 	%r14, %r1782, 521288629;
	xor.b32  	%r15, %r1782, 88675123;
	add.s32 	%r16, %r1781, 5783321;
	and.b32  	%r17, %r1760, 7;
	and.b32  	%r18, %r1760, 3;
	add.s32 	%r19, %r1771, 6977678;
	and.b32  	%r20, %r1760, 2147483640;
	add.s32 	%r21, %r1777, 6977678;
	add.s32 	%r22, %r1783, 6977678;
	mov.u32 	%r2925, %r1;
$L__BB3_2:
	ld.param.u64 	%rd170, [_Z10sample3HopPiS_S_S_S_S_PKiS1_S1_iiii_param_8];
	mul.lo.s32 	%r24, %r2925, %r1759;
	cvta.to.global.u64 	%rd46, %rd170;
	mul.wide.s32 	%rd47, %r2925, 4;
	add.s64 	%rd48, %rd46, %rd47;
	ld.global.u32 	%r25, [%rd48];
	mul.wide.s32 	%rd49, %r25, 4;
	add.s64 	%rd50, %rd8, %rd49;
	ld.global.u32 	%r26, [%rd50];
	ld.global.u32 	%r27, [%rd50+4];
	sub.s32 	%r28, %r27, %r26;
	min.s32 	%r1784, %r28, %r1759;
	setp.lt.s32 	%p5, %r1784, 1;
	mov.u32 	%r3224, %r24;
	@%p5 bra 	$L__BB3_120;
	min.u32 	%r29, %r28, %r1759;
	mov.b32 	%r2927, 0;
	mov.u32 	%r3224, %r24;
$L__BB3_4:
	setp.eq.s32 	%p6, %r1, 0;
	st.local.u32 	[%rd11+4], %r2;
	st.local.v2.u32 	[%rd11+8], {%r3, %r4};
	st.local.v2.u32 	[%rd11+16], {%r5, %r6};
	mov.u32 	%r2947, %r6;
	mov.u32 	%r2948, %r5;
	mov.u32 	%r2949, %r4;
	mov.u32 	%r2950, %r3;
	mov.u32 	%r2951, %r2;
	@%p6 bra 	$L__BB3_119;
	mov.b32 	%r2934, 0;
	mov.u32 	%r2947, %r6;
	mov.u32 	%r2948, %r5;
	mov.u32 	%r2949, %r4;
	mov.u32 	%r2950, %r3;
	mov.u32 	%r2951, %r2;
	mov.u64 	%rd171, %rd12;
$L__BB3_6:
	mov.u64 	%rd13, %rd171;
	and.b64  	%rd14, %rd13, 3;
	setp.eq.s64 	%p7, %rd14, 0;
	@%p7 bra 	$L__BB3_118;
	mul.wide.u32 	%rd51, %r2934, 3200;
	mov.u64 	%rd52, precalc_xorwow_matrix;
	add.s64 	%rd15, %rd52, %rd51;
	mov.b32 	%r2947, 0;
	mov.u32 	%r2948, %r2947;
	mov.u32 	%r2949, %r2947;
	mov.u32 	%r2950, %r2947;
	mov.u32 	%r2951, %r2947;
	mov.u32 	%r2940, %r2947;
$L__BB3_8:
	mul.wide.u32 	%rd53, %r2940, 4;
	add.s64 	%rd54, %rd11, %rd53;
	ld.local.u32 	%r48, [%rd54+4];
	shl.b32 	%r49, %r2940, 5;
	mov.b32 	%r2946, 0;
$L__BB3_9:
	.pragma "nounroll";
	shr.u32 	%r1789, %r48, %r2946;
	and.b32  	%r1790, %r1789, 1;
	setp.eq.b32 	%p8, %r1790, 1;
	not.pred 	%p9, %p8;
	add.s32 	%r1791, %r49, %r2946;
	mul.lo.s32 	%r1792, %r1791, 5;
	mul.wide.u32 	%rd55, %r1792, 4;
	add.s64 	%rd16, %rd15, %rd55;
	@%p9 bra 	$L__BB3_11;
	ld.global.u32 	%r1793, [%rd16];
	xor.b32  	%r2951, %r2951, %r1793;
	ld.global.u32 	%r1794, [%rd16+4];
	xor.b32  	%r2950, %r2950, %r1794;
	ld.global.u32 	%r1795, [%rd16+8];
	xor.b32  	%r2949, %r2949, %r1795;
	ld.global.u32 	%r1796, [%rd16+12];
	xor.b32  	%r2948, %r2948, %r1796;
	ld.global.u32 	%r1797, [%rd16+16];
	xor.b32  	%r2947, %r2947, %r1797;
$L__BB3_11:
	and.b32  	%r1799, %r1789, 2;
	setp.eq.s32 	%p10, %r1799, 0;
	@%p10 bra 	$L__BB3_13;
	ld.global.u32 	%r1800, [%rd16+20];
	xor.b32  	%r2951, %r2951, %r1800;
	ld.global.u32 	%r1801, [%rd16+24];
	xor.b32  	%r2950, %r2950, %r1801;
	ld.global.u32 	%r1802, [%rd16+28];
	xor.b32  	%r2949, %r2949, %r1802;
	ld.global.u32 	%r1803, [%rd16+32];
	xor.b32  	%r2948, %r2948, %r1803;
	ld.global.u32 	%r1804, [%rd16+36];
	xor.b32  	%r2947, %r2947, %r1804;
$L__BB3_13:
	and.b32  	%r1806, %r1789, 4;
	setp.eq.s32 	%p11, %r1806, 0;
	@%p11 bra 	$L__BB3_15;
	ld.global.u32 	%r1807, [%rd16+40];
	xor.b32  	%r2951, %r2951, %r1807;
	ld.global.u32 	%r1808, [%rd16+44];
	xor.b32  	%r2950, %r2950, %r1808;
	ld.global.u32 	%r1809, [%rd16+48];
	xor.b32  	%r2949, %r2949, %r1809;
	ld.global.u32 	%r1810, [%rd16+52];
	xor.b32  	%r2948, %r2948, %r1810;
	ld.global.u32 	%r1811, [%rd16+56];
	xor.b32  	%r2947, %r2947, %r1811;
$L__BB3_15:
	and.b32  	%r1813, %r1789, 8;
	setp.eq.s32 	%p12, %r1813, 0;
	@%p12 bra 	$L__BB3_17;
	ld.global.u32 	%r1814, [%rd16+60];
	xor.b32  	%r2951, %r2951, %r1814;
	ld.global.u32 	%r1815, [%rd16+64];
	xor.b32  	%r2950, %r2950, %r1815;
	ld.global.u32 	%r1816, [%rd16+68];
	xor.b32  	%r2949, %r2949, %r1816;
	ld.global.u32 	%r1817, [%rd16+72];
	xor.b32  	%r2948, %r2948, %r1817;
	ld.global.u32 	%r1818, [%rd16+76];
	xor.b32  	%r2947, %r2947, %r1818;
$L__BB3_17:
	and.b32  	%r1820, %r1789, 16;
	setp.eq.s32 	%p13, %r1820, 0;
	@%p13 bra 	$L__BB3_19;
	ld.global.u32 	%r1821, [%rd16+80];
	xor.b32  	%r2951, %r2951, %r1821;
	ld.global.u32 	%r1822, [%rd16+84];
	xor.b32  	%r2950, %r2950, %r1822;
	ld.global.u32 	%r1823, [%rd16+88];
	xor.b32  	%r2949, %r2949, %r1823;
	ld.global.u32 	%r1824, [%rd16+92];
	xor.b32  	%r2948, %r2948, %r1824;
	ld.global.u32 	%r1825, [%rd16+96];
	xor.b32  	%r2947, %r2947, %r1825;
$L__BB3_19:
	and.b32  	%r1827, %r1789, 32;
	setp.eq.s32 	%p14, %r1827, 0;
	@%p14 bra 	$L__BB3_21;
	ld.global.u32 	%r1828, [%rd16+100];
	xor.b32  	%r2951, %r2951, %r1828;
	ld.global.u32 	%r1829, [%rd16+104];
	xor.b32  	%r2950, %r2950, %r1829;
	ld.global.u32 	%r1830, [%rd16+108];
	xor.b32  	%r2949, %r2949, %r1830;
	ld.global.u32 	%r1831, [%rd16+112];
	xor.b32  	%r2948, %r2948, %r1831;
	ld.global.u32 	%r1832, [%rd16+116];
	xor.b32  	%r2947, %r2947, %r1832;
$L__BB3_21:
	and.b32  	%r1834, %r1789, 64;
	setp.eq.s32 	%p15, %r1834, 0;
	@%p15 bra 	$L__BB3_23;
	ld.global.u32 	%r1835, [%rd16+120];
	xor.b32  	%r2951, %r2951, %r1835;
	ld.global.u32 	%r1836, [%rd16+124];
	xor.b32  	%r2950, %r2950, %r1836;
	ld.global.u32 	%r1837, [%rd16+128];
	xor.b32  	%r2949, %r2949, %r1837;
	ld.global.u32 	%r1838, [%rd16+132];
	xor.b32  	%r2948, %r2948, %r1838;
	ld.global.u32 	%r1839, [%rd16+136];
	xor.b32  	%r2947, %r2947, %r1839;
$L__BB3_23:
	and.b32  	%r1841, %r1789, 128;
	setp.eq.s32 	%p16, %r1841, 0;
	@%p16 bra 	$L__BB3_25;
	ld.global.u32 	%r1842, [%rd16+140];
	xor.b32  	%r2951, %r2951, %r1842;
	ld.global.u32 	%r1843, [%rd16+144];
	xor.b32  	%r2950, %r2950, %r1843;
	ld.global.u32 	%r1844, [%rd16+148];
	xor.b32  	%r2949, %r2949, %r1844;
	ld.global.u32 	%r1845, [%rd16+152];
	xor.b32  	%r2948, %r2948, %r1845;
	ld.global.u32 	%r1846, [%rd16+156];
	xor.b32  	%r2947, %r2947, %r1846;
$L__BB3_25:
	and.b32  	%r1848, %r1789, 256;
	setp.eq.s32 	%p17, %r1848, 0;
	@%p17 bra 	$L__BB3_27;
	ld.global.u32 	%r1849, [%rd16+160];
	xor.b32  	%r2951, %r2951, %r1849;
	ld.global.u32 	%r1850, [%rd16+164];
	xor.b32  	%r2950, %r2950, %r1850;
	ld.global.u32 	%r1851, [%rd16+168];
	xor.b32  	%r2949, %r2949, %r1851;
	ld.global.u32 	%r1852, [%rd16+172];
	xor.b32  	%r2948, %r2948, %r1852;
	ld.global.u32 	%r1853, [%rd16+176];
	xor.b32  	%r2947, %r2947, %r1853;
$L__BB3_27:
	and.b32  	%r1855, %r1789, 512;
	setp.eq.s32 	%p18, %r1855, 0;
	@%p18 bra 	$L__BB3_29;
	ld.global.u32 	%r1856, [%rd16+180];
	xor.b32  	%r2951, %r2951, %r1856;
	ld.global.u32 	%r1857, [%rd16+184];
	xor.b32  	%r2950, %r2950, %r1857;
	ld.global.u32 	%r1858, [%rd16+188];
	xor.b32  	%r2949, %r2949, %r1858;
	ld.global.u32 	%r1859, [%rd16+192];
	xor.b32  	%r2948, %r2948, %r1859;
	ld.global.u32 	%r1860, [%rd16+196];
	xor.b32  	%r2947, %r2947, %r1860;
$L__BB3_29:
	and.b32  	%r1862, %r1789, 1024;
	setp.eq.s32 	%p19, %r1862, 0;
	@%p19 bra 	$L__BB3_31;
	ld.global.u32 	%r1863, [%rd16+200];
	xor.b32  	%r2951, %r2951, %r1863;
	ld.global.u32 	%r1864, [%rd16+204];
	xor.b32  	%r2950, %r2950, %r1864;
	ld.global.u32 	%r1865, [%rd16+208];
	xor.b32  	%r2949, %r2949, %r1865;
	ld.global.u32 	%r1866, [%rd16+212];
	xor.b32  	%r2948, %r2948, %r1866;
	ld.global.u32 	%r1867, [%rd16+216];
	xor.b32  	%r2947, %r2947, %r1867;
$L__BB3_31:
	and.b32  	%r1869, %r1789, 2048;
	setp.eq.s32 	%p20, %r1869, 0;
	@%p20 bra 	$L__BB3_33;
	ld.global.u32 	%r1870, [%rd16+220];
	xor.b32  	%r2951, %r2951, %r1870;
	ld.global.u32 	%r1871, [%rd16+224];
	xor.b32  	%r2950, %r2950, %r1871;
	ld.global.u32 	%r1872, [%rd16+228];
	xor.b32  	%r2949, %r2949, %r1872;
	ld.global.u32 	%r1873, [%rd16+232];
	xor.b32  	%r2948, %r2948, %r1873;
	ld.global.u32 	%r1874, [%rd16+236];
	xor.b32  	%r2947, %r2947, %r1874;
$L__BB3_33:
	and.b32  	%r1876, %r1789, 4096;
	setp.eq.s32 	%p21, %r1876, 0;
	@%p21 bra 	$L__BB3_35;
	ld.global.u32 	%r1877, [%rd16+240];
	xor.b32  	%r2951, %r2951, %r1877;
	ld.global.u32 	%r1878, [%rd16+244];
	xor.b32  	%r2950, %r2950, %r1878;
	ld.global.u32 	%r1879, [%rd16+248];
	xor.b32  	%r2949, %r2949, %r1879;
	ld.global.u32 	%r1880, [%rd16+252];
	xor.b32  	%r2948, %r2948, %r1880;
	ld.global.u32 	%r1881, [%rd16+256];
	xor.b32  	%r2947, %r2947, %r1881;
$L__BB3_35:
	and.b32  	%r1883, %r1789, 8192;
	setp.eq.s32 	%p22, %r1883, 0;
	@%p22 bra 	$L__BB3_37;
	ld.global.u32 	%r1884, [%rd16+260];
	xor.b32  	%r2951, %r2951, %r1884;
	ld.global.u32 	%r1885, [%rd16+264];
	xor.b32  	%r2950, %r2950, %r1885;
	ld.global.u32 	%r1886, [%rd16+268];
	xor.b32  	%r2949, %r2949, %r1886;
	ld.global.u32 	%r1887, [%rd16+272];
	xor.b32  	%r2948, %r2948, %r1887;
	ld.global.u32 	%r1888, [%rd16+276];
	xor.b32  	%r2947, %r2947, %r1888;
$L__BB3_37:
	and.b32  	%r1890, %r1789, 16384;
	setp.eq.s32 	%p23, %r1890, 0;
	@%p23 bra 	$L__BB3_39;
	ld.global.u32 	%r1891, [%rd16+280];
	xor.b32  	%r2951, %r2951, %r1891;
	ld.global.u32 	%r1892, [%rd16+284];
	xor.b32  	%r2950, %r2950, %r1892;
	ld.global.u32 	%r1893, [%rd16+288];
	xor.b32  	%r2949, %r2949, %r1893;
	ld.global.u32 	%r1894, [%rd16+292];
	xor.b32  	%r2948, %r2948, %r1894;
	ld.global.u32 	%r1895, [%rd16+296];
	xor.b32  	%r2947, %r2947, %r1895;
$L__BB3_39:
	and.b32  	%r1897, %r1789, 32768;
	setp.eq.s32 	%p24, %r1897, 0;
	@%p24 bra 	$L__BB3_41;
	ld.global.u32 	%r1898, [%rd16+300];
	xor.b32  	%r2951, %r2951, %r1898;
	ld.global.u32 	%r1899, [%rd16+304];
	xor.b32  	%r2950, %r2950, %r1899;
	ld.global.u32 	%r1900, [%rd16+308];
	xor.b32  	%r2949, %r2949, %r1900;
	ld.global.u32 	%r1901, [%rd16+312];
	xor.b32  	%r2948, %r2948, %r1901;
	ld.global.u32 	%r1902, [%rd16+316];
	xor.b32  	%r2947, %r2947, %r1902;
$L__BB3_41:
	add.s32 	%r2946, %r2946, 16;
	setp.ne.s32 	%p25, %r2946, 32;
	@%p25 bra 	$L__BB3_9;
	mad.lo.s32 	%r1903, %r2940, -31, %r49;
	add.s32 	%r2940, %r1903, 1;
	setp.ne.s32 	%p26, %r2940, 5;
	@%p26 bra 	$L__BB3_8;
	st.local.u32 	[%rd11+4], %r2951;
	st.local.v2.u32 	[%rd11+8], {%r2950, %r2949};
	st.local.v2.u32 	[%rd11+16], {%r2948, %r2947};
	setp.eq.s64 	%p27, %rd14, 1;
	@%p27 bra 	$L__BB3_118;
	mov.b32 	%r2947, 0;
	mov.u32 	%r2948, %r2947;
	mov.u32 	%r2949, %r2947;
	mov.u32 	%r2950, %r2947;
	mov.u32 	%r2951, %r2947;
	mov.u32 	%r3032, %r2947;
$L__BB3_45:
	mul.wide.u32 	%rd56, %r3032, 4;
	add.s64 	%rd57, %rd11, %rd56;
	ld.local.u32 	%r224, [%rd57+4];
	shl.b32 	%r225, %r3032, 5;
	mov.b32 	%r3038, 0;
$L__BB3_46:
	.pragma "nounroll";
	shr.u32 	%r1906, %r224, %r3038;
	and.b32  	%r1907, %r1906, 1;
	setp.eq.b32 	%p28, %r1907, 1;
	not.pred 	%p29, %p28;
	add.s32 	%r1908, %r225, %r3038;
	mul.lo.s32 	%r1909, %r1908, 5;
	mul.wide.u32 	%rd58, %r1909, 4;
	add.s64 	%rd17, %rd15, %rd58;
	@%p29 bra 	$L__BB3_48;
	ld.global.u32 	%r1910, [%rd17];
	xor.b32  	%r2951, %r2951, %r1910;
	ld.global.u32 	%r1911, [%rd17+4];
	xor.b32  	%r2950, %r2950, %r1911;
	ld.global.u32 	%r1912, [%rd17+8];
	xor.b32  	%r2949, %r2949, %r1912;
	ld.global.u32 	%r1913, [%rd17+12];
	xor.b32  	%r2948, %r2948, %r1913;
	ld.global.u32 	%r1914, [%rd17+16];
	xor.b32  	%r2947, %r2947, %r1914;
$L__BB3_48:
	and.b32  	%r1916, %r1906, 2;
	setp.eq.s32 	%p30, %r1916, 0;
	@%p30 bra 	$L__BB3_50;
	ld.global.u32 	%r1917, [%rd17+20];
	xor.b32  	%r2951, %r2951, %r1917;
	ld.global.u32 	%r1918, [%rd17+24];
	xor.b32  	%r2950, %r2950, %r1918;
	ld.global.u32 	%r1919, [%rd17+28];
	xor.b32  	%r2949, %r2949, %r1919;
	ld.global.u32 	%r1920, [%rd17+32];
	xor.b32  	%r2948, %r2948, %r1920;
	ld.global.u32 	%r1921, [%rd17+36];
	xor.b32  	%r2947, %r2947, %r1921;
$L__BB3_50:
	and.b32  	%r1923, %r1906, 4;
	setp.eq.s32 	%p31, %r1923, 0;
	@%p31 bra 	$L__BB3_52;
	ld.global.u32 	%r1924, [%rd17+40];
	xor.b32  	%r2951, %r2951, %r1924;
	ld.global.u32 	%r1925, [%rd17+44];
	xor.b32  	%r2950, %r2950, %r1925;
	ld.global.u32 	%r1926, [%rd17+48];
	xor.b32  	%r2949, %r2949, %r1926;
	ld.global.u32 	%r1927, [%rd17+52];
	xor.b32  	%r2948, %r2948, %r1927;
	ld.global.u32 	%r1928, [%rd17+56];
	xor.b32  	%r2947, %r2947, %r1928;
$L__BB3_52:
	and.b32  	%r1930, %r1906, 8;
	setp.eq.s32 	%p32, %r1930, 0;
	@%p32 bra 	$L__BB3_54;
	ld.global.u32 	%r1931, [%rd17+60];
	xor.b32  	%r2951, %r2951, %r1931;
	ld.global.u32 	%r1932, [%rd17+64];
	xor.b32  	%r2950, %r2950, %r1932;
	ld.global.u32 	%r1933, [%rd17+68];
	xor.b32  	%r2949, %r2949, %r1933;
	ld.global.u32 	%r1934, [%rd17+72];
	xor.b32  	%r2948, %r2948, %r1934;
	ld.global.u32 	%r1935, [%rd17+76];
	xor.b32  	%r2947, %r2947, %r1935;
$L__BB3_54:
	and.b32  	%r1937, %r1906, 16;
	setp.eq.s32 	%p33, %r1937, 0;
	@%p33 bra 	$L__BB3_56;
	ld.global.u32 	%r1938, [%rd17+80];
	xor.b32  	%r2951, %r2951, %r1938;
	ld.global.u32 	%r1939, [%rd17+84];
	xor.b32  	%r2950, %r2950, %r1939;
	ld.global.u32 	%r1940, [%rd17+88];
	xor.b32  	%r2949, %r2949, %r1940;
	ld.global.u32 	%r1941, [%rd17+92];
	xor.b32  	%r2948, %r2948, %r1941;
	ld.global.u32 	%r1942, [%rd17+96];
	xor.b32  	%r2947, %r2947, %r1942;
$L__BB3_56:
	and.b32  	%r1944, %r1906, 32;
	setp.eq.s32 	%p34, %r1944, 0;
	@%p34 bra 	$L__BB3_58;
	ld.global.u32 	%r1945, [%rd17+100];
	xor.b32  	%r2951, %r2951, %r1945;
	ld.global.u32 	%r1946, [%rd17+104];
	xor.b32  	%r2950, %r2950, %r1946;
	ld.global.u32 	%r1947, [%rd17+108];
	xor.b32  	%r2949, %r2949, %r1947;
	ld.global.u32 	%r1948, [%rd17+112];
	xor.b32  	%r2948, %r2948, %r1948;
	ld.global.u32 	%r1949, [%rd17+116];
	xor.b32  	%r2947, %r2947, %r1949;
$L__BB3_58:
	and.b32  	%r1951, %r1906, 64;
	setp.eq.s32 	%p35, %r1951, 0;
	@%p35 bra 	$L__BB3_60;
	ld.global.u32 	%r1952, [%rd17+120];
	xor.b32  	%r2951, %r2951, %r1952;
	ld.global.u32 	%r1953, [%rd17+124];
	xor.b32  	%r2950, %r2950, %r1953;
	ld.global.u32 	%r1954, [%rd17+128];
	xor.b32  	%r2949, %r2949, %r1954;
	ld.global.u32 	%r1955, [%rd17+132];
	xor.b32  	%r2948, %r2948, %r1955;
	ld.global.u32 	%r1956, [%rd17+136];
	xor.b32  	%r2947, %r2947, %r1956;
$L__BB3_60:
	and.b32  	%r1958, %r1906, 128;
	setp.eq.s32 	%p36, %r1958, 0;
	@%p36 bra 	$L__BB3_62;
	ld.global.u32 	%r1959, [%rd17+140];
	xor.b32  	%r2951, %r2951, %r1959;
	ld.global.u32 	%r1960, [%rd17+144];
	xor.b32  	%r2950, %r2950, %r1960;
	ld.global.u32 	%r1961, [%rd17+148];
	xor.b32  	%r2949, %r2949, %r1961;
	ld.global.u32 	%r1962, [%rd17+152];
	xor.b32  	%r2948, %r2948, %r1962;
	ld.global.u32 	%r1963, [%rd17+156];
	xor.b32  	%r2947, %r2947, %r1963;
$L__BB3_62:
	and.b32  	%r1965, %r1906, 256;
	setp.eq.s32 	%p37, %r1965, 0;
	@%p37 bra 	$L__BB3_64;
	ld.global.u32 	%r1966, [%rd17+160];
	xor.b32  	%r2951, %r2951, %r1966;
	ld.global.u32 	%r1967, [%rd17+164];
	xor.b32  	%r2950, %r2950, %r1967;
	ld.global.u32 	%r1968, [%rd17+168];
	xor.b32  	%r2949, %r2949, %r1968;
	ld.global.u32 	%r1969, [%rd17+172];
	xor.b32  	%r2948, %r2948, %r1969;
	ld.global.u32 	%r1970, [%rd17+176];
	xor.b32  	%r2947, %r2947, %r1970;
$L__BB3_64:
	and.b32  	%r1972, %r1906, 512;
	setp.eq.s32 	%p38, %r1972, 0;
	@%p38 bra 	$L__BB3_66;
	ld.global.u32 	%r1973, [%rd17+180];
	xor.b32  	%r2951, %r2951, %r1973;
	ld.global.u32 	%r1974, [%rd17+184];
	xor.b32  	%r2950, %r2950, %r1974;
	ld.global.u32 	%r1975, [%rd17+188];
	xor.b32  	%r2949, %r2949, %r1975;
	ld.global.u32 	%r1976, [%rd17+192];
	xor.b32  	%r2948, %r2948, %r1976;
	ld.global.u32 	%r1977, [%rd17+196];
	xor.b32  	%r2947, %r2947, %r1977;
$L__BB3_66:
	and.b32  	%r1979, %r1906, 1024;
	setp.eq.s32 	%p39, %r1979, 0;
	@%p39 bra 	$L__BB3_68;
	ld.global.u32 	%r1980, [%rd17+200];
	xor.b32  	%r2951, %r2951, %r1980;
	ld.global.u32 	%r1981, [%rd17+204];
	xor.b32  	%r2950, %r2950, %r1981;
	ld.global.u32 	%r1982, [%rd17+208];
	xor.b32  	%r2949, %r2949, %r1982;
	ld.global.u32 	%r1983, [%rd17+212];
	xor.b32  	%r2948, %r2948, %r1983;
	ld.global.u32 	%r1984, [%rd17+216];
	xor.b32  	%r2947, %r2947, %r1984;
$L__BB3_68:
	and.b32  	%r1986, %r1906, 2048;
	setp.eq.s32 	%p40, %r1986, 0;
	@%p40 bra 	$L__BB3_70;
	ld.global.u32 	%r1987, [%rd17+220];
	xor.b32  	%r2951, %r2951, %r1987;
	ld.global.u32 	%r1988, [%rd17+224];
	xor.b32  	%r2950, %r2950, %r1988;
	ld.global.u32 	%r1989, [%rd17+228];
	xor.b32  	%r2949, %r2949, %r1989;
	ld.global.u32 	%r1990, [%rd17+232];
	xor.b32  	%r2948, %r2948, %r1990;
	ld.global.u32 	%r1991, [%rd17+236];
	xor.b32  	%r2947, %r2947, %r1991;
$L__BB3_70:
	and.b32  	%r1993, %r1906, 4096;
	setp.eq.s32 	%p41, %r1993, 0;
	@%p41 bra 	$L__BB3_72;
	ld.global.u32 	%r1994, [%rd17+240];
	xor.b32  	%r2951, %r2951, %r1994;
	ld.global.u32 	%r1995, [%rd17+244];
	xor.b32  	%r2950, %r2950, %r1995;
	ld.global.u32 	%r1996, [%rd17+248];
	xor.b32  	%r2949, %r2949, %r1996;
	ld.global.u32 	%r1997, [%rd17+252];
	xor.b32  	%r2948, %r2948, %r1997;
	ld.global.u32 	%r1998, [%rd17+256];
	xor.b32  	%r2947, %r2947, %r1998;
$L__BB3_72:
	and.b32  	%r2000, %r1906, 8192;
	setp.eq.s32 	%p42, %r2000, 0;
	@%p42 bra 	$L__BB3_74;
	ld.global.u32 	%r2001, [%rd17+260];
	xor.b32  	%r2951, %r2951, %r2001;
	ld.global.u32 	%r2002, [%rd17+264];
	xor.b32  	%r2950, %r2950, %r2002;
	ld.global.u32 	%r2003, [%rd17+268];
	xor.b32  	%r2949, %r2949, %r2003;
	ld.global.u32 	%r2004, [%rd17+272];
	xor.b32  	%r2948, %r2948, %r2004;
	ld.global.u32 	%r2005, [%rd17+276];
	xor.b32  	%r2947, %r2947, %r2005;
$L__BB3_74:
	and.b32  	%r2007, %r1906, 16384;
	setp.eq.s32 	%p43, %r2007, 0;
	@%p43 bra 	$L__BB3_76;
	ld.global.u32 	%r2008, [%rd17+280];
	xor.b32  	%r2951, %r2951, %r2008;
	ld.global.u32 	%r2009, [%rd17+284];
	xor.b32  	%r2950, %r2950, %r2009;
	ld.global.u32 	%r2010, [%rd17+288];
	xor.b32  	%r2949, %r2949, %r2010;
	ld.global.u32 	%r2011, [%rd17+292];
	xor.b32  	%r2948, %r2948, %r2011;
	ld.global.u32 	%r2012, [%rd17+296];
	xor.b32  	%r2947, %r2947, %r2012;
$L__BB3_76:
	and.b32  	%r2014, %r1906, 32768;
	setp.eq.s32 	%p44, %r2014, 0;
	@%p44 bra 	$L__BB3_78;
	ld.global.u32 	%r2015, [%rd17+300];
	xor.b32  	%r2951, %r2951, %r2015;
	ld.global.u32 	%r2016, [%rd17+304];
	xor.b32  	%r2950, %r2950, %r2016;
	ld.global.u32 	%r2017, [%rd17+308];
	xor.b32  	%r2949, %r2949, %r2017;
	ld.global.u32 	%r2018, [%rd17+312];
	xor.b32  	%r2948, %r2948, %r2018;
	ld.global.u32 	%r2019, [%rd17+316];
	xor.b32  	%r2947, %r2947, %r2019;
$L__BB3_78:
	add.s32 	%r3038, %r3038, 16;
	setp.ne.s32 	%p45, %r3038, 32;
	@%p45 bra 	$L__BB3_46;
	mad.lo.s32 	%r2020, %r3032, -31, %r225;
	add.s32 	%r3032, %r2020, 1;
	setp.ne.s32 	%p46, %r3032, 5;
	@%p46 bra 	$L__BB3_45;
	st.local.u32 	[%rd11+4], %r2951;
	st.local.v2.u32 	[%rd11+8], {%r2950, %r2949};
	st.local.v2.u32 	[%rd11+16], {%r2948, %r2947};
	setp.ne.s64 	%p47, %rd14, 3;
	@%p47 bra 	$L__BB3_118;
	mov.b32 	%r2947, 0;
	mov.u32 	%r2948, %r2947;
	mov.u32 	%r2949, %r2947;
	mov.u32 	%r2950, %r2947;
	mov.u32 	%r2951, %r2947;
	mov.u32 	%r3124, %r2947;
$L__BB3_82:
	mul.wide.u32 	%rd59, %r3124, 4;
	add.s64 	%rd60, %rd11, %rd59;
	ld.local.u32 	%r400, [%rd60+4];
	shl.b32 	%r401, %r3124, 5;
	mov.b32 	%r3130, 0;
$L__BB3_83:
	.pragma "nounroll";
	shr.u32 	%r2023, %r400, %r3130;
	and.b32  	%r2024, %r2023, 1;
	setp.eq.b32 	%p48, %r2024, 1;
	not.pred 	%p49, %p48;
	add.s32 	%r2025, %r401, %r3130;
	mul.lo.s32 	%r2026, %r2025, 5;
	mul.wide.u32 	%rd61, %r2026, 4;
	add.s64 	%rd18, %rd15, %rd61;
	@%p49 bra 	$L__BB3_85;
	ld.global.u32 	%r2027, [%rd18];
	xor.b32  	%r2951, %r2951, %r2027;
	ld.global.u32 	%r2028, [%rd18+4];
	xor.b32  	%r2950, %r2950, %r2028;
	ld.global.u32 	%r2029, [%rd18+8];
	xor.b32  	%r2949, %r2949, %r2029;
	ld.global.u32 	%r2030, [%rd18+12];
	xor.b32  	%r2948, %r2948, %r2030;
	ld.global.u32 	%r2031, [%rd18+16];
	xor.b32  	%r2947, %r2947, %r2031;
$L__BB3_85:
	and.b32  	%r2033, %r2023, 2;
	setp.eq.s32 	%p50, %r2033, 0;
	@%p50 bra 	$L__BB3_87;
	ld.global.u32 	%r2034, [%rd18+20];
	xor.b32  	%r2951, %r2951, %r2034;
	ld.global.u32 	%r2035, [%rd18+24];
	xor.b32  	%r2950, %r2950, %r2035;
	ld.global.u32 	%r2036, [%rd18+28];
	xor.b32  	%r2949, %r2949, %r2036;
	ld.global.u32 	%r2037, [%rd18+32];
	xor.b32  	%r2948, %r2948, %r2037;
	ld.global.u32 	%r2038, [%rd18+36];
	xor.b32  	%r2947, %r2947, %r2038;
$L__BB3_87:
	and.b32  	%r2040, %r2023, 4;
	setp.eq.s32 	%p51, %r2040, 0;
	@%p51 bra 	$L__BB3_89;
	ld.global.u32 	%r2041, [%rd18+40];
	xor.b32  	%r2951, %r2951, %r2041;
	ld.global.u32 	%r2042, [%rd18+44];
	xor.b32  	%r2950, %r2950, %r2042;
	ld.global.u32 	%r2043, [%rd18+48];
	xor.b32  	%r2949, %r2949, %r2043;
	ld.global.u32 	%r2044, [%rd18+52];
	xor.b32  	%r2948, %r2948, %r2044;
	ld.global.u32 	%r2045, [%rd18+56];
	xor.b32  	%r2947, %r2947, %r2045;
$L__BB3_89:
	and.b32  	%r2047, %r2023, 8;
	setp.eq.s32 	%p52, %r2047, 0;
	@%p52 bra 	$L__BB3_91;
	ld.global.u32 	%r2048, [%rd18+60];
	xor.b32  	%r2951, %r2951, %r2048;
	ld.global.u32 	%r2049, [%rd18+64];
	xor.b32  	%r2950, %r2950, %r2049;
	ld.global.u32 	%r2050, [%rd18+68];
	xor.b32  	%r2949, %r2949, %r2050;
	ld.global.u32 	%r2051, [%rd18+72];
	xor.b32  	%r2948, %r2948, %r2051;
	ld.global.u32 	%r2052, [%rd18+76];
	xor.b32  	%r2947, %r2947, %r2052;
$L__BB3_91:
	and.b32  	%r2054, %r2023, 16;
	setp.eq.s32 	%p53, %r2054, 0;
	@%p53 bra 	$L__BB3_93;
	ld.global.u32 	%r2055, [%rd18+80];
	xor.b32  	%r2951, %r2951, %r2055;
	ld.global.u32 	%r2056, [%rd18+84];
	xor.b32  	%r2950, %r2950, %r2056;
	ld.global.u32 	%r2057, [%rd18+88];
	xor.b32  	%r2949, %r2949, %r2057;
	ld.global.u32 	%r2058, [%rd18+92];
	xor.b32  	%r2948, %r2948, %r2058;
	ld.global.u32 	%r2059, [%rd18+96];
	xor.b32  	%r2947, %r2947, %r2059;
$L__BB3_93:
	and.b32  	%r2061, %r2023, 32;
	setp.eq.s32 	%p54, %r2061, 0;
	@%p54 bra 	$L__BB3_95;
	ld.global.u32 	%r2062, [%rd18+100];
	xor.b32  	%r2951, %r2951, %r2062;
	ld.global.u32 	%r2063, [%rd18+104];
	xor.b32  	%r2950, %r2950, %r2063;
	ld.global.u32 	%r2064, [%rd18+108];
	xor.b32  	%r2949, %r2949, %r2064;
	ld.global.u32 	%r2065, [%rd18+112];
	xor.b32  	%r2948, %r2948, %r2065;
	ld.global.u32 	%r2066, [%rd18+116];
	xor.b32  	%r2947, %r2947, %r2066;
$L__BB3_95:
	and.b32  	%r2068, %r2023, 64;
	setp.eq.s32 	%p55, %r2068, 0;
	@%p55 bra 	$L__BB3_97;
	ld.global.u32 	%r2069, [%rd18+120];
	xor.b32  	%r2951, %r2951, %r2069;
	ld.global.u32 	%r2070, [%rd18+124];
	xor.b32  	%r2950, %r2950, %r2070;
	ld.global.u32 	%r2071, [%rd18+128];
	xor.b32  	%r2949, %r2949, %r2071;
	ld.global.u32 	%r2072, [%rd18+132];
	xor.b32  	%r2948, %r2948, %r2072;
	ld.global.u32 	%r2073, [%rd18+136];
	xor.b32  	%r2947, %r2947, %r2073;
$L__BB3_97:
	and.b32  	%r2075, %r2023, 128;
	setp.eq.s32 	%p56, %r2075, 0;
	@%p56 bra 	$L__BB3_99;
	ld.global.u32 	%r2076, [%rd18+140];
	xor.b32  	%r2951, %r2951, %r2076;
	ld.global.u32 	%r2077, [%rd18+144];
	xor.b32  	%r2950, %r2950, %r2077;
	ld.global.u32 	%r2078, [%rd18+148];
	xor.b32  	%r2949, %r2949, %r2078;
	ld.global.u32 	%r2079, [%rd18+152];
	xor.b32  	%r2948, %r2948, %r2079;
	ld.global.u32 	%r2080, [%rd18+156];
	xor.b32  	%r2947, %r2947, %r2080;
$L__BB3_99:
	and.b32  	%r2082, %r2023, 256;
	setp.eq.s32 	%p57, %r2082, 0;
	@%p57 bra 	$L__BB3_101;
	ld.global.u32 	%r2083, [%rd18+160];
	xor.b32  	%r2951, %r2951, %r2083;
	ld.global.u32 	%r2084, [%rd18+164];
	xor.b32  	%r2950, %r2950, %r2084;
	ld.global.u32 	%r2085, [%rd18+168];
	xor.b32  	%r2949, %r2949, %r2085;
	ld.global.u32 	%r2086, [%rd18+172];
	xor.b32  	%r2948, %r2948, %r2086;
	ld.global.u32 	%r2087, [%rd18+176];
	xor.b32  	%r2947, %r2947, %r2087;
$L__BB3_101:
	and.b32  	%r2089, %r2023, 512;
	setp.eq.s32 	%p58, %r2089, 0;
	@%p58 bra 	$L__BB3_103;
	ld.global.u32 	%r2090, [%rd18+180];
	xor.b32  	%r2951, %r2951, %r2090;
	ld.global.u32 	%r2091, [%rd18+184];
	xor.b32  	%r2950, %r2950, %r2091;
	ld.global.u32 	%r2092, [%rd18+188];
	xor.b32  	%r2949, %r2949, %r2092;
	ld.global.u32 	%r2093, [%rd18+192];
	xor.b32  	%r2948, %r2948, %r2093;
	ld.global.u32 	%r2094, [%rd18+196];
	xor.b32  	%r2947, %r2947, %r2094;
$L__BB3_103:
	and.b32  	%r2096, %r2023, 1024;
	setp.eq.s32 	%p59, %r2096, 0;
	@%p59 bra 	$L__BB3_105;
	ld.global.u32 	%r2097, [%rd18+200];
	xor.b32  	%r2951, %r2951, %r2097;
	ld.global.u32 	%r2098, [%rd18+204];
	xor.b32  	%r2950, %r2950, %r2098;
	ld.global.u32 	%r2099, [%rd18+208];
	xor.b32  	%r2949, %r2949, %r2099;
	ld.global.u32 	%r2100, [%rd18+212];
	xor.b32  	%r2948, %r2948, %r2100;
	ld.global.u32 	%r2101, [%rd18+216];
	xor.b32  	%r2947, %r2947, %r2101;
$L__BB3_105:
	and.b32  	%r2103, %r2023, 2048;
	setp.eq.s32 	%p60, %r2103, 0;
	@%p60 bra 	$L__BB3_107;
	ld.global.u32 	%r2104, [%rd18+220];
	xor.b32  	%r2951, %r2951, %r2104;
	ld.global.u32 	%r2105, [%rd18+224];
	xor.b32  	%r2950, %r2950, %r2105;
	ld.global.u32 	%r2106, [%rd18+228];
	xor.b32  	%r2949, %r2949, %r2106;
	ld.global.u32 	%r2107, [%rd18+232];
	xor.b32  	%r2948, %r2948, %r2107;
	ld.global.u32 	%r2108, [%rd18+236];
	xor.b32  	%r2947, %r2947, %r2108;
$L__BB3_107:
	and.b32  	%r2110, %r2023, 4096;
	setp.eq.s32 	%p61, %r2110, 0;
	@%p61 bra 	$L__BB3_109;
	ld.global.u32 	%r2111, [%rd18+240];
	xor.b32  	%r2951, %r2951, %r2111;
	ld.global.u32 	%r2112, [%rd18+244];
	xor.b32  	%r2950, %r2950, %r2112;
	ld.global.u32 	%r2113, [%rd18+248];
	xor.b32  	%r2949, %r2949, %r2113;
	ld.global.u32 	%r2114, [%rd18+252];
	xor.b32  	%r2948, %r2948, %r2114;
	ld.global.u32 	%r2115, [%rd18+256];
	xor.b32  	%r2947, %r2947, %r2115;
$L__BB3_109:
	and.b32  	%r2117, %r2023, 8192;
	setp.eq.s32 	%p62, %r2117, 0;
	@%p62 bra 	$L__BB3_111;
	ld.global.u32 	%r2118, [%rd18+260];
	xor.b32  	%r2951, %r2951, %r2118;
	ld.global.u32 	%r2119, [%rd18+264];
	xor.b32  	%r2950, %r2950, %r2119;
	ld.global.u32 	%r2120, [%rd18+268];
	xor.b32  	%r2949, %r2949, %r2120;
	ld.global.u32 	%r2121, [%rd18+272];
	xor.b32  	%r2948, %r2948, %r2121;
	ld.global.u32 	%r2122, [%rd18+276];
	xor.b32  	%r2947, %r2947, %r2122;
$L__BB3_111:
	and.b32  	%r2124, %r2023, 16384;
	setp.eq.s32 	%p63, %r2124, 0;
	@%p63 bra 	$L__BB3_113;
	ld.global.u32 	%r2125, [%rd18+280];
	xor.b32  	%r2951, %r2951, %r2125;
	ld.global.u32 	%r2126, [%rd18+284];
	xor.b32  	%r2950, %r2950, %r2126;
	ld.global.u32 	%r2127, [%rd18+288];
	xor.b32  	%r2949, %r2949, %r2127;
	ld.global.u32 	%r2128, [%rd18+292];
	xor.b32  	%r2948, %r2948, %r2128;
	ld.global.u32 	%r2129, [%rd18+296];
	xor.b32  	%r2947, %r2947, %r2129;
$L__BB3_113:
	and.b32  	%r2131, %r2023, 32768;
	setp.eq.s32 	%p64, %r2131, 0;
	@%p64 bra 	$L__BB3_115;
	ld.global.u32 	%r2132, [%rd18+300];
	xor.b32  	%r2951, %r2951, %r2132;
	ld.global.u32 	%r2133, [%rd18+304];
	xor.b32  	%r2950, %r2950, %r2133;
	ld.global.u32 	%r2134, [%rd18+308];
	xor.b32  	%r2949, %r2949, %r2134;
	ld.global.u32 	%r2135, [%rd18+312];
	xor.b32  	%r2948, %r2948, %r2135;
	ld.global.u32 	%r2136, [%rd18+316];
	xor.b32  	%r2947, %r2947, %r2136;
$L__BB3_115:
	add.s32 	%r3130, %r3130, 16;
	setp.ne.s32 	%p65, %r3130, 32;
	@%p65 bra 	$L__BB3_83;
	mad.lo.s32 	%r2137, %r3124, -31, %r401;
	add.s32 	%r3124, %r2137, 1;
	setp.ne.s32 	%p66, %r3124, 5;
	@%p66 bra 	$L__BB3_82;
	st.local.u32 	[%rd11+4], %r2951;
	st.local.v2.u32 	[%rd11+8], {%r2950, %r2949};
	st.local.v2.u32 	[%rd11+16], {%r2948, %r2947};
$L__BB3_118:
	shr.u64 	%rd171, %rd13, 2;
	add.s32 	%r2934, %r2934, 1;
	setp.gt.u64 	%p67, %rd13, 3;
	@%p67 bra 	$L__BB3_6;
$L__BB3_119:
	mov.b32 	%r2138, 0;
	st.local.v2.u32 	[%rd11+24], {%r2138, %r2138};
	st.local.u32 	[%rd11+32], %r2138;
	mov.b64 	%rd62, 0;
	st.local.u64 	[%rd11+40], %rd62;
	shr.u32 	%r2139, %r2951, 2;
	xor.b32  	%r2140, %r2139, %r2951;
	st.local.u32 	[%rd11+4], %r2950;
	st.local.v2.u32 	[%rd11+8], {%r2949, %r2948};
	shl.b32 	%r2141, %r2947, 4;
	shl.b32 	%r2142, %r2140, 1;
	xor.b32  	%r2143, %r2142, %r2141;
	xor.b32  	%r2144, %r2143, %r2140;
	xor.b32  	%r2145, %r2144, %r2947;
	st.local.v2.u32 	[%rd11+16], {%r2947, %r2145};
	add.s32 	%r2146, %r2145, %r19;
	rem.u32 	%r2147, %r2146, %r28;
	add.s32 	%r2148, %r2147, %r26;
	mul.wide.s32 	%rd63, %r2148, 4;
	add.s64 	%rd64, %rd4, %rd63;
	ld.global.u32 	%r2149, [%rd64];
	mul.wide.s32 	%rd65, %r3224, 4;
	add.s64 	%rd66, %rd3, %rd65;
	st.global.u32 	[%rd66], %r2149;
	add.s32 	%r3224, %r3224, 1;
	add.s64 	%rd67, %rd1, %rd65;
	st.global.u32 	[%rd67], %r25;
	add.s32 	%r2927, %r2927, 1;
	setp.eq.s32 	%p68, %r2927, %r29;
	@%p68 bra 	$L__BB3_120;
	bra.uni 	$L__BB3_4;
$L__BB3_120:
	setp.ge.s32 	%p69, %r28, %r1759;
	@%p69 bra 	$L__BB3_132;
	add.s32 	%r2150, %r1759, %r26;
	sub.s32 	%r31, %r2150, %r27;
	and.b32  	%r32, %r31, 7;
	sub.s32 	%r2151, %r27, %r2150;
	setp.gt.u32 	%p70, %r2151, -8;
	@%p70 bra 	$L__BB3_124;
	and.b32  	%r33, %r31, -8;
	mov.b32 	%r3225, 0;
$L__BB3_123:
	.pragma "nounroll";
	mul.wide.s32 	%rd68, %r3224, 4;
	add.s64 	%rd69, %rd3, %rd68;
	mov.b32 	%r2153, -1;
	st.global.u32 	[%rd69], %r2153;
	add.s64 	%rd70, %rd1, %rd68;
	st.global.u32 	[%rd70], %r25;
	st.global.u32 	[%rd69+4], %r2153;
	st.global.u32 	[%rd70+4], %r25;
	st.global.u32 	[%rd69+8], %r2153;
	st.global.u32 	[%rd70+8], %r25;
	st.global.u32 	[%rd69+12], %r2153;
	st.global.u32 	[%rd70+12], %r25;
	st.global.u32 	[%rd69+16], %r2153;
	st.global.u32 	[%rd70+16], %r25;
	st.global.u32 	[%rd69+20], %r2153;
	st.global.u32 	[%rd70+20], %r25;
	st.global.u32 	[%rd69+24], %r2153;
	st.global.u32 	[%rd70+24], %r25;
	st.global.u32 	[%rd69+28], %r2153;
	add.s32 	%r3224, %r3224, 8;
	st.global.u32 	[%rd70+28], %r25;
	add.s32 	%r3225, %r3225, 8;
	setp.eq.s32 	%p71, %r3225, %r33;
	@%p71 bra 	$L__BB3_124;
	bra.uni 	$L__BB3_123;
$L__BB3_124:
	setp.eq.s32 	%p72, %r32, 0;
	@%p72 bra 	$L__BB3_132;
	and.b32  	%r584, %r31, 3;
	setp.lt.u32 	%p73, %r32, 4;
	@%p73 bra 	$L__BB3_127;
	mul.wide.s32 	%rd71, %r3224, 4;
	add.s64 	%rd72, %rd3, %rd71;
	mov.b32 	%r2154, -1;
	st.global.u32 	[%rd72], %r2154;
	add.s64 	%rd73, %rd1, %rd71;
	st.global.u32 	[%rd73], %r25;
	st.global.u32 	[%rd72+4], %r2154;
	st.global.u32 	[%rd73+4], %r25;
	st.global.u32 	[%rd72+8], %r2154;
	st.global.u32 	[%rd73+8], %r25;
	st.global.u32 	[%rd72+12], %r2154;
	st.global.u32 	[%rd73+12], %r25;
	add.s32 	%r3224, %r3224, 4;
$L__BB3_127:
	setp.eq.s32 	%p74, %r584, 0;
	@%p74 bra 	$L__BB3_132;
	setp.eq.s32 	%p75, %r584, 1;
	@%p75 bra 	$L__BB3_130;
	mul.wide.s32 	%rd74, %r3224, 4;
	add.s64 	%rd75, %rd3, %rd74;
	mov.b32 	%r2155, -1;
	st.global.u32 	[%rd75], %r2155;
	add.s64 	%rd76, %rd1, %rd74;
	st.global.u32 	[%rd76], %r25;
	st.global.u32 	[%rd75+4], %r2155;
	st.global.u32 	[%rd76+4], %r25;
	add.s32 	%r3224, %r3224, 2;
$L__BB3_130:
	and.b32  	%r2156, %r31, 1;
	setp.eq.b32 	%p76, %r2156, 1;
	not.pred 	%p77, %p76;
	@%p77 bra 	$L__BB3_132;
	mul.wide.s32 	%rd77, %r3224, 4;
	add.s64 	%rd78, %rd3, %rd77;
	mov.b32 	%r2157, -1;
	st.global.u32 	[%rd78], %r2157;
	add.s64 	%rd79, %rd1, %rd77;
	st.global.u32 	[%rd79], %r25;
$L__BB3_132:
	setp.lt.s32 	%p78, %r1759, 1;
	@%p78 bra 	$L__BB3_256;
	mov.b32 	%r3226, 0;
$L__BB3_134:
	add.s32 	%r595, %r3226, %r24;
	mul.wide.s32 	%rd80, %r595, 4;
	add.s64 	%rd81, %rd3, %rd80;
	ld.global.u32 	%r596, [%rd81];
	setp.lt.s32 	%p79, %r596, 1;
	@%p79 bra 	$L__BB3_389;
	mul.lo.s32 	%r3526, %r595, %r1760;
	mul.wide.u32 	%rd94, %r596, 4;
	add.s64 	%rd95, %rd8, %rd94;
	ld.global.u32 	%r598, [%rd95];
	ld.global.u32 	%r599, [%rd95+4];
	sub.s32 	%r600, %r599, %r598;
	min.s32 	%r2166, %r600, %r1760;
	setp.lt.s32 	%p89, %r2166, 1;
	@%p89 bra 	$L__BB3_253;
	min.u32 	%r601, %r600, %r1760;
	mov.b32 	%r3228, 0;
$L__BB3_137:
	setp.eq.s32 	%p90, %r1, 0;
	st.local.u32 	[%rd10+4], %r7;
	st.local.v2.u32 	[%rd10+8], {%r8, %r9};
	st.local.v2.u32 	[%rd10+16], {%r10, %r11};
	mov.u32 	%r3248, %r11;
	mov.u32 	%r3249, %r10;
	mov.u32 	%r3250, %r9;
	mov.u32 	%r3251, %r8;
	mov.u32 	%r3252, %r7;
	@%p90 bra 	$L__BB3_252;
	mov.b32 	%r3235, 0;
	mov.u32 	%r3248, %r11;
	mov.u32 	%r3249, %r10;
	mov.u32 	%r3250, %r9;
	mov.u32 	%r3251, %r8;
	mov.u32 	%r3252, %r7;
	mov.u64 	%rd172, %rd12;
$L__BB3_139:
	mov.u64 	%rd20, %rd172;
	and.b64  	%rd21, %rd20, 3;
	setp.eq.s64 	%p91, %rd21, 0;
	@%p91 bra 	$L__BB3_251;
	mul.wide.u32 	%rd96, %r3235, 3200;
	mov.u64 	%rd97, precalc_xorwow_matrix;
	add.s64 	%rd22, %rd97, %rd96;
	mov.b32 	%r3248, 0;
	mov.u32 	%r3249, %r3248;
	mov.u32 	%r3250, %r3248;
	mov.u32 	%r3251, %r3248;
	mov.u32 	%r3252, %r3248;
	mov.u32 	%r3241, %r3248;
$L__BB3_141:
	mul.wide.u32 	%rd98, %r3241, 4;
	add.s64 	%rd99, %rd10, %rd98;
	ld.local.u32 	%r620, [%rd99+4];
	shl.b32 	%r621, %r3241, 5;
	mov.b32 	%r3247, 0;
$L__BB3_142:
	.pragma "nounroll";
	shr.u32 	%r2171, %r620, %r3247;
	and.b32  	%r2172, %r2171, 1;
	setp.eq.b32 	%p92, %r2172, 1;
	not.pred 	%p93, %p92;
	add.s32 	%r2173, %r621, %r3247;
	mul.lo.s32 	%r2174, %r2173, 5;
	mul.wide.u32 	%rd100, %r2174, 4;
	add.s64 	%rd23, %rd22, %rd100;
	@%p93 bra 	$L__BB3_144;
	ld.global.u32 	%r2175, [%rd23];
	xor.b32  	%r3252, %r3252, %r2175;
	ld.global.u32 	%r2176, [%rd23+4];
	xor.b32  	%r3251, %r3251, %r2176;
	ld.global.u32 	%r2177, [%rd23+8];
	xor.b32  	%r3250, %r3250, %r2177;
	ld.global.u32 	%r2178, [%rd23+12];
	xor.b32  	%r3249, %r3249, %r2178;
	ld.global.u32 	%r2179, [%rd23+16];
	xor.b32  	%r3248, %r3248, %r2179;
$L__BB3_144:
	and.b32  	%r2181, %r2171, 2;
	setp.eq.s32 	%p94, %r2181, 0;
	@%p94 bra 	$L__BB3_146;
	ld.global.u32 	%r2182, [%rd23+20];
	xor.b32  	%r3252, %r3252, %r2182;
	ld.global.u32 	%r2183, [%rd23+24];
	xor.b32  	%r3251, %r3251, %r2183;
	ld.global.u32 	%r2184, [%rd23+28];
	xor.b32  	%r3250, %r3250, %r2184;
	ld.global.u32 	%r2185, [%rd23+32];
	xor.b32  	%r3249, %r3249, %r2185;
	ld.global.u32 	%r2186, [%rd23+36];
	xor.b32  	%r3248, %r3248, %r2186;
$L__BB3_146:
	and.b32  	%r2188, %r2171, 4;
	setp.eq.s32 	%p95, %r2188, 0;
	@%p95 bra 	$L__BB3_148;
	ld.global.u32 	%r2189, [%rd23+40];
	xor.b32  	%r3252, %r3252, %r2189;
	ld.global.u32 	%r2190, [%rd23+44];
	xor.b32  	%r3251, %r3251, %r2190;
	ld.global.u32 	%r2191, [%rd23+48];
	xor.b32  	%r3250, %r3250, %r2191;
	ld.global.u32 	%r2192, [%rd23+52];
	xor.b32  	%r3249, %r3249, %r2192;
	ld.global.u32 	%r2193, [%rd23+56];
	xor.b32  	%r3248, %r3248, %r2193;
$L__BB3_148:
	and.b32  	%r2195, %r2171, 8;
	setp.eq.s32 	%p96, %r2195, 0;
	@%p96 bra 	$L__BB3_150;
	ld.global.u32 	%r2196, [%rd23+60];
	xor.b32  	%r3252, %r3252, %r2196;
	ld.global.u32 	%r2197, [%rd23+64];
	xor.b32  	%r3251, %r3251, %r2197;
	ld.global.u32 	%r2198, [%rd23+68];
	xor.b32  	%r3250, %r3250, %r2198;
	ld.global.u32 	%r2199, [%rd23+72];
	xor.b32  	%r3249, %r3249, %r2199;
	ld.global.u32 	%r2200, [%rd23+76];
	xor.b32  	%r3248, %r3248, %r2200;
$L__BB3_150:
	and.b32  	%r2202, %r2171, 16;
	setp.eq.s32 	%p97, %r2202, 0;
	@%p97 bra 	$L__BB3_152;
	ld.global.u32 	%r2203, [%rd23+80];
	xor.b32  	%r3252, %r3252, %r2203;
	ld.global.u32 	%r2204, [%rd23+84];
	xor.b32  	%r3251, %r3251, %r2204;
	ld.global.u32 	%r2205, [%rd23+88];
	xor.b32  	%r3250, %r3250, %r2205;
	ld.global.u32 	%r2206, [%rd23+92];
	xor.b32  	%r3249, %r3249, %r2206;
	ld.global.u32 	%r2207, [%rd23+96];
	xor.b32  	%r3248, %r3248, %r2207;
$L__BB3_152:
	and.b32  	%r2209, %r2171, 32;
	setp.eq.s32 	%p98, %r2209, 0;
	@%p98 bra 	$L__BB3_154;
	ld.global.u32 	%r2210, [%rd23+100];
	xor.b32  	%r3252, %r3252, %r2210;
	ld.global.u32 	%r2211, [%rd23+104];
	xor.b32  	%r3251, %r3251, %r2211;
	ld.global.u32 	%r2212, [%rd23+108];
	xor.b32  	%r3250, %r3250, %r2212;
	ld.global.u32 	%r2213, [%rd23+112];
	xor.b32  	%r3249, %r3249, %r2213;
	ld.global.u32 	%r2214, [%rd23+116];
	xor.b32  	%r3248, %r3248, %r2214;
$L__BB3_154:
	and.b32  	%r2216, %r2171, 64;
	setp.eq.s32 	%p99, %r2216, 0;
	@%p99 bra 	$L__BB3_156;
	ld.global.u32 	%r2217, [%rd23+120];
	xor.b32  	%r3252, %r3252, %r2217;
	ld.global.u32 	%r2218, [%rd23+124];
	xor.b32  	%r3251, %r3251, %r2218;
	ld.global.u32 	%r2219, [%rd23+128];
	xor.b32  	%r3250, %r3250, %r2219;
	ld.global.u32 	%r2220, [%rd23+132];
	xor.b32  	%r3249, %r3249, %r2220;
	ld.global.u32 	%r2221, [%rd23+136];
	xor.b32  	%r3248, %r3248, %r2221;
$L__BB3_156:
	and.b32  	%r2223, %r2171, 128;
	setp.eq.s32 	%p100, %r2223, 0;
	@%p100 bra 	$L__BB3_158;
	ld.global.u32 	%r2224, [%rd23+140];
	xor.b32  	%r3252, %r3252, %r2224;
	ld.global.u32 	%r2225, [%rd23+144];
	xor.b32  	%r3251, %r3251, %r2225;
	ld.global.u32 	%r2226, [%rd23+148];
	xor.b32  	%r3250, %r3250, %r2226;
	ld.global.u32 	%r2227, [%rd23+152];
	xor.b32  	%r3249, %r3249, %r2227;
	ld.global.u32 	%r2228, [%rd23+156];
	xor.b32  	%r3248, %r3248, %r2228;
$L__BB3_158:
	and.b32  	%r2230, %r2171, 256;
	setp.eq.s32 	%p101, %r2230, 0;
	@%p101 bra 	$L__BB3_160;
	ld.global.u32 	%r2231, [%rd23+160];
	xor.b32  	%r3252, %r3252, %r2231;
	ld.global.u32 	%r2232, [%rd23+164];
	xor.b32  	%r3251, %r3251, %r2232;
	ld.global.u32 	%r2233, [%rd23+168];
	xor.b32  	%r3250, %r3250, %r2233;
	ld.global.u32 	%r2234, [%rd23+172];
	xor.b32  	%r3249, %r3249, %r2234;
	ld.global.u32 	%r2235, [%rd23+176];
	xor.b32  	%r3248, %r3248, %r2235;
$L__BB3_160:
	and.b32  	%r2237, %r2171, 512;
	setp.eq.s32 	%p102, %r2237, 0;
	@%p102 bra 	$L__BB3_162;
	ld.global.u32 	%r2238, [%rd23+180];
	xor.b32  	%r3252, %r3252, %r2238;
	ld.global.u32 	%r2239, [%rd23+184];
	xor.b32  	%r3251, %r3251, %r2239;
	ld.global.u32 	%r2240, [%rd23+188];
	xor.b32  	%r3250, %r3250, %r2240;
	ld.global.u32 	%r2241, [%rd23+192];
	xor.b32  	%r3249, %r3249, %r2241;
	ld.global.u32 	%r2242, [%rd23+196];
	xor.b32  	%r3248, %r3248, %r2242;
$L__BB3_162:
	and.b32  	%r2244, %r2171, 1024;
	setp.eq.s32 	%p103, %r2244, 0;
	@%p103 bra 	$L__BB3_164;
	ld.global.u32 	%r2245, [%rd23+200];
	xor.b32  	%r3252, %r3252, %r2245;
	ld.global.u32 	%r2246, [%rd23+204];
	xor.b32  	%r3251, %r3251, %r2246;
	ld.global.u32 	%r2247, [%rd23+208];
	xor.b32  	%r3250, %r3250, %r2247;
	ld.global.u32 	%r2248, [%rd23+212];
	xor.b32  	%r3249, %r3249, %r2248;
	ld.global.u32 	%r2249, [%rd23+216];
	xor.b32  	%r3248, %r3248, %r2249;
$L__BB3_164:
	and.b32  	%r2251, %r2171, 2048;
	setp.eq.s32 	%p104, %r2251, 0;
	@%p104 bra 	$L__BB3_166;
	ld.global.u32 	%r2252, [%rd23+220];
	xor.b32  	%r3252, %r3252, %r2252;
	ld.global.u32 	%r2253, [%rd23+224];
	xor.b32  	%r3251, %r3251, %r2253;
	ld.global.u32 	%r2254, [%rd23+228];
	xor.b32  	%r3250, %r3250, %r2254;
	ld.global.u32 	%r2255, [%rd23+232];
	xor.b32  	%r3249, %r3249, %r2255;
	ld.global.u32 	%r2256, [%rd23+236];
	xor.b32  	%r3248, %r3248, %r2256;
$L__BB3_166:
	and.b32  	%r2258, %r2171, 4096;
	setp.eq.s32 	%p105, %r2258, 0;
	@%p105 bra 	$L__BB3_168;
	ld.global.u32 	%r2259, [%rd23+240];
	xor.b32  	%r3252, %r3252, %r2259;
	ld.global.u32 	%r2260, [%rd23+244];
	xor.b32  	%r3251, %r3251, %r2260;
	ld.global.u32 	%r2261, [%rd23+248];
	xor.b32  	%r3250, %r3250, %r2261;
	ld.global.u32 	%r2262, [%rd23+252];
	xor.b32  	%r3249, %r3249, %r2262;
	ld.global.u32 	%r2263, [%rd23+256];
	xor.b32  	%r3248, %r3248, %r2263;
$L__BB3_168:
	and.b32  	%r2265, %r2171, 8192;
	setp.eq.s32 	%p106, %r2265, 0;
	@%p106 bra 	$L__BB3_170;
	ld.global.u32 	%r2266, [%rd23+260];
	xor.b32  	%r3252, %r3252, %r2266;
	ld.global.u32 	%r2267, [%rd23+264];
	xor.b32  	%r3251, %r3251, %r2267;
	ld.global.u32 	%r2268, [%rd23+268];
	xor.b32  	%r3250, %r3250, %r2268;
	ld.global.u32 	%r2269, [%rd23+272];
	xor.b32  	%r3249, %r3249, %r2269;
	ld.global.u32 	%r2270, [%rd23+276];
	xor.b32  	%r3248, %r3248, %r2270;
$L__BB3_170:
	and.b32  	%r2272, %r2171, 16384;
	setp.eq.s32 	%p107, %r2272, 0;
	@%p107 bra 	$L__BB3_172;
	ld.global.u32 	%r2273, [%rd23+280];
	xor.b32  	%r3252, %r3252, %r2273;
	ld.global.u32 	%r2274, [%rd23+284];
	xor.b32  	%r3251, %r3251, %r2274;
	ld.global.u32 	%r2275, [%rd23+288];
	xor.b32  	%r3250, %r3250, %r2275;
	ld.global.u32 	%r2276, [%rd23+292];
	xor.b32  	%r3249, %r3249, %r2276;
	ld.global.u32 	%r2277, [%rd23+296];
	xor.b32  	%r3248, %r3248, %r2277;
$L__BB3_172:
	and.b32  	%r2279, %r2171, 32768;
	setp.eq.s32 	%p108, %r2279, 0;
	@%p108 bra 	$L__BB3_174;
	ld.global.u32 	%r2280, [%rd23+300];
	xor.b32  	%r3252, %r3252, %r2280;
	ld.global.u32 	%r2281, [%rd23+304];
	xor.b32  	%r3251, %r3251, %r2281;
	ld.global.u32 	%r2282, [%rd23+308];
	xor.b32  	%r3250, %r3250, %r2282;
	ld.global.u32 	%r2283, [%rd23+312];
	xor.b32  	%r3249, %r3249, %r2283;
	ld.global.u32 	%r2284, [%rd23+316];
	xor.b32  	%r3248, %r3248, %r2284;
$L__BB3_174:
	add.s32 	%r3247, %r3247, 16;
	setp.ne.s32 	%p109, %r3247, 32;
	@%p109 bra 	$L__BB3_142;
	mad.lo.s32 	%r2285, %r3241, -31, %r621;
	add.s32 	%r3241, %r2285, 1;
	setp.ne.s32 	%p110, %r3241, 5;
	@%p110 bra 	$L__BB3_141;
	st.local.u32 	[%rd10+4], %r3252;
	st.local.v2.u32 	[%rd10+8], {%r3251, %r3250};
	st.local.v2.u32 	[%rd10+16], {%r3249, %r3248};
	setp.eq.s64 	%p111, %rd21, 1;
	@%p111 bra 	$L__BB3_251;
	mov.b32 	%r3248, 0;
	mov.u32 	%r3249, %r3248;
	mov.u32 	%r3250, %r3248;
	mov.u32 	%r3251, %r3248;
	mov.u32 	%r3252, %r3248;
	mov.u32 	%r3333, %r3248;
$L__BB3_178:
	mul.wide.u32 	%rd101, %r3333, 4;
	add.s64 	%rd102, %rd10, %rd101;
	ld.local.u32 	%r796, [%rd102+4];
	shl.b32 	%r797, %r3333, 5;
	mov.b32 	%r3339, 0;
$L__BB3_179:
	.pragma "nounroll";
	shr.u32 	%r2288, %r796, %r3339;
	and.b32  	%r2289, %r2288, 1;
	setp.eq.b32 	%p112, %r2289, 1;
	not.pred 	%p113, %p112;
	add.s32 	%r2290, %r797, %r3339;
	mul.lo.s32 	%r2291, %r2290, 5;
	mul.wide.u32 	%rd103, %r2291, 4;
	add.s64 	%rd24, %rd22, %rd103;
	@%p113 bra 	$L__BB3_181;
	ld.global.u32 	%r2292, [%rd24];
	xor.b32  	%r3252, %r3252, %r2292;
	ld.global.u32 	%r2293, [%rd24+4];
	xor.b32  	%r3251, %r3251, %r2293;
	ld.global.u32 	%r2294, [%rd24+8];
	xor.b32  	%r3250, %r3250, %r2294;
	ld.global.u32 	%r2295, [%rd24+12];
	xor.b32  	%r3249, %r3249, %r2295;
	ld.global.u32 	%r2296, [%rd24+16];
	xor.b32  	%r3248, %r3248, %r2296;
$L__BB3_181:
	and.b32  	%r2298, %r2288, 2;
	setp.eq.s32 	%p114, %r2298, 0;
	@%p114 bra 	$L__BB3_183;
	ld.global.u32 	%r2299, [%rd24+20];
	xor.b32  	%r3252, %r3252, %r2299;
	ld.global.u32 	%r2300, [%rd24+24];
	xor.b32  	%r3251, %r3251, %r2300;
	ld.global.u32 	%r2301, [%rd24+28];
	xor.b32  	%r3250, %r3250, %r2301;
	ld.global.u32 	%r2302, [%rd24+32];
	xor.b32  	%r3249, %r3249, %r2302;
	ld.global.u32 	%r2303, [%rd24+36];
	xor.b32  	%r3248, %r3248, %r2303;
$L__BB3_183:
	and.b32  	%r2305, %r2288, 4;
	setp.eq.s32 	%p115, %r2305, 0;
	@%p115 bra 	$L__BB3_185;
	ld.global.u32 	%r2306, [%rd24+40];
	xor.b32  	%r3252, %r3252, %r2306;
	ld.global.u32 	%r2307, [%rd24+44];
	xor.b32  	%r3251, %r3251, %r2307;
	ld.global.u32 	%r2308, [%rd24+48];
	xor.b32  	%r3250, %r3250, %r2308;
	ld.global.u32 	%r2309, [%rd24+52];
	xor.b32  	%r3249, %r3249, %r2309;
	ld.global.u32 	%r2310, [%rd24+56];
	xor.b32  	%r3248, %r3248, %r2310;
$L__BB3_185:
	and.b32  	%r2312, %r2288, 8;
	setp.eq.s32 	%p116, %r2312, 0;
	@%p116 bra 	$L__BB3_187;
	ld.global.u32 	%r2313, [%rd24+60];
	xor.b32  	%r3252, %r3252, %r2313;
	ld.global.u32 	%r2314, [%rd24+64];
	xor.b32  	%r3251, %r3251, %r2314;
	ld.global.u32 	%r2315, [%rd24+68];
	xor.b32  	%r3250, %r3250, %r2315;
	ld.global.u32 	%r2316, [%rd24+72];
	xor.b32  	%r3249, %r3249, %r2316;
	ld.global.u32 	%r2317, [%rd24+76];
	xor.b32  	%r3248, %r3248, %r2317;
$L__BB3_187:
	and.b32  	%r2319, %r2288, 16;
	setp.eq.s32 	%p117, %r2319, 0;
	@%p117 bra 	$L__BB3_189;
	ld.global.u32 	%r2320, [%rd24+80];
	xor.b32  	%r3252, %r3252, %r2320;
	ld.global.u32 	%r2321, [%rd24+84];
	xor.b32  	%r3251, %r3251, %r2321;
	ld.global.u32 	%r2322, [%rd24+88];
	xor.b32  	%r3250, %r3250, %r2322;
	ld.global.u32 	%r2323, [%rd24+92];
	xor.b32  	%r3249, %r3249, %r2323;
	ld.global.u32 	%r2324, [%rd24+96];
	xor.b32  	%r3248, %r3248, %r2324;
$L__BB3_189:
	and.b32  	%r2326, %r2288, 32;
	setp.eq.s32 	%p118, %r2326, 0;
	@%p118 bra 	$L__BB3_191;
	ld.global.u32 	%r2327, [%rd24+100];
	xor.b32  	%r3252, %r3252, %r2327;
	ld.global.u32 	%r2328, [%rd24+104];
	xor.b32  	%r3251, %r3251, %r2328;
	ld.global.u32 	%r2329, [%rd24+108];
	xor.b32  	%r3250, %r3250, %r2329;
	ld.global.u32 	%r2330, [%rd24+112];
	xor.b32  	%r3249, %r3249, %r2330;
	ld.global.u32 	%r2331, [%rd24+116];
	xor.b32  	%r3248, %r3248, %r2331;
$L__BB3_191:
	and.b32  	%r2333, %r2288, 64;
	setp.eq.s32 	%p119, %r2333, 0;
	@%p119 bra 	$L__BB3_193;
	ld.global.u32 	%r2334, [%rd24+120];
	xor.b32  	%r3252, %r3252, %r2334;
	ld.global.u32 	%r2335, [%rd24+124];
	xor.b32  	%r3251, %r3251, %r2335;
	ld.global.u32 	%r2336, [%rd24+128];
	xor.b32  	%r3250, %r3250, %r2336;
	ld.global.u32 	%r2337, [%rd24+132];
	xor.b32  	%r3249, %r3249, %r2337;
	ld.global.u32 	%r2338, [%rd24+136];
	xor.b32  	%r3248, %r3248, %r2338;
$L__BB3_193:
	and.b32  	%r2340, %r2288, 128;
	setp.eq.s32 	%p120, %r2340, 0;
	@%p120 bra 	$L__BB3_195;
	ld.global.u32 	%r2341, [%rd24+140];
	xor.b32  	%r3252, %r3252, %r2341;
	ld.global.u32 	%r2342, [%rd24+144];
	xor.b32  	%r3251, %r3251, %r2342;
	ld.global.u32 	%r2343, [%rd24+148];
	xor.b32  	%r3250, %r3250, %r2343;
	ld.global.u32 	%r2344, [%rd24+152];
	xor.b32  	%r3249, %r3249, %r2344;
	ld.global.u32 	%r2345, [%rd24+156];
	xor.b32  	%r3248, %r3248, %r2345;
$L__BB3_195:
	and.b32  	%r2347, %r2288, 256;
	setp.eq.s32 	%p121, %r2347, 0;
	@%p121 bra 	$L__BB3_197;
	ld.global.u32 	%r2348, [%rd24+160];
	xor.b32  	%r3252, %r3252, %r2348;
	ld.global.u32 	%r2349, [%rd24+164];
	xor.b32  	%r3251, %r3251, %r2349;
	ld.global.u32 	%r2350, [%rd24+168];
	xor.b32  	%r3250, %r3250, %r2350;
	ld.global.u32 	%r2351, [%rd24+172];
	xor.b32  	%r3249, %r3249, %r2351;
	ld.global.u32 	%r2352, [%rd24+176];
	xor.b32  	%r3248, %r3248, %r2352;
$L__BB3_197:
	and.b32  	%r2354, %r2288, 512;
	setp.eq.s32 	%p122, %r2354, 0;
	@%p122 bra 	$L__BB3_199;
	ld.global.u32 	%r2355, [%rd24+180];
	xor.b32  	%r3252, %r3252, %r2355;
	ld.global.u32 	%r2356, [%rd24+184];
	xor.b32  	%r3251, %r3251, %r2356;
	ld.global.u32 	%r2357, [%rd24+188];
	xor.b32  	%r3250, %r3250, %r2357;
	ld.global.u32 	%r2358, [%rd24+192];
	xor.b32  	%r3249, %r3249, %r2358;
	ld.global.u32 	%r2359, [%rd24+196];
	xor.b32  	%r3248, %r3248, %r2359;
$L__BB3_199:
	and.b32  	%r2361, %r2288, 1024;
	setp.eq.s32 	%p123, %r2361, 0;
	@%p123 bra 	$L__BB3_201;
	ld.global.u32 	%r2362, [%rd24+200];
	xor.b32  	%r3252, %r3252, %r2362;
	ld.global.u32 	%r2363, [%rd24+204];
	xor.b32  	%r3251, %r3251, %r2363;
	ld.global.u32 	%r2364, [%rd24+208];
	xor.b32  	%r3250, %r3250, %r2364;
	ld.global.u32 	%r2365, [%rd24+212];
	xor.b32  	%r3249, %r3249, %r2365;
	ld.global.u32 	%r2366, [%rd24+216];
	xor.b32  	%r3248, %r3248, %r2366;
$L__BB3_201:
	and.b32  	%r2368, %r2288, 2048;
	setp.eq.s32 	%p124, %r2368, 0;
	@%p124 bra 	$L__BB3_203;
	ld.global.u32 	%r2369, [%rd24+220];
	xor.b32  	%r3252, %r3252, %r2369;
	ld.global.u32 	%r2370, [%rd24+224];
	xor.b32  	%r3251, %r3251, %r2370;
	ld.global.u32 	%r2371, [%rd24+228];
	xor.b32  	%r3250, %r3250, %r2371;
	ld.global.u32 	%r2372, [%rd24+232];
	xor.b32  	%r3249, %r3249, %r2372;
	ld.global.u32 	%r2373, [%rd24+236];
	xor.b32  	%r3248, %r3248, %r2373;
$L__BB3_203:
	and.b32  	%r2375, %r2288, 4096;
	setp.eq.s32 	%p125, %r2375, 0;
	@%p125 bra 	$L__BB3_205;
	ld.global.u32 	%r2376, [%rd24+240];
	xor.b32  	%r3252, %r3252, %r2376;
	ld.global.u32 	%r2377, [%rd24+244];
	xor.b32  	%r3251, %r3251, %r2377;
	ld.global.u32 	%r2378, [%rd24+248];
	xor.b32  	%r3250, %r3250, %r2378;
	ld.global.u32 	%r2379, [%rd24+252];
	xor.b32  	%r3249, %r3249, %r2379;
	ld.global.u32 	%r2380, [%rd24+256];
	xor.b32  	%r3248, %r3248, %r2380;
$L__BB3_205:
	and.b32  	%r2382, %r2288, 8192;
	setp.eq.s32 	%p126, %r2382, 0;
	@%p126 bra 	$L__BB3_207;
	ld.global.u32 	%r2383, [%rd24+260];
	xor.b32  	%r3252, %r3252, %r2383;
	ld.global.u32 	%r2384, [%rd24+264];
	xor.b32  	%r3251, %r3251, %r2384;
	ld.global.u32 	%r2385, [%rd24+268];
	xor.b32  	%r3250, %r3250, %r2385;
	ld.global.u32 	%r2386, [%rd24+272];
	xor.b32  	%r3249, %r3249, %r2386;
	ld.global.u32 	%r2387, [%rd24+276];
	xor.b32  	%r3248, %r3248, %r2387;
$L__BB3_207:
	and.b32  	%r2389, %r2288, 16384;
	setp.eq.s32 	%p127, %r2389, 0;
	@%p127 bra 	$L__BB3_209;
	ld.global.u32 	%r2390, [%rd24+280];
	xor.b32  	%r3252, %r3252, %r2390;
	ld.global.u32 	%r2391, [%rd24+284];
	xor.b32  	%r3251, %r3251, %r2391;
	ld.global.u32 	%r2392, [%rd24+288];
	xor.b32  	%r3250, %r3250, %r2392;
	ld.global.u32 	%r2393, [%rd24+292];
	xor.b32  	%r3249, %r3249, %r2393;
	ld.global.u32 	%r2394, [%rd24+296];
	xor.b32  	%r3248, %r3248, %r2394;
$L__BB3_209:
	and.b32  	%r2396, %r2288, 32768;
	setp.eq.s32 	%p128, %r2396, 0;
	@%p128 bra 	$L__BB3_211;
	ld.global.u32 	%r2397, [%rd24+300];
	xor.b32  	%r3252, %r3252, %r2397;
	ld.global.u32 	%r2398, [%rd24+304];
	xor.b32  	%r3251, %r3251, %r2398;
	ld.global.u32 	%r2399, [%rd24+308];
	xor.b32  	%r3250, %r3250, %r2399;
	ld.global.u32 	%r2400, [%rd24+312];
	xor.b32  	%r3249, %r3249, %r2400;
	ld.global.u32 	%r2401, [%rd24+316];
	xor.b32  	%r3248, %r3248, %r2401;
$L__BB3_211:
	add.s32 	%r3339, %r3339, 16;
	setp.ne.s32 	%p129, %r3339, 32;
	@%p129 bra 	$L__BB3_179;
	mad.lo.s32 	%r2402, %r3333, -31, %r797;
	add.s32 	%r3333, %r2402, 1;
	setp.ne.s32 	%p130, %r3333, 5;
	@%p130 bra 	$L__BB3_178;
	st.local.u32 	[%rd10+4], %r3252;
	st.local.v2.u32 	[%rd10+8], {%r3251, %r3250};
	st.local.v2.u32 	[%rd10+16], {%r3249, %r3248};
	setp.ne.s64 	%p131, %rd21, 3;
	@%p131 bra 	$L__BB3_251;
	mov.b32 	%r3248, 0;
	mov.u32 	%r3249, %r3248;
	mov.u32 	%r3250, %r3248;
	mov.u32 	%r3251, %r3248;
	mov.u32 	%r3252, %r3248;
	mov.u32 	%r3425, %r3248;
$L__BB3_215:
	mul.wide.u32 	%rd104, %r3425, 4;
	add.s64 	%rd105, %rd10, %rd104;
	ld.local.u32 	%r972, [%rd105+4];
	shl.b32 	%r973, %r3425, 5;
	mov.b32 	%r3431, 0;
$L__BB3_216:
	.pragma "nounroll";
	shr.u32 	%r2405, %r972, %r3431;
	and.b32  	%r2406, %r2405, 1;
	setp.eq.b32 	%p132, %r2406, 1;
	not.pred 	%p133, %p132;
	add.s32 	%r2407, %r973, %r3431;
	mul.lo.s32 	%r2408, %r2407, 5;
	mul.wide.u32 	%rd106, %r2408, 4;
	add.s64 	%rd25, %rd22, %rd106;
	@%p133 bra 	$L__BB3_218;
	ld.global.u32 	%r2409, [%rd25];
	xor.b32  	%r3252, %r3252, %r2409;
	ld.global.u32 	%r2410, [%rd25+4];
	xor.b32  	%r3251, %r3251, %r2410;
	ld.global.u32 	%r2411, [%rd25+8];
	xor.b32  	%r3250, %r3250, %r2411;
	ld.global.u32 	%r2412, [%rd25+12];
	xor.b32  	%r3249, %r3249, %r2412;
	ld.global.u32 	%r2413, [%rd25+16];
	xor.b32  	%r3248, %r3248, %r2413;
$L__BB3_218:
	and.b32  	%r2415, %r2405, 2;
	setp.eq.s32 	%p134, %r2415, 0;
	@%p134 bra 	$L__BB3_220;
	ld.global.u32 	%r2416, [%rd25+20];
	xor.b32  	%r3252, %r3252, %r2416;
	ld.global.u32 	%r2417, [%rd25+24];
	xor.b32  	%r3251, %r3251, %r2417;
	ld.global.u32 	%r2418, [%rd25+28];
	xor.b32  	%r3250, %r3250, %r2418;
	ld.global.u32 	%r2419, [%rd25+32];
	xor.b32  	%r3249, %r3249, %r2419;
	ld.global.u32 	%r2420, [%rd25+36];
	xor.b32  	%r3248, %r3248, %r2420;
$L__BB3_220:
	and.b32  	%r2422, %r2405, 4;
	setp.eq.s32 	%p135, %r2422, 0;
	@%p135 bra 	$L__BB3_222;
	ld.global.u32 	%r2423, [%rd25+40];
	xor.b32  	%r3252, %r3252, %r2423;
	ld.global.u32 	%r2424, [%rd25+44];
	xor.b32  	%r3251, %r3251, %r2424;
	ld.global.u32 	%r2425, [%rd25+48];
	xor.b32  	%r3250, %r3250, %r2425;
	ld.global.u32 	%r2426, [%rd25+52];
	xor.b32  	%r3249, %r3249, %r2426;
	ld.global.u32 	%r2427, [%rd25+56];
	xor.b32  	%r3248, %r3248, %r2427;
$L__BB3_222:
	and.b32  	%r2429, %r2405, 8;
	setp.eq.s32 	%p136, %r2429, 0;
	@%p136 bra 	$L__BB3_224;
	ld.global.u32 	%r2430, [%rd25+60];
	xor.b32  	%r3252, %r3252, %r2430;
	ld.global.u32 	%r2431, [%rd25+64];
	xor.b32  	%r3251, %r3251, %r2431;
	ld.global.u32 	%r2432, [%rd25+68];
	xor.b32  	%r3250, %r3250, %r2432;
	ld.global.u32 	%r2433, [%rd25+72];
	xor.b32  	%r3249, %r3249, %r2433;
	ld.global.u32 	%r2434, [%rd25+76];
	xor.b32  	%r3248, %r3248, %r2434;
$L__BB3_224:
	and.b32  	%r2436, %r2405, 16;
	setp.eq.s32 	%p137, %r2436, 0;
	@%p137 bra 	$L__BB3_226;
	ld.global.u32 	%r2437, [%rd25+80];
	xor.b32  	%r3252, %r3252, %r2437;
	ld.global.u32 	%r2438, [%rd25+84];
	xor.b32  	%r3251, %r3251, %r2438;
	ld.global.u32 	%r2439, [%rd25+88];
	xor.b32  	%r3250, %r3250, %r2439;
	ld.global.u32 	%r2440, [%rd25+92];
	xor.b32  	%r3249, %r3249, %r2440;
	ld.global.u32 	%r2441, [%rd25+96];
	xor.b32  	%r3248, %r3248, %r2441;
$L__BB3_226:
	and.b32  	%r2443, %r2405, 32;
	setp.eq.s32 	%p138, %r2443, 0;
	@%p138 bra 	$L__BB3_228;
	ld.global.u32 	%r2444, [%rd25+100];
	xor.b32  	%r3252, %r3252, %r2444;
	ld.global.u32 	%r2445, [%rd25+104];
	xor.b32  	%r3251, %r3251, %r2445;
	ld.global.u32 	%r2446, [%rd25+108];
	xor.b32  	%r3250, %r3250, %r2446;
	ld.global.u32 	%r2447, [%rd25+112];
	xor.b32  	%r3249, %r3249, %r2447;
	ld.global.u32 	%r2448, [%rd25+116];
	xor.b32  	%r3248, %r3248, %r2448;
$L__BB3_228:
	and.b32  	%r2450, %r2405, 64;
	setp.eq.s32 	%p139, %r2450, 0;
	@%p139 bra 	$L__BB3_230;
	ld.global.u32 	%r2451, [%rd25+120];
	xor.b32  	%r3252, %r3252, %r2451;
	ld.global.u32 	%r2452, [%rd25+124];
	xor.b32  	%r3251, %r3251, %r2452;
	ld.global.u32 	%r2453, [%rd25+128];
	xor.b32  	%r3250, %r3250, %r2453;
	ld.global.u32 	%r2454, [%rd25+132];
	xor.b32  	%r3249, %r3249, %r2454;
	ld.global.u32 	%r2455, [%rd25+136];
	xor.b32  	%r3248, %r3248, %r2455;
$L__BB3_230:
	and.b32  	%r2457, %r2405, 128;
	setp.eq.s32 	%p140, %r2457, 0;
	@%p140 bra 	$L__BB3_232;
	ld.global.u32 	%r2458, [%rd25+140];
	xor.b32  	%r3252, %r3252, %r2458;
	ld.global.u32 	%r2459, [%rd25+144];
	xor.b32  	%r3251, %r3251, %r2459;
	ld.global.u32 	%r2460, [%rd25+148];
	xor.b32  	%r3250, %r3250, %r2460;
	ld.global.u32 	%r2461, [%rd25+152];
	xor.b32  	%r3249, %r3249, %r2461;
	ld.global.u32 	%r2462, [%rd25+156];
	xor.b32  	%r3248, %r3248, %r2462;
$L__BB3_232:
	and.b32  	%r2464, %r2405, 256;
	setp.eq.s32 	%p141, %r2464, 0;
	@%p141 bra 	$L__BB3_234;
	ld.global.u32 	%r2465, [%rd25+160];
	xor.b32  	%r3252, %r3252, %r2465;
	ld.global.u32 	%r2466, [%rd25+164];
	xor.b32  	%r3251, %r3251, %r2466;
	ld.global.u32 	%r2467, [%rd25+168];
	xor.b32  	%r3250, %r3250, %r2467;
	ld.global.u32 	%r2468, [%rd25+172];
	xor.b32  	%r3249, %r3249, %r2468;
	ld.global.u32 	%r2469, [%rd25+176];
	xor.b32  	%r3248, %r3248, %r2469;
$L__BB3_234:
	and.b32  	%r2471, %r2405, 512;
	setp.eq.s32 	%p142, %r2471, 0;
	@%p142 bra 	$L__BB3_236;
	ld.global.u32 	%r2472, [%rd25+180];
	xor.b32  	%r3252, %r3252, %r2472;
	ld.global.u32 	%r2473, [%rd25+184];
	xor.b32  	%r3251, %r3251, %r2473;
	ld.global.u32 	%r2474, [%rd25+188];
	xor.b32  	%r3250, %r3250, %r2474;
	ld.global.u32 	%r2475, [%rd25+192];
	xor.b32  	%r3249, %r3249, %r2475;
	ld.global.u32 	%r2476, [%rd25+196];
	xor.b32  	%r3248, %r3248, %r2476;
$L__BB3_236:
	and.b32  	%r2478, %r2405, 1024;
	setp.eq.s32 	%p143, %r2478, 0;
	@%p143 bra 	$L__BB3_238;
	ld.global.u32 	%r2479, [%rd25+200];
	xor.b32  	%r3252, %r3252, %r2479;
	ld.global.u32 	%r2480, [%rd25+204];
	xor.b32  	%r3251, %r3251, %r2480;
	ld.global.u32 	%r2481, [%rd25+208];
	xor.b32  	%r3250, %r3250, %r2481;
	ld.global.u32 	%r2482, [%rd25+212];
	xor.b32  	%r3249, %r3249, %r2482;
	ld.global.u32 	%r2483, [%rd25+216];
	xor.b32  	%r3248, %r3248, %r2483;
$L__BB3_238:
	and.b32  	%r2485, %r2405, 2048;
	setp.eq.s32 	%p144, %r2485, 0;
	@%p144 bra 	$L__BB3_240;
	ld.global.u32 	%r2486, [%rd25+220];
	xor.b32  	%r3252, %r3252, %r2486;
	ld.global.u32 	%r2487, [%rd25+224];
	xor.b32  	%r3251, %r3251, %r2487;
	ld.global.u32 	%r2488, [%rd25+228];
	xor.b32  	%r3250, %r3250, %r2488;
	ld.global.u32 	%r2489, [%rd25+232];
	xor.b32  	%r3249, %r3249, %r2489;
	ld.global.u32 	%r2490, [%rd25+236];
	xor.b32  	%r3248, %r3248, %r2490;
$L__BB3_240:
	and.b32  	%r2492, %r2405, 4096;
	setp.eq.s32 	%p145, %r2492, 0;
	@%p145 bra 	$L__BB3_242;
	ld.global.u32 	%r2493, [%rd25+240];
	xor.b32  	%r3252, %r3252, %r2493;
	ld.global.u32 	%r2494, [%rd25+244];
	xor.b32  	%r3251, %r3251, %r2494;
	ld.global.u32 	%r2495, [%rd25+248];
	xor.b32  	%r3250, %r3250, %r2495;
	ld.global.u32 	%r2496, [%rd25+252];
	xor.b32  	%r3249, %r3249, %r2496;
	ld.global.u32 	%r2497, [%rd25+256];
	xor.b32  	%r3248, %r3248, %r2497;
$L__BB3_242:
	and.b32  	%r2499, %r2405, 8192;
	setp.eq.s32 	%p146, %r2499, 0;
	@%p146 bra 	$L__BB3_244;
	ld.global.u32 	%r2500, [%rd25+260];
	xor.b32  	%r3252, %r3252, %r2500;
	ld.global.u32 	%r2501, [%rd25+264];
	xor.b32  	%r3251, %r3251, %r2501;
	ld.global.u32 	%r2502, [%rd25+268];
	xor.b32  	%r3250, %r3250, %r2502;
	ld.global.u32 	%r2503, [%rd25+272];
	xor.b32  	%r3249, %r3249, %r2503;
	ld.global.u32 	%r2504, [%rd25+276];
	xor.b32  	%r3248, %r3248, %r2504;
$L__BB3_244:
	and.b32  	%r2506, %r2405, 16384;
	setp.eq.s32 	%p147, %r2506, 0;
	@%p147 bra 	$L__BB3_246;
	ld.global.u32 	%r2507, [%rd25+280];
	xor.b32  	%r3252, %r3252, %r2507;
	ld.global.u32 	%r2508, [%rd25+284];
	xor.b32  	%r3251, %r3251, %r2508;
	ld.global.u32 	%r2509, [%rd25+288];
	xor.b32  	%r3250, %r3250, %r2509;
	ld.global.u32 	%r2510, [%rd25+292];
	xor.b32  	%r3249, %r3249, %r2510;
	ld.global.u32 	%r2511, [%rd25+296];
	xor.b32  	%r3248, %r3248, %r2511;
$L__BB3_246:
	and.b32  	%r2513, %r2405, 32768;
	setp.eq.s32 	%p148, %r2513, 0;
	@%p148 bra 	$L__BB3_248;
	ld.global.u32 	%r2514, [%rd25+300];
	xor.b32  	%r3252, %r3252, %r2514;
	ld.global.u32 	%r2515, [%rd25+304];
	xor.b32  	%r3251, %r3251, %r2515;
	ld.global.u32 	%r2516, [%rd25+308];
	xor.b32  	%r3250, %r3250, %r2516;
	ld.global.u32 	%r2517, [%rd25+312];
	xor.b32  	%r3249, %r3249, %r2517;
	ld.global.u32 	%r2518, [%rd25+316];
	xor.b32  	%r3248, %r3248, %r2518;
$L__BB3_248:
	add.s32 	%r3431, %r3431, 16;
	setp.ne.s32 	%p149, %r3431, 32;
	@%p149 bra 	$L__BB3_216;
	mad.lo.s32 	%r2519, %r3425, -31, %r973;
	add.s32 	%r3425, %r2519, 1;
	setp.ne.s32 	%p150, %r3425, 5;
	@%p150 bra 	$L__BB3_215;
	st.local.u32 	[%rd10+4], %r3252;
	st.local.v2.u32 	[%rd10+8], {%r3251, %r3250};
	st.local.v2.u32 	[%rd10+16], {%r3249, %r3248};
$L__BB3_251:
	shr.u64 	%rd172, %rd20, 2;
	add.s32 	%r3235, %r3235, 1;
	setp.gt.u64 	%p151, %rd20, 3;
	@%p151 bra 	$L__BB3_139;
$L__BB3_252:
	mov.b32 	%r2520, 0;
	st.local.v2.u32 	[%rd10+24], {%r2520, %r2520};
	st.local.u32 	[%rd10+32], %r2520;
	mov.b64 	%rd107, 0;
	st.local.u64 	[%rd10+40], %rd107;
	shr.u32 	%r2521, %r3252, 2;
	xor.b32  	%r2522, %r2521, %r3252;
	st.local.u32 	[%rd10+4], %r3251;
	st.local.v2.u32 	[%rd10+8], {%r3250, %r3249};
	shl.b32 	%r2523, %r3248, 4;
	shl.b32 	%r2524, %r2522, 1;
	xor.b32  	%r2525, %r2524, %r2523;
	xor.b32  	%r2526, %r2525, %r2522;
	xor.b32  	%r2527, %r2526, %r3248;
	st.local.v2.u32 	[%rd10+16], {%r3248, %r2527};
	add.s32 	%r2528, %r2527, %r21;
	rem.u32 	%r2529, %r2528, %r600;
	add.s32 	%r2530, %r2529, %r598;
	mul.wide.s32 	%rd108, %r2530, 4;
	add.s64 	%rd109, %rd4, %rd108;
	ld.global.u32 	%r2531, [%rd109];
	mul.wide.s32 	%rd110, %r3526, 4;
	add.s64 	%rd111, %rd7, %rd110;
	st.global.u32 	[%rd111], %r2531;
	add.s32 	%r3526, %r3526, 1;
	add.s64 	%rd112, %rd2, %rd110;
	st.global.u32 	[%rd112], %r596;
	add.s32 	%r3228, %r3228, 1;
	setp.eq.s32 	%p152, %r3228, %r601;
	@%p152 bra 	$L__BB3_253;
	bra.uni 	$L__BB3_137;
$L__BB3_253:
	setp.ge.s32 	%p153, %r600, %r1760;
	@%p153 bra 	$L__BB3_401;
	add.s32 	%r2532, %r1760, %r598;
	sub.s32 	%r603, %r2532, %r599;
	and.b32  	%r604, %r603, 7;
	sub.s32 	%r2533, %r599, %r2532;
	setp.gt.u32 	%p154, %r2533, -8;
	@%p154 bra 	$L__BB3_381;
	and.b32  	%r605, %r603, -8;
	mov.b32 	%r3523, 0;
	bra.uni 	$L__BB3_380;
$L__BB3_256:
	setp.lt.s32 	%p163, %r1760, 1;
	@%p163 bra 	$L__BB3_423;
	mul.lo.s32 	%r593, %r2925, %r1760;
	mov.b32 	%r3532, 0;
$L__BB3_258:
	add.s32 	%r1177, %r3532, %r593;
	mul.wide.s32 	%rd125, %r1177, 4;
	add.s64 	%rd126, %rd7, %rd125;
	ld.global.u32 	%r1178, [%rd126];
	setp.lt.s32 	%p164, %r1178, 1;
	@%p164 bra 	$L__BB3_411;
	mul.lo.s32 	%r3832, %r1177, %r1761;
	mul.wide.u32 	%rd139, %r1178, 4;
	add.s64 	%rd140, %rd8, %rd139;
	ld.global.u32 	%r1180, [%rd140];
	ld.global.u32 	%r1181, [%rd140+4];
	sub.s32 	%r1182, %r1181, %r1180;
	min.s32 	%r2548, %r1182, %r1761;
	setp.lt.s32 	%p173, %r2548, 1;
	@%p173 bra 	$L__BB3_377;
	min.u32 	%r1183, %r1182, %r1761;
	mov.b32 	%r3534, 0;
$L__BB3_261:
	setp.eq.s32 	%p174, %r1, 0;
	st.local.u32 	[%rd9+4], %r12;
	st.local.v2.u32 	[%rd9+8], {%r13, %r14};
	st.local.v2.u32 	[%rd9+16], {%r15, %r16};
	mov.u32 	%r3554, %r16;
	mov.u32 	%r3555, %r15;
	mov.u32 	%r3556, %r14;
	mov.u32 	%r3557, %r13;
	mov.u32 	%r3558, %r12;
	@%p174 bra 	$L__BB3_376;
	mov.b32 	%r3541, 0;
	mov.u32 	%r3554, %r16;
	mov.u32 	%r3555, %r15;
	mov.u32 	%r3556, %r14;
	mov.u32 	%r3557, %r13;
	mov.u32 	%r3558, %r12;
	mov.u64 	%rd173, %rd12;
$L__BB3_263:
	mov.u64 	%rd27, %rd173;
	and.b64  	%rd28, %rd27, 3;
	setp.eq.s64 	%p175, %rd28, 0;
	@%p175 bra 	$L__BB3_375;
	mul.wide.u32 	%rd141, %r3541, 3200;
	mov.u64 	%rd142, precalc_xorwow_matrix;
	add.s64 	%rd29, %rd142, %rd141;
	mov.b32 	%r3554, 0;
	mov.u32 	%r3555, %r3554;
	mov.u32 	%r3556, %r3554;
	mov.u32 	%r3557, %r3554;
	mov.u32 	%r3558, %r3554;
	mov.u32 	%r3547, %r3554;
$L__BB3_265:
	mul.wide.u32 	%rd143, %r3547, 4;
	add.s64 	%rd144, %rd9, %rd143;
	ld.local.u32 	%r1202, [%rd144+4];
	shl.b32 	%r1203, %r3547, 5;
	mov.b32 	%r3553, 0;
$L__BB3_266:
	.pragma "nounroll";
	shr.u32 	%r2553, %r1202, %r3553;
	and.b32  	%r2554, %r2553, 1;
	setp.eq.b32 	%p176, %r2554, 1;
	not.pred 	%p177, %p176;
	add.s32 	%r2555, %r1203, %r3553;
	mul.lo.s32 	%r2556, %r2555, 5;
	mul.wide.u32 	%rd145, %r2556, 4;
	add.s64 	%rd30, %rd29, %rd145;
	@%p177 bra 	$L__BB3_268;
	ld.global.u32 	%r2557, [%rd30];
	xor.b32  	%r3558, %r3558, %r2557;
	ld.global.u32 	%r2558, [%rd30+4];
	xor.b32  	%r3557, %r3557, %r2558;
	ld.global.u32 	%r2559, [%rd30+8];
	xor.b32  	%r3556, %r3556, %r2559;
	ld.global.u32 	%r2560, [%rd30+12];
	xor.b32  	%r3555, %r3555, %r2560;
	ld.global.u32 	%r2561, [%rd30+16];
	xor.b32  	%r3554, %r3554, %r2561;
$L__BB3_268:
	and.b32  	%r2563, %r2553, 2;
	setp.eq.s32 	%p178, %r2563, 0;
	@%p178 bra 	$L__BB3_270;
	ld.global.u32 	%r2564, [%rd30+20];
	xor.b32  	%r3558, %r3558, %r2564;
	ld.global.u32 	%r2565, [%rd30+24];
	xor.b32  	%r3557, %r3557, %r2565;
	ld.global.u32 	%r2566, [%rd30+28];
	xor.b32  	%r3556, %r3556, %r2566;
	ld.global.u32 	%r2567, [%rd30+32];
	xor.b32  	%r3555, %r3555, %r2567;
	ld.global.u32 	%r2568, [%rd30+36];
	xor.b32  	%r3554, %r3554, %r2568;
$L__BB3_270:
	and.b32  	%r2570, %r2553, 4;
	setp.eq.s32 	%p179, %r2570, 0;
	@%p179 bra 	$L__BB3_272;
	ld.global.u32 	%r2571, [%rd30+40];
	xor.b32  	%r3558, %r3558, %r2571;
	ld.global.u32 	%r2572, [%rd30+44];
	xor.b32  	%r3557, %r3557, %r2572;
	ld.global.u32 	%r2573, [%rd30+48];
	xor.b32  	%r3556, %r3556, %r2573;
	ld.global.u32 	%r2574, [%rd30+52];
	xor.b32  	%r3555, %r3555, %r2574;
	ld.global.u32 	%r2575, [%rd30+56];
	xor.b32  	%r3554, %r3554, %r2575;
$L__BB3_272:
	and.b32  	%r2577, %r2553, 8;
	setp.eq.s32 	%p180, %r2577, 0;
	@%p180 bra 	$L__BB3_274;
	ld.global.u32 	%r2578, [%rd30+60];
	xor.b32  	%r3558, %r3558, %r2578;
	ld.global.u32 	%r2579, [%rd30+64];
	xor.b32  	%r3557, %r3557, %r2579;
	ld.global.u32 	%r2580, [%rd30+68];
	xor.b32  	%r3556, %r3556, %r2580;
	ld.global.u32 	%r2581, [%rd30+72];
	xor.b32  	%r3555, %r3555, %r2581;
	ld.global.u32 	%r2582, [%rd30+76];
	xor.b32  	%r3554, %r3554, %r2582;
$L__BB3_274:
	and.b32  	%r2584, %r2553, 16;
	setp.eq.s32 	%p181, %r2584, 0;
	@%p181 bra 	$L__BB3_276;
	ld.global.u32 	%r2585, [%rd30+80];
	xor.b32  	%r3558, %r3558, %r2585;
	ld.global.u32 	%r2586, [%rd30+84];
	xor.b32  	%r3557, %r3557, %r2586;
	ld.global.u32 	%r2587, [%rd30+88];
	xor.b32  	%r3556, %r3556, %r2587;
	ld.global.u32 	%r2588, [%rd30+92];
	xor.b32  	%r3555, %r3555, %r2588;
	ld.global.u32 	%r2589, [%rd30+96];
	xor.b32  	%r3554, %r3554, %r2589;
$L__BB3_276:
	and.b32  	%r2591, %r2553, 32;
	setp.eq.s32 	%p182, %r2591, 0;
	@%p182 bra 	$L__BB3_278;
	ld.global.u32 	%r2592, [%rd30+100];
	xor.b32  	%r3558, %r3558, %r2592;
	ld.global.u32 	%r2593, [%rd30+104];
	xor.b32  	%r3557, %r3557, %r2593;
	ld.global.u32 	%r2594, [%rd30+108];
	xor.b32  	%r3556, %r3556, %r2594;
	ld.global.u32 	%r2595, [%rd30+112];
	xor.b32  	%r3555, %r3555, %r2595;
	ld.global.u32 	%r2596, [%rd30+116];
	xor.b32  	%r3554, %r3554, %r2596;
$L__BB3_278:
	and.b32  	%r2598, %r2553, 64;
	setp.eq.s32 	%p183, %r2598, 0;
	@%p183 bra 	$L__BB3_280;
	ld.global.u32 	%r2599, [%rd30+120];
	xor.b32  	%r3558, %r3558, %r2599;
	ld.global.u32 	%r2600, [%rd30+124];
	xor.b32  	%r3557, %r3557, %r2600;
	ld.global.u32 	%r2601, [%rd30+128];
	xor.b32  	%r3556, %r3556, %r2601;
	ld.global.u32 	%r2602, [%rd30+132];
	xor.b32  	%r3555, %r3555, %r2602;
	ld.global.u32 	%r2603, [%rd30+136];
	xor.b32  	%r3554, %r3554, %r2603;
$L__BB3_280:
	and.b32  	%r2605, %r2553, 128;
	setp.eq.s32 	%p184, %r2605, 0;
	@%p184 bra 	$L__BB3_282;
	ld.global.u32 	%r2606, [%rd30+140];
	xor.b32  	%r3558, %r3558, %r2606;
	ld.global.u32 	%r2607, [%rd30+144];
	xor.b32  	%r3557, %r3557, %r2607;
	ld.global.u32 	%r2608, [%rd30+148];
	xor.b32  	%r3556, %r3556, %r2608;
	ld.global.u32 	%r2609, [%rd30+152];
	xor.b32  	%r3555, %r3555, %r2609;
	ld.global.u32 	%r2610, [%rd30+156];
	xor.b32  	%r3554, %r3554, %r2610;
$L__BB3_282:
	and.b32  	%r2612, %r2553, 256;
	setp.eq.s32 	%p185, %r2612, 0;
	@%p185 bra 	$L__BB3_284;
	ld.global.u32 	%r2613, [%rd30+160];
	xor.b32  	%r3558, %r3558, %r2613;
	ld.global.u32 	%r2614, [%rd30+164];
	xor.b32  	%r3557, %r3557, %r2614;
	ld.global.u32 	%r2615, [%rd30+168];
	xor.b32  	%r3556, %r3556, %r2615;
	ld.global.u32 	%r2616, [%rd30+172];
	xor.b32  	%r3555, %r3555, %r2616;
	ld.global.u32 	%r2617, [%rd30+176];
	xor.b32  	%r3554, %r3554, %r2617;
$L__BB3_284:
	and.b32  	%r2619, %r2553, 512;
	setp.eq.s32 	%p186, %r2619, 0;
	@%p186 bra 	$L__BB3_286;
	ld.global.u32 	%r2620, [%rd30+180];
	xor.b32  	%r3558, %r3558, %r2620;
	ld.global.u32 	%r2621, [%rd30+184];
	xor.b32  	%r3557, %r3557, %r2621;
	ld.global.u32 	%r2622, [%rd30+188];
	xor.b32  	%r3556, %r3556, %r2622;
	ld.global.u32 	%r2623, [%rd30+192];
	xor.b32  	%r3555, %r3555, %r2623;
	ld.global.u32 	%r2624, [%rd30+196];
	xor.b32  	%r3554, %r3554, %r2624;
$L__BB3_286:
	and.b32  	%r2626, %r2553, 1024;
	setp.eq.s32 	%p187, %r2626, 0;
	@%p187 bra 	$L__BB3_288;
	ld.global.u32 	%r2627, [%rd30+200];
	xor.b32  	%r3558, %r3558, %r2627;
	ld.global.u32 	%r2628, [%rd30+204];
	xor.b32  	%r3557, %r3557, %r2628;
	ld.global.u32 	%r2629, [%rd30+208];
	xor.b32  	%r3556, %r3556, %r2629;
	ld.global.u32 	%r2630, [%rd30+212];
	xor.b32  	%r3555, %r3555, %r2630;
	ld.global.u32 	%r2631, [%rd30+216];
	xor.b32  	%r3554, %r3554, %r2631;
$L__BB3_288:
	and.b32  	%r2633, %r2553, 2048;
	setp.eq.s32 	%p188, %r2633, 0;
	@%p188 bra 	$L__BB3_290;
	ld.global.u32 	%r2634, [%rd30+220];
	xor.b32  	%r3558, %r3558, %r2634;
	ld.global.u32 	%r2635, [%rd30+224];
	xor.b32  	%r3557, %r3557, %r2635;
	ld.global.u32 	%r2636, [%rd30+228];
	xor.b32  	%r3556, %r3556, %r2636;
	ld.global.u32 	%r2637, [%rd30+232];
	xor.b32  	%r3555, %r3555, %r2637;
	ld.global.u32 	%r2638, [%rd30+236];
	xor.b32  	%r3554, %r3554, %r2638;
$L__BB3_290:
	and.b32  	%r2640, %r2553, 4096;
	setp.eq.s32 	%p189, %r2640, 0;
	@%p189 bra 	$L__BB3_292;
	ld.global.u32 	%r2641, [%rd30+240];
	xor.b32  	%r3558, %r3558, %r2641;
	ld.global.u32 	%r2642, [%rd30+244];
	xor.b32  	%r3557, %r3557, %r2642;
	ld.global.u32 	%r2643, [%rd30+248];
	xor.b32  	%r3556, %r3556, %r2643;
	ld.global.u32 	%r2644, [%rd30+252];
	xor.b32  	%r3555, %r3555, %r2644;
	ld.global.u32 	%r2645, [%rd30+256];
	xor.b32  	%r3554, %r3554, %r2645;
$L__BB3_292:
	and.b32  	%r2647, %r2553, 8192;
	setp.eq.s32 	%p190, %r2647, 0;
	@%p190 bra 	$L__BB3_294;
	ld.global.u32 	%r2648, [%rd30+260];
	xor.b32  	%r3558, %r3558, %r2648;
	ld.global.u32 	%r2649, [%rd30+264];
	xor.b32  	%r3557, %r3557, %r2649;
	ld.global.u32 	%r2650, [%rd30+268];
	xor.b32  	%r3556, %r3556, %r2650;
	ld.global.u32 	%r2651, [%rd30+272];
	xor.b32  	%r3555, %r3555, %r2651;
	ld.global.u32 	%r2652, [%rd30+276];
	xor.b32  	%r3554, %r3554, %r2652;
$L__BB3_294:
	and.b32  	%r2654, %r2553, 16384;
	setp.eq.s32 	%p191, %r2654, 0;
	@%p191 bra 	$L__BB3_296;
	ld.global.u32 	%r2655, [%rd30+280];
	xor.b32  	%r3558, %r3558, %r2655;
	ld.global.u32 	%r2656, [%rd30+284];
	xor.b32  	%r3557, %r3557, %r2656;
	ld.global.u32 	%r2657, [%rd30+288];
	xor.b32  	%r3556, %r3556, %r2657;
	ld.global.u32 	%r2658, [%rd30+292];
	xor.b32  	%r3555, %r3555, %r2658;
	ld.global.u32 	%r2659, [%rd30+296];
	xor.b32  	%r3554, %r3554, %r2659;
$L__BB3_296:
	and.b32  	%r2661, %r2553, 32768;
	setp.eq.s32 	%p192, %r2661, 0;
	@%p192 bra 	$L__BB3_298;
	ld.global.u32 	%r2662, [%rd30+300];
	xor.b32  	%r3558, %r3558, %r2662;
	ld.global.u32 	%r2663, [%rd30+304];
	xor.b32  	%r3557, %r3557, %r2663;
	ld.global.u32 	%r2664, [%rd30+308];
	xor.b32  	%r3556, %r3556, %r2664;
	ld.global.u32 	%r2665, [%rd30+312];
	xor.b32  	%r3555, %r3555, %r2665;
	ld.global.u32 	%r2666, [%rd30+316];
	xor.b32  	%r3554, %r3554, %r2666;
$L__BB3_298:
	add.s32 	%r3553, %r3553, 16;
	setp.ne.s32 	%p193, %r3553, 32;
	@%p193 bra 	$L__BB3_266;
	mad.lo.s32 	%r2667, %r3547, -31, %r1203;
	add.s32 	%r3547, %r2667, 1;
	setp.ne.s32 	%p194, %r3547, 5;
	@%p194 bra 	$L__BB3_265;
	st.local.u32 	[%rd9+4], %r3558;
	st.local.v2.u32 	[%rd9+8], {%r3557, %r3556};
	st.local.v2.u32 	[%rd9+16], {%r3555, %r3554};
	setp.eq.s64 	%p195, %rd28, 1;
	@%p195 bra 	$L__BB3_375;
	mov.b32 	%r3554, 0;
	mov.u32 	%r3555, %r3554;
	mov.u32 	%r3556, %r3554;
	mov.u32 	%r3557, %r3554;
	mov.u32 	%r3558, %r3554;
	mov.u32 	%r3639, %r3554;
$L__BB3_302:
	mul.wide.u32 	%rd146, %r3639, 4;
	add.s64 	%rd147, %rd9, %rd146;
	ld.local.u32 	%r1378, [%rd147+4];
	shl.b32 	%r1379, %r3639, 5;
	mov.b32 	%r3645, 0;
$L__BB3_303:
	.pragma "nounroll";
	shr.u32 	%r2670, %r1378, %r3645;
	and.b32  	%r2671, %r2670, 1;
	setp.eq.b32 	%p196, %r2671, 1;
	not.pred 	%p197, %p196;
	add.s32 	%r2672, %r1379, %r3645;
	mul.lo.s32 	%r2673, %r2672, 5;
	mul.wide.u32 	%rd148, %r2673, 4;
	add.s64 	%rd31, %rd29, %rd148;
	@%p197 bra 	$L__BB3_305;
	ld.global.u32 	%r2674, [%rd31];
	xor.b32  	%r3558, %r3558, %r2674;
	ld.global.u32 	%r2675, [%rd31+4];
	xor.b32  	%r3557, %r3557, %r2675;
	ld.global.u32 	%r2676, [%rd31+8];
	xor.b32  	%r3556, %r3556, %r2676;
	ld.global.u32 	%r2677, [%rd31+12];
	xor.b32  	%r3555, %r3555, %r2677;
	ld.global.u32 	%r2678, [%rd31+16];
	xor.b32  	%r3554, %r3554, %r2678;
$L__BB3_305:
	and.b32  	%r2680, %r2670, 2;
	setp.eq.s32 	%p198, %r2680, 0;
	@%p198 bra 	$L__BB3_307;
	ld.global.u32 	%r2681, [%rd31+20];
	xor.b32  	%r3558, %r3558, %r2681;
	ld.global.u32 	%r2682, [%rd31+24];
	xor.b32  	%r3557, %r3557, %r2682;
	ld.global.u32 	%r2683, [%rd31+28];
	xor.b32  	%r3556, %r3556, %r2683;
	ld.global.u32 	%r2684, [%rd31+32];
	xor.b32  	%r3555, %r3555, %r2684;
	ld.global.u32 	%r2685, [%rd31+36];
	xor.b32  	%r3554, %r3554, %r2685;
$L__BB3_307:
	and.b32  	%r2687, %r2670, 4;
	setp.eq.s32 	%p199, %r2687, 0;
	@%p199 bra 	$L__BB3_309;
	ld.global.u32 	%r2688, [%rd31+40];
	xor.b32  	%r3558, %r3558, %r2688;
	ld.global.u32 	%r2689, [%rd31+44];
	xor.b32  	%r3557, %r3557, %r2689;
	ld.global.u32 	%r2690, [%rd31+48];
	xor.b32  	%r3556, %r3556, %r2690;
	ld.global.u32 	%r2691, [%rd31+52];
	xor.b32  	%r3555, %r3555, %r2691;
	ld.global.u32 	%r2692, [%rd31+56];
	xor.b32  	%r3554, %r3554, %r2692;
$L__BB3_309:
	and.b32  	%r2694, %r2670, 8;
	setp.eq.s32 	%p200, %r2694, 0;
	@%p200 bra 	$L__BB3_311;
	ld.global.u32 	%r2695, [%rd31+60];
	xor.b32  	%r3558, %r3558, %r2695;
	ld.global.u32 	%r2696, [%rd31+64];
	xor.b32  	%r3557, %r3557, %r2696;
	ld.global.u32 	%r2697, [%rd31+68];
	xor.b32  	%r3556, %r3556, %r2697;
	ld.global.u32 	%r2698, [%rd31+72];
	xor.b32  	%r3555, %r3555, %r2698;
	ld.global.u32 	%r2699, [%rd31+76];
	xor.b32  	%r3554, %r3554, %r2699;
$L__BB3_311:
	and.b32  	%r2701, %r2670, 16;
	setp.eq.s32 	%p201, %r2701, 0;
	@%p201 bra 	$L__BB3_313;
	ld.global.u32 	%r2702, [%rd31+80];
	xor.b32  	%r3558, %r3558, %r2702;
	ld.global.u32 	%r2703, [%rd31+84];
	xor.b32  	%r3557, %r3557, %r2703;
	ld.global.u32 	%r2704, [%rd31+88];
	xor.b32  	%r3556, %r3556, %r2704;
	ld.global.u32 	%r2705, [%rd31+92];
	xor.b32  	%r3555, %r3555, %r2705;
	ld.global.u32 	%r2706, [%rd31+96];
	xor.b32  	%r3554, %r3554, %r2706;
$L__BB3_313:
	and.b32  	%r2708, %r2670, 32;
	setp.eq.s32 	%p202, %r2708, 0;
	@%p202 bra 	$L__BB3_315;
	ld.global.u32 	%r2709, [%rd31+100];
	xor.b32  	%r3558, %r3558, %r2709;
	ld.global.u32 	%r2710, [%rd31+104];
	xor.b32  	%r3557, %r3557, %r2710;
	ld.global.u32 	%r2711, [%rd31+108];
	xor.b32  	%r3556, %r3556, %r2711;
	ld.global.u32 	%r2712, [%rd31+112];
	xor.b32  	%r3555, %r3555, %r2712;
	ld.global.u32 	%r2713, [%rd31+116];
	xor.b32  	%r3554, %r3554, %r2713;
$L__BB3_315:
	and.b32  	%r2715, %r2670, 64;
	setp.eq.s32 	%p203, %r2715, 0;
	@%p203 bra 	$L__BB3_317;
	ld.global.u32 	%r2716, [%rd31+120];
	xor.b32  	%r3558, %r3558, %r2716;
	ld.global.u32 	%r2717, [%rd31+124];
	xor.b32  	%r3557, %r3557, %r2717;
	ld.global.u32 	%r2718, [%rd31+128];
	xor.b32  	%r3556, %r3556, %r2718;
	ld.global.u32 	%r2719, [%rd31+132];
	xor.b32  	%r3555, %r3555, %r2719;
	ld.global.u32 	%r2720, [%rd31+136];
	xor.b32  	%r3554, %r3554, %r2720;
$L__BB3_317:
	and.b32  	%r2722, %r2670, 128;
	setp.eq.s32 	%p204, %r2722, 0;
	@%p204 bra 	$L__BB3_319;
	ld.global.u32 	%r2723, [%rd31+140];
	xor.b32  	%r3558, %r3558, %r2723;
	ld.global.u32 	%r2724, [%rd31+144];
	xor.b32  	%r3557, %r3557, %r2724;
	ld.global.u32 	%r2725, [%rd31+148];
	xor.b32  	%r3556, %r3556, %r2725;
	ld.global.u32 	%r2726, [%rd31+152];
	xor.b32  	%r3555, %r3555, %r2726;
	ld.global.u32 	%r2727, [%rd31+156];
	xor.b32  	%r3554, %r3554, %r2727;
$L__BB3_319:
	and.b32  	%r2729, %r2670, 256;
	setp.eq.s32 	%p205, %r2729, 0;
	@%p205 bra 	$L__BB3_321;
	ld.global.u32 	%r2730, [%rd31+160];
	xor.b32  	%r3558, %r3558, %r2730;
	ld.global.u32 	%r2731, [%rd31+164];
	xor.b32  	%r3557, %r3557, %r2731;
	ld.global.u32 	%r2732, [%rd31+168];
	xor.b32  	%r3556, %r3556, %r2732;
	ld.global.u32 	%r2733, [%rd31+172];
	xor.b32  	%r3555, %r3555, %r2733;
	ld.global.u32 	%r2734, [%rd31+176];
	xor.b32  	%r3554, %r3554, %r2734;
$L__BB3_321:
	and.b32  	%r2736, %r2670, 512;
	setp.eq.s32 	%p206, %r2736, 0;
	@%p206 bra 	$L__BB3_323;
	ld.global.u32 	%r2737, [%rd31+180];
	xor.b32  	%r3558, %r3558, %r2737;
	ld.global.u32 	%r2738, [%rd31+184];
	xor.b32  	%r3557, %r3557, %r2738;
	ld.global.u32 	%r2739, [%rd31+188];
	xor.b32  	%r3556, %r3556, %r2739;
	ld.global.u32 	%r2740, [%rd31+192];
	xor.b32  	%r3555, %r3555, %r2740;
	ld.global.u32 	%r2741, [%rd31+196];
	xor.b32  	%r3554, %r3554, %r2741;
$L__BB3_323:
	and.b32  	%r2743, %r2670, 1024;
	setp.eq.s32 	%p207, %r2743, 0;
	@%p207 bra 	$L__BB3_325;
	ld.global.u32 	%r2744, [%rd31+200];
	xor.b32  	%r3558, %r3558, %r2744;
	ld.global.u32 	%r2745, [%rd31+204];
	xor.b32  	%r3557, %r3557, %r2745;
	ld.global.u32 	%r2746, [%rd31+208];
	xor.b32  	%r3556, %r3556, %r2746;
	ld.global.u32 	%r2747, [%rd31+212];
	xor.b32  	%r3555, %r3555, %r2747;
	ld.global.u32 	%r2748, [%rd31+216];
	xor.b32  	%r3554, %r3554, %r2748;
$L__BB3_325:
	and.b32  	%r2750, %r2670, 2048;
	setp.eq.s32 	%p208, %r2750, 0;
	@%p208 bra 	$L__BB3_327;
	ld.global.u32 	%r2751, [%rd31+220];
	xor.b32  	%r3558, %r3558, %r2751;
	ld.global.u32 	%r2752, [%rd31+224];
	xor.b32  	%r3557, %r3557, %r2752;
	ld.global.u32 	%r2753, [%rd31+228];
	xor.b32  	%r3556, %r3556, %r2753;
	ld.global.u32 	%r2754, [%rd31+232];
	xor.b32  	%r3555, %r3555, %r2754;
	ld.global.u32 	%r2755, [%rd31+236];
	xor.b32  	%r3554, %r3554, %r2755;
$L__BB3_327:
	and.b32  	%r2757, %r2670, 4096;
	setp.eq.s32 	%p209, %r2757, 0;
	@%p209 bra 	$L__BB3_329;
	ld.global.u32 	%r2758, [%rd31+240];
	xor.b32  	%r3558, %r3558, %r2758;
	ld.global.u32 	%r2759, [%rd31+244];
	xor.b32  	%r3557, %r3557, %r2759;
	ld.global.u32 	%r2760, [%rd31+248];
	xor.b32  	%r3556, %r3556, %r2760;
	ld.global.u32 	%r2761, [%rd31+252];
	xor.b32  	%r3555, %r3555, %r2761;
	ld.global.u32 	%r2762, [%rd31+256];
	xor.b32  	%r3554, %r3554, %r2762;
$L__BB3_329:
	and.b32  	%r2764, %r2670, 8192;
	setp.eq.s32 	%p210, %r2764, 0;
	@%p210 bra 	$L__BB3_331;
	ld.global.u32 	%r2765, [%rd31+260];
	xor.b32  	%r3558, %r3558, %r2765;
	ld.global.u32 	%r2766, [%rd31+264];
	xor.b32  	%r3557, %r3557, %r2766;
	ld.global.u32 	%r2767, [%rd31+268];
	xor.b32  	%r3556, %r3556, %r2767;
	ld.global.u32 	%r2768, [%rd31+272];
	xor.b32  	%r3555, %r3555, %r2768;
	ld.global.u32 	%r2769, [%rd31+276];
	xor.b32  	%r3554, %r3554, %r2769;
$L__BB3_331:
	and.b32  	%r2771, %r2670, 16384;
	setp.eq.s32 	%p211, %r2771, 0;
	@%p211 bra 	$L__BB3_333;
	ld.global.u32 	%r2772, [%rd31+280];
	xor.b32  	%r3558, %r3558, %r2772;
	ld.global.u32 	%r2773, [%rd31+284];
	xor.b32  	%r3557, %r3557, %r2773;
	ld.global.u32 	%r2774, [%rd31+288];
	xor.b32  	%r3556, %r3556, %r2774;
	ld.global.u32 	%r2775, [%rd31+292];
	xor.b32  	%r3555, %r3555, %r2775;
	ld.global.u32 	%r2776, [%rd31+296];
	xor.b32  	%r3554, %r3554, %r2776;
$L__BB3_333:
	and.b32  	%r2778, %r2670, 32768;
	setp.eq.s32 	%p212, %r2778, 0;
	@%p212 bra 	$L__BB3_335;
	ld.global.u32 	%r2779, [%rd31+300];
	xor.b32  	%r3558, %r3558, %r2779;
	ld.global.u32 	%r2780, [%rd31+304];
	xor.b32  	%r3557, %r3557, %r2780;
	ld.global.u32 	%r2781, [%rd31+308];
	xor.b32  	%r3556, %r3556, %r2781;
	ld.global.u32 	%r2782, [%rd31+312];
	xor.b32  	%r3555, %r3555, %r2782;
	ld.global.u32 	%r2783, [%rd31+316];
	xor.b32  	%r3554, %r3554, %r2783;
$L__BB3_335:
	add.s32 	%r3645, %r3645, 16;
	setp.ne.s32 	%p213, %r3645, 32;
	@%p213 bra 	$L__BB3_303;
	mad.lo.s32 	%r2784, %r3639, -31, %r1379;
	add.s32 	%r3639, %r2784, 1;
	setp.ne.s32 	%p214, %r3639, 5;
	@%p214 bra 	$L__BB3_302;
	st.local.u32 	[%rd9+4], %r3558;
	st.local.v2.u32 	[%rd9+8], {%r3557, %r3556};
	st.local.v2.u32 	[%rd9+16], {%r3555, %r3554};
	setp.ne.s64 	%p215, %rd28, 3;
	@%p215 bra 	$L__BB3_375;
	mov.b32 	%r3554, 0;
	mov.u32 	%r3555, %r3554;
	mov.u32 	%r3556, %r3554;
	mov.u32 	%r3557, %r3554;
	mov.u32 	%r3558, %r3554;
	mov.u32 	%r3731, %r3554;
$L__BB3_339:
	mul.wide.u32 	%rd149, %r3731, 4;
	add.s64 	%rd150, %rd9, %rd149;
	ld.local.u32 	%r1554, [%rd150+4];
	shl.b32 	%r1555, %r3731, 5;
	mov.b32 	%r3737, 0;
$L__BB3_340:
	.pragma "nounroll";
	shr.u32 	%r2787, %r1554, %r3737;
	and.b32  	%r2788, %r2787, 1;
	setp.eq.b32 	%p216, %r2788, 1;
	not.pred 	%p217, %p216;
	add.s32 	%r2789, %r1555, %r3737;
	mul.lo.s32 	%r2790, %r2789, 5;
	mul.wide.u32 	%rd151, %r2790, 4;
	add.s64 	%rd32, %rd29, %rd151;
	@%p217 bra 	$L__BB3_342;
	ld.global.u32 	%r2791, [%rd32];
	xor.b32  	%r3558, %r3558, %r2791;
	ld.global.u32 	%r2792, [%rd32+4];
	xor.b32  	%r3557, %r3557, %r2792;
	ld.global.u32 	%r2793, [%rd32+8];
	xor.b32  	%r3556, %r3556, %r2793;
	ld.global.u32 	%r2794, [%rd32+12];
	xor.b32  	%r3555, %r3555, %r2794;
	ld.global.u32 	%r2795, [%rd32+16];
	xor.b32  	%r3554, %r3554, %r2795;
$L__BB3_342:
	and.b32  	%r2797, %r2787, 2;
	setp.eq.s32 	%p218, %r2797, 0;
	@%p218 bra 	$L__BB3_344;
	ld.global.u32 	%r2798, [%rd32+20];
	xor.b32  	%r3558, %r3558, %r2798;
	ld.global.u32 	%r2799, [%rd32+24];
	xor.b32  	%r3557, %r3557, %r2799;
	ld.global.u32 	%r2800, [%rd32+28];
	xor.b32  	%r3556, %r3556, %r2800;
	ld.global.u32 	%r2801, [%rd32+32];
	xor.b32  	%r3555, %r3555, %r2801;
	ld.global.u32 	%r2802, [%rd32+36];
	xor.b32  	%r3554, %r3554, %r2802;
$L__BB3_344:
	and.b32  	%r2804, %r2787, 4;
	setp.eq.s32 	%p219, %r2804, 0;
	@%p219 bra 	$L__BB3_346;
	ld.global.u32 	%r2805, [%rd32+40];
	xor.b32  	%r3558, %r3558, %r2805;
	ld.global.u32 	%r2806, [%rd32+44];
	xor.b32  	%r3557, %r3557, %r2806;
	ld.global.u32 	%r2807, [%rd32+48];
	xor.b32  	%r3556, %r3556, %r2807;
	ld.global.u32 	%r2808, [%rd32+52];
	xor.b32  	%r3555, %r3555, %r2808;
	ld.global.u32 	%r2809, [%rd32+56];
	xor.b32  	%r3554, %r3554, %r2809;
$L__BB3_346:
	and.b32  	%r2811, %r2787, 8;
	setp.eq.s32 	%p220, %r2811, 0;
	@%p220 bra 	$L__BB3_348;
	ld.global.u32 	%r2812, [%rd32+60];
	xor.b32  	%r3558, %r3558, %r2812;
	ld.global.u32 	%r2813, [%rd32+64];
	xor.b32  	%r3557, %r3557, %r2813;
	ld.global.u32 	%r2814, [%rd32+68];
	xor.b32  	%r3556, %r3556, %r2814;
	ld.global.u32 	%r2815, [%rd32+72];
	xor.b32  	%r3555, %r3555, %r2815;
	ld.global.u32 	%r2816, [%rd32+76];
	xor.b32  	%r3554, %r3554, %r2816;
$L__BB3_348:
	and.b32  	%r2818, %r2787, 16;
	setp.eq.s32 	%p221, %r2818, 0;
	@%p221 bra 	$L__BB3_350;
	ld.global.u32 	%r2819, [%rd32+80];
	xor.b32  	%r3558, %r3558, %r2819;
	ld.global.u32 	%r2820, [%rd32+84];
	xor.b32  	%r3557, %r3557, %r2820;
	ld.global.u32 	%r2821, [%rd32+88];
	xor.b32  	%r3556, %r3556, %r2821;
	ld.global.u32 	%r2822, [%rd32+92];
	xor.b32  	%r3555, %r3555, %r2822;
	ld.global.u32 	%r2823, [%rd32+96];
	xor.b32  	%r3554, %r3554, %r2823;
$L__BB3_350:
	and.b32  	%r2825, %r2787, 32;
	setp.eq.s32 	%p222, %r2825, 0;
	@%p222 bra 	$L__BB3_352;
	ld.global.u32 	%r2826, [%rd32+100];
	xor.b32  	%r3558, %r3558, %r2826;
	ld.global.u32 	%r2827, [%rd32+104];
	xor.b32  	%r3557, %r3557, %r2827;
	ld.global.u32 	%r2828, [%rd32+108];
	xor.b32  	%r3556, %r3556, %r2828;
	ld.global.u32 	%r2829, [%rd32+112];
	xor.b32  	%r3555, %r3555, %r2829;
	ld.global.u32 	%r2830, [%rd32+116];
	xor.b32  	%r3554, %r3554, %r2830;
$L__BB3_352:
	and.b32  	%r2832, %r2787, 64;
	setp.eq.s32 	%p223, %r2832, 0;
	@%p223 bra 	$L__BB3_354;
	ld.global.u32 	%r2833, [%rd32+120];
	xor.b32  	%r3558, %r3558, %r2833;
	ld.global.u32 	%r2834, [%rd32+124];
	xor.b32  	%r3557, %r3557, %r2834;
	ld.global.u32 	%r2835, [%rd32+128];
	xor.b32  	%r3556, %r3556, %r2835;
	ld.global.u32 	%r2836, [%rd32+132];
	xor.b32  	%r3555, %r3555, %r2836;
	ld.global.u32 	%r2837, [%rd32+136];
	xor.b32  	%r3554, %r3554, %r2837;
$L__BB3_354:
	and.b32  	%r2839, %r2787, 128;
	setp.eq.s32 	%p224, %r2839, 0;
	@%p224 bra 	$L__BB3_356;
	ld.global.u32 	%r2840, [%rd32+140];
	xor.b32  	%r3558, %r3558, %r2840;
	ld.global.u32 	%r2841, [%rd32+144];
	xor.b32  	%r3557, %r3557, %r2841;
	ld.global.u32 	%r2842, [%rd32+148];
	xor.b32  	%r3556, %r3556, %r2842;
	ld.global.u32 	%r2843, [%rd32+152];
	xor.b32  	%r3555, %r3555, %r2843;
	ld.global.u32 	%r2844, [%rd32+156];
	xor.b32  	%r3554, %r3554, %r2844;
$L__BB3_356:
	and.b32  	%r2846, %r2787, 256;
	setp.eq.s32 	%p225, %r2846, 0;
	@%p225 bra 	$L__BB3_358;
	ld.global.u32 	%r2847, [%rd32+160];
	xor.b32  	%r3558, %r3558, %r2847;
	ld.global.u32 	%r2848, [%rd32+164];
	xor.b32  	%r3557, %r3557, %r2848;
	ld.global.u32 	%r2849, [%rd32+168];
	xor.b32  	%r3556, %r3556, %r2849;
	ld.global.u32 	%r2850, [%rd32+172];
	xor.b32  	%r3555, %r3555, %r2850;
	ld.global.u32 	%r2851, [%rd32+176];
	xor.b32  	%r3554, %r3554, %r2851;
$L__BB3_358:
	and.b32  	%r2853, %r2787, 512;
	setp.eq.s32 	%p226, %r2853, 0;
	@%p226 bra 	$L__BB3_360;
	ld.global.u32 	%r2854, [%rd32+180];
	xor.b32  	%r3558, %r3558, %r2854;
	ld.global.u32 	%r2855, [%rd32+184];
	xor.b32  	%r3557, %r3557, %r2855;
	ld.global.u32 	%r2856, [%rd32+188];
	xor.b32  	%r3556, %r3556, %r2856;
	ld.global.u32 	%r2857, [%rd32+192];
	xor.b32  	%r3555, %r3555, %r2857;
	ld.global.u32 	%r2858, [%rd32+196];
	xor.b32  	%r3554, %r3554, %r2858;
$L__BB3_360:
	and.b32  	%r2860, %r2787, 1024;
	setp.eq.s32 	%p227, %r2860, 0;
	@%p227 bra 	$L__BB3_362;
	ld.global.u32 	%r2861, [%rd32+200];
	xor.b32  	%r3558, %r3558, %r2861;
	ld.global.u32 	%r2862, [%rd32+204];
	xor.b32  	%r3557, %r3557, %r2862;
	ld.global.u32 	%r2863, [%rd32+208];
	xor.b32  	%r3556, %r3556, %r2863;
	ld.global.u32 	%r2864, [%rd32+212];
	xor.b32  	%r3555, %r3555, %r2864;
	ld.global.u32 	%r2865, [%rd32+216];
	xor.b32  	%r3554, %r3554, %r2865;
$L__BB3_362:
	and.b32  	%r2867, %r2787, 2048;
	setp.eq.s32 	%p228, %r2867, 0;
	@%p228 bra 	$L__BB3_364;
	ld.global.u32 	%r2868, [%rd32+220];
	xor.b32  	%r3558, %r3558, %r2868;
	ld.global.u32 	%r2869, [%rd32+224];
	xor.b32  	%r3557, %r3557, %r2869;
	ld.global.u32 	%r2870, [%rd32+228];
	xor.b32  	%r3556, %r3556, %r2870;
	ld.global.u32 	%r2871, [%rd32+232];
	xor.b32  	%r3555, %r3555, %r2871;
	ld.global.u32 	%r2872, [%rd32+236];
	xor.b32  	%r3554, %r3554, %r2872;
$L__BB3_364:
	and.b32  	%r2874, %r2787, 4096;
	setp.eq.s32 	%p229, %r2874, 0;
	@%p229 bra 	$L__BB3_366;
	ld.global.u32 	%r2875, [%rd32+240];
	xor.b32  	%r3558, %r3558, %r2875;
	ld.global.u32 	%r2876, [%rd32+244];
	xor.b32  	%r3557, %r3557, %r2876;
	ld.global.u32 	%r2877, [%rd32+248];
	xor.b32  	%r3556, %r3556, %r2877;
	ld.global.u32 	%r2878, [%rd32+252];
	xor.b32  	%r3555, %r3555, %r2878;
	ld.global.u32 	%r2879, [%rd32+256];
	xor.b32  	%r3554, %r3554, %r2879;
$L__BB3_366:
	and.b32  	%r2881, %r2787, 8192;
	setp.eq.s32 	%p230, %r2881, 0;
	@%p230 bra 	$L__BB3_368;
	ld.global.u32 	%r2882, [%rd32+260];
	xor.b32  	%r3558, %r3558, %r2882;
	ld.global.u32 	%r2883, [%rd32+264];
	xor.b32  	%r3557, %r3557, %r2883;
	ld.global.u32 	%r2884, [%rd32+268];
	xor.b32  	%r3556, %r3556, %r2884;
	ld.global.u32 	%r2885, [%rd32+272];
	xor.b32  	%r3555, %r3555, %r2885;
	ld.global.u32 	%r2886, [%rd32+276];
	xor.b32  	%r3554, %r3554, %r2886;
$L__BB3_368:
	and.b32  	%r2888, %r2787, 16384;
	setp.eq.s32 	%p231, %r2888, 0;
	@%p231 bra 	$L__BB3_370;
	ld.global.u32 	%r2889, [%rd32+280];
	xor.b32  	%r3558, %r3558, %r2889;
	ld.global.u32 	%r2890, [%rd32+284];
	xor.b32  	%r3557, %r3557, %r2890;
	ld.global.u32 	%r2891, [%rd32+288];
	xor.b32  	%r3556, %r3556, %r2891;
	ld.global.u32 	%r2892, [%rd32+292];
	xor.b32  	%r3555, %r3555, %r2892;
	ld.global.u32 	%r2893, [%rd32+296];
	xor.b32  	%r3554, %r3554, %r2893;
$L__BB3_370:
	and.b32  	%r2895, %r2787, 32768;
	setp.eq.s32 	%p232, %r2895, 0;
	@%p232 bra 	$L__BB3_372;
	ld.global.u32 	%r2896, [%rd32+300];
	xor.b32  	%r3558, %r3558, %r2896;
	ld.global.u32 	%r2897, [%rd32+304];
	xor.b32  	%r3557, %r3557, %r2897;
	ld.global.u32 	%r2898, [%rd32+308];
	xor.b32  	%r3556, %r3556, %r2898;
	ld.global.u32 	%r2899, [%rd32+312];
	xor.b32  	%r3555, %r3555, %r2899;
	ld.global.u32 	%r2900, [%rd32+316];
	xor.b32  	%r3554, %r3554, %r2900;
$L__BB3_372:
	add.s32 	%r3737, %r3737, 16;
	setp.ne.s32 	%p233, %r3737, 32;
	@%p233 bra 	$L__BB3_340;
	mad.lo.s32 	%r2901, %r3731, -31, %r1555;
	add.s32 	%r3731, %r2901, 1;
	setp.ne.s32 	%p234, %r3731, 5;
	@%p234 bra 	$L__BB3_339;
	st.local.u32 	[%rd9+4], %r3558;
	st.local.v2.u32 	[%rd9+8], {%r3557, %r3556};
	st.local.v2.u32 	[%rd9+16], {%r3555, %r3554};
$L__BB3_375:
	shr.u64 	%rd173, %rd27, 2;
	add.s32 	%r3541, %r3541, 1;
	setp.gt.u64 	%p235, %rd27, 3;
	@%p235 bra 	$L__BB3_263;
$L__BB3_376:
	mov.b32 	%r2902, 0;
	st.local.v2.u32 	[%rd9+24], {%r2902, %r2902};
	st.local.u32 	[%rd9+32], %r2902;
	mov.b64 	%rd152, 0;
	st.local.u64 	[%rd9+40], %rd152;
	shr.u32 	%r2903, %r3558, 2;
	xor.b32  	%r2904, %r2903, %r3558;
	st.local.u32 	[%rd9+4], %r3557;
	st.local.v2.u32 	[%rd9+8], {%r3556, %r3555};
	shl.b32 	%r2905, %r3554, 4;
	shl.b32 	%r2906, %r2904, 1;
	xor.b32  	%r2907, %r2906, %r2905;
	xor.b32  	%r2908, %r2907, %r2904;
	xor.b32  	%r2909, %r2908, %r3554;
	st.local.v2.u32 	[%rd9+16], {%r3554, %r2909};
	add.s32 	%r2910, %r2909, %r22;
	rem.u32 	%r2911, %r2910, %r1182;
	add.s32 	%r2912, %r2911, %r1180;
	mul.wide.s32 	%rd153, %r2912, 4;
	add.s64 	%rd154, %rd4, %rd153;
	ld.global.u32 	%r2913, [%rd154];
	mul.wide.s32 	%rd155, %r3832, 4;
	add.s64 	%rd156, %rd6, %rd155;
	st.global.u32 	[%rd156], %r2913;
	add.s32 	%r3832, %r3832, 1;
	add.s64 	%rd157, %rd5, %rd155;
	st.global.u32 	[%rd157], %r1178;
	add.s32 	%r3534, %r3534, 1;
	setp.eq.s32 	%p236, %r3534, %r1183;
	@%p236 bra 	$L__BB3_377;
	bra.uni 	$L__BB3_261;
$L__BB3_377:
	setp.ge.s32 	%p237, %r1182, %r1761;
	@%p237 bra 	$L__BB3_422;
	add.s32 	%r2914, %r1761, %r1180;
	sub.s32 	%r1185, %r2914, %r1181;
	and.b32  	%r1186, %r1185, 7;
	sub.s32 	%r2915, %r1181, %r2914;
	setp.gt.u32 	%p238, %r2915, -8;
	@%p238 bra 	$L__BB3_403;
	and.b32  	%r1187, %r1185, -8;
	mov.b32 	%r3829, 0;
	bra.uni 	$L__BB3_402;
$L__BB3_380:
	.pragma "nounroll";
	mul.wide.s32 	%rd113, %r3526, 4;
	add.s64 	%rd114, %rd7, %rd113;
	mov.b32 	%r2535, -1;
	st.global.u32 	[%rd114], %r2535;
	add.s64 	%rd115, %rd2, %rd113;
	st.global.u32 	[%rd115], %r596;
	st.global.u32 	[%rd114+4], %r2535;
	st.global.u32 	[%rd115+4], %r596;
	st.global.u32 	[%rd114+8], %r2535;
	st.global.u32 	[%rd115+8], %r596;
	st.global.u32 	[%rd114+12], %r2535;
	st.global.u32 	[%rd115+12], %r596;
	st.global.u32 	[%rd114+16], %r2535;
	st.global.u32 	[%rd115+16], %r596;
	st.global.u32 	[%rd114+20], %r2535;
	st.global.u32 	[%rd115+20], %r596;
	st.global.u32 	[%rd114+24], %r2535;
	st.global.u32 	[%rd115+24], %r596;
	st.global.u32 	[%rd114+28], %r2535;
	add.s32 	%r3526, %r3526, 8;
	st.global.u32 	[%rd115+28], %r596;
	add.s32 	%r3523, %r3523, 8;
	setp.eq.s32 	%p155, %r3523, %r605;
	@%p155 bra 	$L__BB3_381;
	bra.uni 	$L__BB3_380;
$L__BB3_381:
	setp.eq.s32 	%p156, %r604, 0;
	@%p156 bra 	$L__BB3_401;
	and.b32  	%r1165, %r603, 3;
	setp.lt.u32 	%p157, %r604, 4;
	@%p157 bra 	$L__BB3_384;
	mul.wide.s32 	%rd116, %r3526, 4;
	add.s64 	%rd117, %rd7, %rd116;
	mov.b32 	%r2536, -1;
	st.global.u32 	[%rd117], %r2536;
	add.s64 	%rd118, %rd2, %rd116;
	st.global.u32 	[%rd118], %r596;
	st.global.u32 	[%rd117+4], %r2536;
	st.global.u32 	[%rd118+4], %r596;
	st.global.u32 	[%rd117+8], %r2536;
	st.global.u32 	[%rd118+8], %r596;
	st.global.u32 	[%rd117+12], %r2536;
	st.global.u32 	[%rd118+12], %r596;
	add.s32 	%r3526, %r3526, 4;
$L__BB3_384:
	setp.eq.s32 	%p158, %r1165, 0;
	@%p158 bra 	$L__BB3_401;
	setp.eq.s32 	%p159, %r1165, 1;
	@%p159 bra 	$L__BB3_387;
	mul.wide.s32 	%rd119, %r3526, 4;
	add.s64 	%rd120, %rd7, %rd119;
	mov.b32 	%r2537, -1;
	st.global.u32 	[%rd120], %r2537;
	add.s64 	%rd121, %rd2, %rd119;
	st.global.u32 	[%rd121], %r596;
	st.global.u32 	[%rd120+4], %r2537;
	st.global.u32 	[%rd121+4], %r596;
	add.s32 	%r3526, %r3526, 2;
$L__BB3_387:
	and.b32  	%r2538, %r603, 1;
	setp.eq.b32 	%p160, %r2538, 1;
	not.pred 	%p161, %p160;
	@%p161 bra 	$L__BB3_401;
	mul.wide.s32 	%rd122, %r3526, 4;
	add.s64 	%rd123, %rd7, %rd122;
	mov.b32 	%r2539, -1;
	st.global.u32 	[%rd123], %r2539;
	add.s64 	%rd124, %rd2, %rd122;
	st.global.u32 	[%rd124], %r596;
	bra.uni 	$L__BB3_401;
$L__BB3_389:
	setp.lt.s32 	%p80, %r1760, 1;
	mul.lo.s32 	%r3529, %r595, %r1760;
	@%p80 bra 	$L__BB3_401;
	setp.lt.u32 	%p81, %r1760, 8;
	@%p81 bra 	$L__BB3_393;
	mov.b32 	%r3525, 0;
$L__BB3_392:
	.pragma "nounroll";
	mul.wide.s32 	%rd82, %r3529, 4;
	add.s64 	%rd83, %rd7, %rd82;
	mov.b32 	%r2160, -1;
	st.global.u32 	[%rd83], %r2160;
	add.s64 	%rd84, %rd2, %rd82;
	st.global.u32 	[%rd84], %r596;
	st.global.u32 	[%rd83+4], %r2160;
	st.global.u32 	[%rd84+4], %r596;
	st.global.u32 	[%rd83+8], %r2160;
	st.global.u32 	[%rd84+8], %r596;
	st.global.u32 	[%rd83+12], %r2160;
	st.global.u32 	[%rd84+12], %r596;
	st.global.u32 	[%rd83+16], %r2160;
	st.global.u32 	[%rd84+16], %r596;
	st.global.u32 	[%rd83+20], %r2160;
	st.global.u32 	[%rd84+20], %r596;
	st.global.u32 	[%rd83+24], %r2160;
	st.global.u32 	[%rd84+24], %r596;
	st.global.u32 	[%rd83+28], %r2160;
	add.s32 	%r3529, %r3529, 8;
	st.global.u32 	[%rd84+28], %r596;
	add.s32 	%r3525, %r3525, 8;
	setp.eq.s32 	%p82, %r3525, %r20;
	@%p82 bra 	$L__BB3_393;
	bra.uni 	$L__BB3_392;
$L__BB3_393:
	setp.eq.s32 	%p83, %r17, 0;
	@%p83 bra 	$L__BB3_401;
	add.s32 	%r2161, %r17, -1;
	setp.lt.u32 	%p84, %r2161, 3;
	@%p84 bra 	$L__BB3_396;
	mul.wide.s32 	%rd85, %r3529, 4;
	add.s64 	%rd86, %rd7, %rd85;
	mov.b32 	%r2162, -1;
	st.global.u32 	[%rd86], %r2162;
	add.s64 	%rd87, %rd2, %rd85;
	st.global.u32 	[%rd87], %r596;
	st.global.u32 	[%rd86+4], %r2162;
	st.global.u32 	[%rd87+4], %r596;
	st.global.u32 	[%rd86+8], %r2162;
	st.global.u32 	[%rd87+8], %r596;
	st.global.u32 	[%rd86+12], %r2162;
	st.global.u32 	[%rd87+12], %r596;
	add.s32 	%r3529, %r3529, 4;
$L__BB3_396:
	setp.eq.s32 	%p85, %r18, 0;
	@%p85 bra 	$L__BB3_401;
	setp.eq.s32 	%p86, %r18, 1;
	@%p86 bra 	$L__BB3_399;
	mul.wide.s32 	%rd88, %r3529, 4;
	add.s64 	%rd89, %rd7, %rd88;
	mov.b32 	%r2163, -1;
	st.global.u32 	[%rd89], %r2163;
	add.s64 	%rd90, %rd2, %rd88;
	st.global.u32 	[%rd90], %r596;
	st.global.u32 	[%rd89+4], %r2163;
	st.global.u32 	[%rd90+4], %r596;
	add.s32 	%r3529, %r3529, 2;
$L__BB3_399:
	and.b32  	%r2164, %r1760, 1;
	setp.eq.b32 	%p87, %r2164, 1;
	not.pred 	%p88, %p87;
	@%p88 bra 	$L__BB3_401;
	mul.wide.s32 	%rd91, %r3529, 4;
	add.s64 	%rd92, %rd7, %rd91;
	mov.b32 	%r2165, -1;
	st.global.u32 	[%rd92], %r2165;
	add.s64 	%rd93, %rd2, %rd91;
	st.global.u32 	[%rd93], %r596;
$L__BB3_401:
	add.s32 	%r3226, %r3226, 1;
	setp.eq.s32 	%p162, %r3226, %r1759;
	@%p162 bra 	$L__BB3_256;
	bra.uni 	$L__BB3_134;
$L__BB3_402:
	.pragma "nounroll";
	mul.wide.s32 	%rd158, %r3832, 4;
	add.s64 	%rd159, %rd6, %rd158;
	mov.b32 	%r2917, -1;
	st.global.u32 	[%rd159], %r2917;
	add.s64 	%rd160, %rd5, %rd158;
	st.global.u32 	[%rd160], %r1178;
	st.global.u32 	[%rd159+4], %r2917;
	st.global.u32 	[%rd160+4], %r1178;
	st.global.u32 	[%rd159+8], %r2917;
	st.global.u32 	[%rd160+8], %r1178;
	st.global.u32 	[%rd159+12], %r2917;
	st.global.u32 	[%rd160+12], %r1178;
	st.global.u32 	[%rd159+16], %r2917;
	st.global.u32 	[%rd160+16], %r1178;
	st.global.u32 	[%rd159+20], %r2917;
	st.global.u32 	[%rd160+20], %r1178;
	st.global.u32 	[%rd159+24], %r2917;
	st.global.u32 	[%rd160+24], %r1178;
	st.global.u32 	[%rd159+28], %r2917;
	add.s32 	%r3832, %r3832, 8;
	st.global.u32 	[%rd160+28], %r1178;
	add.s32 	%r3829, %r3829, 8;
	setp.eq.s32 	%p239, %r3829, %r1187;
	@%p239 bra 	$L__BB3_403;
	bra.uni 	$L__BB3_402;
$L__BB3_403:
	setp.eq.s32 	%p240, %r1186, 0;
	@%p240 bra 	$L__BB3_422;
	and.b32  	%r1747, %r1185, 3;
	setp.lt.u32 	%p241, %r1186, 4;
	@%p241 bra 	$L__BB3_406;
	mul.wide.s32 	%rd161, %r3832, 4;
	add.s64 	%rd162, %rd6, %rd161;
	mov.b32 	%r2918, -1;
	st.global.u32 	[%rd162], %r2918;
	add.s64 	%rd163, %rd5, %rd161;
	st.global.u32 	[%rd163], %r1178;
	st.global.u32 	[%rd162+4], %r2918;
	st.global.u32 	[%rd163+4], %r1178;
	st.global.u32 	[%rd162+8], %r2918;
	st.global.u32 	[%rd163+8], %r1178;
	st.global.u32 	[%rd162+12], %r2918;
	st.global.u32 	[%rd163+12], %r1178;
	add.s32 	%r3832, %r3832, 4;
$L__BB3_406:
	setp.eq.s32 	%p242, %r1747, 0;
	@%p242 bra 	$L__BB3_422;
	setp.eq.s32 	%p243, %r1747, 1;
	@%p243 bra 	$L__BB3_409;
	mul.wide.s32 	%rd164, %r3832, 4;
	add.s64 	%rd165, %rd6, %rd164;
	mov.b32 	%r2919, -1;
	st.global.u32 	[%rd165], %r2919;
	add.s64 	%rd166, %rd5, %rd164;
	st.global.u32 	[%rd166], %r1178;
	st.global.u32 	[%rd165+4], %r2919;
	st.global.u32 	[%rd166+4], %r1178;
	add.s32 	%r3832, %r3832, 2;
$L__BB3_409:
	and.b32  	%r2920, %r1185, 1;
	setp.eq.b32 	%p244, %r2920, 1;
	not.pred 	%p245, %p244;
	@%p245 bra 	$L__BB3_422;
	mul.wide.s32 	%rd167, %r3832, 4;
	add.s64 	%rd168, %rd6, %rd167;
	mov.b32 	%r2921, -1;
	st.global.u32 	[%rd168], %r2921;
	add.s64 	%rd169, %rd5, %rd167;
	st.global.u32 	[%rd169], %r1178;
	bra.uni 	$L__BB3_422;
$L__BB3_411:
	setp.lt.u32 	%p165, %r1760, 8;
	mul.lo.s32 	%r3835, %r1177, %r1761;
	@%p165 bra 	$L__BB3_414;
	mov.b32 	%r3831, 0;
$L__BB3_413:
	.pragma "nounroll";
	mul.wide.s32 	%rd127, %r3835, 4;
	add.s64 	%rd128, %rd6, %rd127;
	mov.b32 	%r2542, -1;
	st.global.u32 	[%rd128], %r2542;
	add.s64 	%rd129, %rd5, %rd127;
	st.global.u32 	[%rd129], %r1178;
	st.global.u32 	[%rd128+4], %r2542;
	st.global.u32 	[%rd129+4], %r1178;
	st.global.u32 	[%rd128+8], %r2542;
	st.global.u32 	[%rd129+8], %r1178;
	st.global.u32 	[%rd128+12], %r2542;
	st.global.u32 	[%rd129+12], %r1178;
	st.global.u32 	[%rd128+16], %r2542;
	st.global.u32 	[%rd129+16], %r1178;
	st.global.u32 	[%rd128+20], %r2542;
	st.global.u32 	[%rd129+20], %r1178;
	st.global.u32 	[%rd128+24], %r2542;
	st.global.u32 	[%rd129+24], %r1178;
	st.global.u32 	[%rd128+28], %r2542;
	add.s32 	%r3835, %r3835, 8;
	st.global.u32 	[%rd129+28], %r1178;
	add.s32 	%r3831, %r3831, 8;
	setp.eq.s32 	%p166, %r3831, %r20;
	@%p166 bra 	$L__BB3_414;
	bra.uni 	$L__BB3_413;
$L__BB3_414:
	setp.eq.s32 	%p167, %r17, 0;
	@%p167 bra 	$L__BB3_422;
	add.s32 	%r2543, %r17, -1;
	setp.lt.u32 	%p168, %r2543, 3;
	@%p168 bra 	$L__BB3_417;
	mul.wide.s32 	%rd130, %r3835, 4;
	add.s64 	%rd131, %rd6, %rd130;
	mov.b32 	%r2544, -1;
	st.global.u32 	[%rd131], %r2544;
	add.s64 	%rd132, %rd5, %rd130;
	st.global.u32 	[%rd132], %r1178;
	st.global.u32 	[%rd131+4], %r2544;
	st.global.u32 	[%rd132+4], %r1178;
	st.global.u32 	[%rd131+8], %r2544;
	st.global.u32 	[%rd132+8], %r1178;
	st.global.u32 	[%rd131+12], %r2544;
	st.global.u32 	[%rd132+12], %r1178;
	add.s32 	%r3835, %r3835, 4;
$L__BB3_417:
	setp.eq.s32 	%p169, %r18, 0;
	@%p169 bra 	$L__BB3_422;
	setp.eq.s32 	%p170, %r18, 1;
	@%p170 bra 	$L__BB3_420;
	mul.wide.s32 	%rd133, %r3835, 4;
	add.s64 	%rd134, %rd6, %rd133;
	mov.b32 	%r2545, -1;
	st.global.u32 	[%rd134], %r2545;
	add.s64 	%rd135, %rd5, %rd133;
	st.global.u32 	[%rd135], %r1178;
	st.global.u32 	[%rd134+4], %r2545;
	st.global.u32 	[%rd135+4], %r1178;
	add.s32 	%r3835, %r3835, 2;
$L__BB3_420:
	and.b32  	%r2546, %r1760, 1;
	setp.eq.b32 	%p171, %r2546, 1;
	not.pred 	%p172, %p171;
	@%p172 bra 	$L__BB3_422;
	mul.wide.s32 	%rd136, %r3835, 4;
	add.s64 	%rd137, %rd6, %rd136;
	mov.b32 	%r2547, -1;
	st.global.u32 	[%rd137], %r2547;
	add.s64 	%rd138, %rd5, %rd136;
	st.global.u32 	[%rd138], %r1178;
$L__BB3_422:
	add.s32 	%r3532, %r3532, 1;
	setp.ne.s32 	%p246, %r3532, %r1760;
	@%p246 bra 	$L__BB3_258;
$L__BB3_423:
	ld.param.u32 	%r2924, [_Z10sample3HopPiS_S_S_S_S_PKiS1_S1_iiii_param_12];
	mov.u32 	%r2922, %ntid.x;
	add.s32 	%r2925, %r2925, %r2922;
	setp.lt.s32 	%p247, %r2925, %r2924;
	@%p247 bra 	$L__BB3_2;
$L__BB3_424:
	ret;

}
	// .globl	_Z24generate_random_integersPij
.visible .entry _Z24generate_random_integersPij(
	.param .u64 .ptr .align 1 _Z24generate_random_integersPij_param_0,
	.param .u32 _Z24generate_random_integersPij_param_1
)
{
	.local .align 8 .b8 	__local_depot4[48];
	.reg .b64 	%SP;
	.reg .b64 	%SPL;
	.reg .pred 	%p<63>;
	.reg .b32 	%r<1198>;
	.reg .b64 	%rd<27>;

	mov.u64 	%SPL, __local_depot4;
	ld.param.u64 	%rd10, [_Z24generate_random_integersPij_param_0];
	ld.param.u32 	%r540, [_Z24generate_random_integersPij_param_1];
	add.u64 	%rd1, %SPL, 0;
	mov.u32 	%r541, %tid.x;
	mov.u32 	%r542, %ctaid.x;
	mov.u32 	%r543, %ntid.x;
	mad.lo.s32 	%r544, %r542, %r543, %r541;
	cvt.s64.s32 	%rd2, %r544;
	xor.b32  	%r545, %r540, -1429050551;
	mul.lo.s32 	%r1, %r545, 1099087573;
	add.s32 	%r546, %r1, -638133224;
	add.s32 	%r934, %r1, 123456789;
	st.local.v2.u32 	[%rd1], {%r546, %r934};
	xor.b32  	%r547, %r1, 362436069;
	mov.b32 	%r548, -123459836;
	st.local.v2.u32 	[%rd1+8], {%r547, %r548};
	add.s32 	%r930, %r1, 5783321;
	mov.b32 	%r549, -589760388;
	st.local.v2.u32 	[%rd1+16], {%r549, %r930};
	setp.eq.s32 	%p1, %r544, 0;
	@%p1 bra 	$L__BB4_115;
	mov.b32 	%r917, 0;
	mov.u64 	%rd26, %rd2;
$L__BB4_2:
	mov.u64 	%rd3, %rd26;
	and.b64  	%rd4, %rd3, 3;
	setp.eq.s64 	%p2, %rd4, 0;
	@%p2 bra 	$L__BB4_114;
	mul.wide.u32 	%rd12, %r917, 3200;
	mov.u64 	%rd13, precalc_xorwow_matrix;
	add.s64 	%rd5, %rd13, %rd12;
	mov.b32 	%r930, 0;
	mov.u32 	%r931, %r930;
	mov.u32 	%r932, %r930;
	mov.u32 	%r933, %r930;
	mov.u32 	%r934, %r930;
	mov.u32 	%r923, %r930;
$L__BB4_4:
	mul.wide.u32 	%rd14, %r923, 4;
	add.s64 	%rd15, %rd1, %rd14;
	ld.local.u32 	%r13, [%rd15+4];
	shl.b32 	%r14, %r923, 5;
	mov.b32 	%r929, 0;
$L__BB4_5:
	.pragma "nounroll";
	shr.u32 	%r553, %r13, %r929;
	and.b32  	%r554, %r553, 1;
	setp.eq.b32 	%p3, %r554, 1;
	not.pred 	%p4, %p3;
	add.s32 	%r555, %r14, %r929;
	mul.lo.s32 	%r556, %r555, 5;
	mul.wide.u32 	%rd16, %r556, 4;
	add.s64 	%rd6, %rd5, %rd16;
	@%p4 bra 	$L__BB4_7;
	ld.global.u32 	%r557, [%rd6];
	xor.b32  	%r934, %r934, %r557;
	ld.global.u32 	%r558, [%rd6+4];
	xor.b32  	%r933, %r933, %r558;
	ld.global.u32 	%r559, [%rd6+8];
	xor.b32  	%r932, %r932, %r559;
	ld.global.u32 	%r560, [%rd6+12];
	xor.b32  	%r931, %r931, %r560;
	ld.global.u32 	%r561, [%rd6+16];
	xor.b32  	%r930, %r930, %r561;
$L__BB4_7:
	and.b32  	%r563, %r553, 2;
	setp.eq.s32 	%p5, %r563, 0;
	@%p5 bra 	$L__BB4_9;
	ld.global.u32 	%r564, [%rd6+20];
	xor.b32  	%r934, %r934, %r564;
	ld.global.u32 	%r565, [%rd6+24];
	xor.b32  	%r933, %r933, %r565;
	ld.global.u32 	%r566, [%rd6+28];
	xor.b32  	%r932, %r932, %r566;
	ld.global.u32 	%r567, [%rd6+32];
	xor.b32  	%r931, %r931, %r567;
	ld.global.u32 	%r568, [%rd6+36];
	xor.b32  	%r930, %r930, %r568;
$L__BB4_9:
	and.b32  	%r570, %r553, 4;
	setp.eq.s32 	%p6, %r570, 0;
	@%p6 bra 	$L__BB4_11;
	ld.global.u32 	%r571, [%rd6+40];
	xor.b32  	%r934, %r934, %r571;
	ld.global.u32 	%r572, [%rd6+44];
	xor.b32  	%r933, %r933, %r572;
	ld.global.u32 	%r573, [%rd6+48];
	xor.b32  	%r932, %r932, %r573;
	ld.global.u32 	%r574, [%rd6+52];
	xor.b32  	%r931, %r931, %r574;
	ld.global.u32 	%r575, [%rd6+56];
	xor.b32  	%r930, %r930, %r575;
$L__BB4_11:
	and.b32  	%r577, %r553, 8;
	setp.eq.s32 	%p7, %r577, 0;
	@%p7 bra 	$L__BB4_13;
	ld.global.u32 	%r578, [%rd6+60];
	xor.b32  	%r934, %r934, %r578;
	ld.global.u32 	%r579, [%rd6+64];
	xor.b32  	%r933, %r933, %r579;
	ld.global.u32 	%r580, [%rd6+68];
	xor.b32  	%r932, %r932, %r580;
	ld.global.u32 	%r581, [%rd6+72];
	xor.b32  	%r931, %r931, %r581;
	ld.global.u32 	%r582, [%rd6+76];
	xor.b32  	%r930, %r930, %r582;
$L__BB4_13:
	and.b32  	%r584, %r553, 16;
	setp.eq.s32 	%p8, %r584, 0;
	@%p8 bra 	$L__BB4_15;
	ld.global.u32 	%r585, [%rd6+80];
	xor.b32  	%r934, %r934, %r585;
	ld.global.u32 	%r586, [%rd6+84];
	xor.b32  	%r933, %r933, %r586;
	ld.global.u32 	%r587, [%rd6+88];
	xor.b32  	%r932, %r932, %r587;
	ld.global.u32 	%r588, [%rd6+92];
	xor.b32  	%r931, %r931, %r588;
	ld.global.u32 	%r589, [%rd6+96];
	xor.b32  	%r930, %r930, %r589;
$L__BB4_15:
	and.b32  	%r591, %r553, 32;
	setp.eq.s32 	%p9, %r591, 0;
	@%p9 bra 	$L__BB4_17;
	ld.global.u32 	%r592, [%rd6+100];
	xor.b32  	%r934, %r934, %r592;
	ld.global.u32 	%r593, [%rd6+104];
	xor.b32  	%r933, %r933, %r593;
	ld.global.u32 	%r594, [%rd6+108];
	xor.b32  	%r932, %r932, %r594;
	ld.global.u32 	%r595, [%rd6+112];
	xor.b32  	%r931, %r931, %r595;
	ld.global.u32 	%r596, [%rd6+116];
	xor.b32  	%r930, %r930, %r596;
$L__BB4_17:
	and.b32  	%r598, %r553, 64;
	setp.eq.s32 	%p10, %r598, 0;
	@%p10 bra 	$L__BB4_19;
	ld.global.u32 	%r599, [%rd6+120];
	xor.b32  	%r934, %r934, %r599;
	ld.global.u32 	%r600, [%rd6+124];
	xor.b32  	%r933, %r933, %r600;
	ld.global.u32 	%r601, [%rd6+128];
	xor.b32  	%r932, %r932, %r601;
	ld.global.u32 	%r602, [%rd6+132];
	xor.b32  	%r931, %r931, %r602;
	ld.global.u32 	%r603, [%rd6+136];
	xor.b32  	%r930, %r930, %r603;
$L__BB4_19:
	and.b32  	%r605, %r553, 128;
	setp.eq.s32 	%p11, %r605, 0;
	@%p11 bra 	$L__BB4_21;
	ld.global.u32 	%r606, [%rd6+140];
	xor.b32  	%r934, %r934, %r606;
	ld.global.u32 	%r607, [%rd6+144];
	xor.b32  	%r933, %r933, %r607;
	ld.global.u32 	%r608, [%rd6+148];
	xor.b32  	%r932, %r932, %r608;
	ld.global.u32 	%r609, [%rd6+152];
	xor.b32  	%r931, %r931, %r609;
	ld.global.u32 	%r610, [%rd6+156];
	xor.b32  	%r930, %r930, %r610;
$L__BB4_21:
	and.b32  	%r612, %r553, 256;
	setp.eq.s32 	%p12, %r612, 0;
	@%p12 bra 	$L__BB4_23;
	ld.global.u32 	%r613, [%rd6+160];
	xor.b32  	%r934, %r934, %r613;
	ld.global.u32 	%r614, [%rd6+164];
	xor.b32  	%r933, %r933, %r614;
	ld.global.u32 	%r615, [%rd6+168];
	xor.b32  	%r932, %r932, %r615;
	ld.global.u32 	%r616, [%rd6+172];
	xor.b32  	%r931, %r931, %r616;
	ld.global.u32 	%r617, [%rd6+176];
	xor.b32  	%r930, %r930, %r617;
$L__BB4_23:
	and.b32  	%r619, %r553, 512;
	setp.eq.s32 	%p13, %r619, 0;
	@%p13 bra 	$L__BB4_25;
	ld.global.u32 	%r620, [%rd6+180];
	xor.b32  	%r934, %r934, %r620;
	ld.global.u32 	%r621, [%rd6+184];
	xor.b32  	%r933, %r933, %r621;
	ld.global.u32 	%r622, [%rd6+188];
	xor.b32  	%r932, %r932, %r622;
	ld.global.u32 	%r623, [%rd6+192];
	xor.b32  	%r931, %r931, %r623;
	ld.global.u32 	%r624, [%rd6+196];
	xor.b32  	%r930, %r930, %r624;
$L__BB4_25:
	and.b32  	%r626, %r553, 1024;
	setp.eq.s32 	%p14, %r626, 0;
	@%p14 bra 	$L__BB4_27;
	ld.global.u32 	%r627, [%rd6+200];
	xor.b32  	%r934, %r934, %r627;
	ld.global.u32 	%r628, [%rd6+204];
	xor.b32  	%r933, %r933, %r628;
	ld.global.u32 	%r629, [%rd6+208];
	xor.b32  	%r932, %r932, %r629;
	ld.global.u32 	%r630, [%rd6+212];
	xor.b32  	%r931, %r931, %r630;
	ld.global.u32 	%r631, [%rd6+216];
	xor.b32  	%r930, %r930, %r631;
$L__BB4_27:
	and.b32  	%r633, %r553, 2048;
	setp.eq.s32 	%p15, %r633, 0;
	@%p15 bra 	$L__BB4_29;
	ld.global.u32 	%r634, [%rd6+220];
	xor.b32  	%r934, %r934, %r634;
	ld.global.u32 	%r635, [%rd6+224];
	xor.b32  	%r933, %r933, %r635;
	ld.global.u32 	%r636, [%rd6+228];
	xor.b32  	%r932, %r932, %r636;
	ld.global.u32 	%r637, [%rd6+232];
	xor.b32  	%r931, %r931, %r637;
	ld.global.u32 	%r638, [%rd6+236];
	xor.b32  	%r930, %r930, %r638;
$L__BB4_29:
	and.b32  	%r640, %r553, 4096;
	setp.eq.s32 	%p16, %r640, 0;
	@%p16 bra 	$L__BB4_31;
	ld.global.u32 	%r641, [%rd6+240];
	xor.b32  	%r934, %r934, %r641;
	ld.global.u32 	%r642, [%rd6+244];
	xor.b32  	%r933, %r933, %r642;
	ld.global.u32 	%r643, [%rd6+248];
	xor.b32  	%r932, %r932, %r643;
	ld.global.u32 	%r644, [%rd6+252];
	xor.b32  	%r931, %r931, %r644;
	ld.global.u32 	%r645, [%rd6+256];
	xor.b32  	%r930, %r930, %r645;
$L__BB4_31:
	and.b32  	%r647, %r553, 8192;
	setp.eq.s32 	%p17, %r647, 0;
	@%p17 bra 	$L__BB4_33;
	ld.global.u32 	%r648, [%rd6+260];
	xor.b32  	%r934, %r934, %r648;
	ld.global.u32 	%r649, [%rd6+264];
	xor.b32  	%r933, %r933, %r649;
	ld.global.u32 	%r650, [%rd6+268];
	xor.b32  	%r932, %r932, %r650;
	ld.global.u32 	%r651, [%rd6+272];
	xor.b32  	%r931, %r931, %r651;
	ld.global.u32 	%r652, [%rd6+276];
	xor.b32  	%r930, %r930, %r652;
$L__BB4_33:
	and.b32  	%r654, %r553, 16384;
	setp.eq.s32 	%p18, %r654, 0;
	@%p18 bra 	$L__BB4_35;
	ld.global.u32 	%r655, [%rd6+280];
	xor.b32  	%r934, %r934, %r655;
	ld.global.u32 	%r656, [%rd6+284];
	xor.b32  	%r933, %r933, %r656;
	ld.global.u32 	%r657, [%rd6+288];
	xor.b32  	%r932, %r932, %r657;
	ld.global.u32 	%r658, [%rd6+292];
	xor.b32  	%r931, %r931, %r658;
	ld.global.u32 	%r659, [%rd6+296];
	xor.b32  	%r930, %r930, %r659;
$L__BB4_35:
	and.b32  	%r661, %r553, 32768;
	setp.eq.s32 	%p19, %r661, 0;
	@%p19 bra 	$L__BB4_37;
	ld.global.u32 	%r662, [%rd6+300];
	xor.b32  	%r934, %r934, %r662;
	ld.global.u32 	%r663, [%rd6+304];
	xor.b32  	%r933, %r933, %r663;
	ld.global.u32 	%r664, [%rd6+308];
	xor.b32  	%r932, %r932, %r664;
	ld.global.u32 	%r665, [%rd6+312];
	xor.b32  	%r931, %r931, %r665;
	ld.global.u32 	%r666, [%rd6+316];
	xor.b32  	%r930, %r930, %r666;
$L__BB4_37:
	add.s32 	%r929, %r929, 16;
	setp.ne.s32 	%p20, %r929, 32;
	@%p20 bra 	$L__BB4_5;
	mad.lo.s32 	%r667, %r923, -31, %r14;
	add.s32 	%r923, %r667, 1;
	setp.ne.s32 	%p21, %r923, 5;
	@%p21 bra 	$L__BB4_4;
	st.local.u32 	[%rd1+4], %r934;
	st.local.v2.u32 	[%rd1+8], {%r933, %r932};
	st.local.v2.u32 	[%rd1+16], {%r931, %r930};
	setp.eq.s64 	%p22, %rd4, 1;
	@%p22 bra 	$L__BB4_114;
	mov.b32 	%r930, 0;
	mov.u32 	%r1023, %r930;
	mov.u32 	%r1024, %r930;
	mov.u32 	%r1025, %r930;
	mov.u32 	%r934, %r930;
	mov.u32 	%r1015, %r930;
$L__BB4_41:
	mul.wide.u32 	%rd17, %r1015, 4;
	add.s64 	%rd18, %rd1, %rd17;
	ld.local.u32 	%r189, [%rd18+4];
	shl.b32 	%r190, %r1015, 5;
	mov.b32 	%r1021, 0;
$L__BB4_42:
	.pragma "nounroll";
	shr.u32 	%r670, %r189, %r1021;
	and.b32  	%r671, %r670, 1;
	setp.eq.b32 	%p23, %r671, 1;
	not.pred 	%p24, %p23;
	add.s32 	%r672, %r190, %r1021;
	mul.lo.s32 	%r673, %r672, 5;
	mul.wide.u32 	%rd19, %r673, 4;
	add.s64 	%rd7, %rd5, %rd19;
	@%p24 bra 	$L__BB4_44;
	ld.global.u32 	%r674, [%rd7];
	xor.b32  	%r934, %r934, %r674;
	ld.global.u32 	%r675, [%rd7+4];
	xor.b32  	%r1025, %r1025, %r675;
	ld.global.u32 	%r676, [%rd7+8];
	xor.b32  	%r1024, %r1024, %r676;
	ld.global.u32 	%r677, [%rd7+12];
	xor.b32  	%r1023, %r1023, %r677;
	ld.global.u32 	%r678, [%rd7+16];
	xor.b32  	%r930, %r930, %r678;
$L__BB4_44:
	and.b32  	%r680, %r670, 2;
	setp.eq.s32 	%p25, %r680, 0;
	@%p25 bra 	$L__BB4_46;
	ld.global.u32 	%r681, [%rd7+20];
	xor.b32  	%r934, %r934, %r681;
	ld.global.u32 	%r682, [%rd7+24];
	xor.b32  	%r1025, %r1025, %r682;
	ld.global.u32 	%r683, [%rd7+28];
	xor.b32  	%r1024, %r1024, %r683;
	ld.global.u32 	%r684, [%rd7+32];
	xor.b32  	%r1023, %r1023, %r684;
	ld.global.u32 	%r685, [%rd7+36];
	xor.b32  	%r930, %r930, %r685;
$L__BB4_46:
	and.b32  	%r687, %r670, 4;
	setp.eq.s32 	%p26, %r687, 0;
	@%p26 bra 	$L__BB4_48;
	ld.global.u32 	%r688, [%rd7+40];
	xor.b32  	%r934, %r934, %r688;
	ld.global.u32 	%r689, [%rd7+44];
	xor.b32  	%r1025, %r1025, %r689;
	ld.global.u32 	%r690, [%rd7+48];
	xor.b32  	%r1024, %r1024, %r690;
	ld.global.u32 	%r691, [%rd7+52];
	xor.b32  	%r1023, %r1023, %r691;
	ld.global.u32 	%r692, [%rd7+56];
	xor.b32  	%r930, %r930, %r692;
$L__BB4_48:
	and.b32  	%r694, %r670, 8;
	setp.eq.s32 	%p27, %r694, 0;
	@%p27 bra 	$L__BB4_50;
	ld.global.u32 	%r695, [%rd7+60];
	xor.b32  	%r934, %r934, %r695;
	ld.global.u32 	%r696, [%rd7+64];
	xor.b32  	%r1025, %r1025, %r696;
	ld.global.u32 	%r697, [%rd7+68];
	xor.b32  	%r1024, %r1024, %r697;
	ld.global.u32 	%r698, [%rd7+72];
	xor.b32  	%r1023, %r1023, %r698;
	ld.global.u32 	%r699, [%rd7+76];
	xor.b32  	%r930, %r930, %r699;
$L__BB4_50:
	and.b32  	%r701, %r670, 16;
	setp.eq.s32 	%p28, %r701, 0;
	@%p28 bra 	$L__BB4_52;
	ld.global.u32 	%r702, [%rd7+80];
	xor.b32  	%r934, %r934, %r702;
	ld.global.u32 	%r703, [%rd7+84];
	xor.b32  	%r1025, %r1025, %r703;
	ld.global.u32 	%r704, [%rd7+88];
	xor.b32  	%r1024, %r1024, %r704;
	ld.global.u32 	%r705, [%rd7+92];
	xor.b32  	%r1023, %r1023, %r705;
	ld.global.u32 	%r706, [%rd7+96];
	xor.b32  	%r930, %r930, %r706;
$L__BB4_52:
	and.b32  	%r708, %r670, 32;
	setp.eq.s32 	%p29, %r708, 0;
	@%p29 bra 	$L__BB4_54;
	ld.global.u32 	%r709, [%rd7+100];
	xor.b32  	%r934, %r934, %r709;
	ld.global.u32 	%r710, [%rd7+104];
	xor.b32  	%r1025, %r1025, %r710;
	ld.global.u32 	%r711, [%rd7+108];
	xor.b32  	%r1024, %r1024, %r711;
	ld.global.u32 	%r712, [%rd7+112];
	xor.b32  	%r1023, %r1023, %r712;
	ld.global.u32 	%r713, [%rd7+116];
	xor.b32  	%r930, %r930, %r713;
$L__BB4_54:
	and.b32  	%r715, %r670, 64;
	setp.eq.s32 	%p30, %r715, 0;
	@%p30 bra 	$L__BB4_56;
	ld.global.u32 	%r716, [%rd7+120];
	xor.b32  	%r934, %r934, %r716;
	ld.global.u32 	%r717, [%rd7+124];
	xor.b32  	%r1025, %r1025, %r717;
	ld.global.u32 	%r718, [%rd7+128];
	xor.b32  	%r1024, %r1024, %r718;
	ld.global.u32 	%r719, [%rd7+132];
	xor.b32  	%r1023, %r1023, %r719;
	ld.global.u32 	%r720, [%rd7+136];
	xor.b32  	%r930, %r930, %r720;
$L__BB4_56:
	and.b32  	%r722, %r670, 128;
	setp.eq.s32 	%p31, %r722, 0;
	@%p31 bra 	$L__BB4_58;
	ld.global.u32 	%r723, [%rd7+140];
	xor.b32  	%r934, %r934, %r723;
	ld.global.u32 	%r724, [%rd7+144];
	xor.b32  	%r1025, %r1025, %r724;
	ld.global.u32 	%r725, [%rd7+148];
	xor.b32  	%r1024, %r1024, %r725;
	ld.global.u32 	%r726, [%rd7+152];
	xor.b32  	%r1023, %r1023, %r726;
	ld.global.u32 	%r727, [%rd7+156];
	xor.b32  	%r930, %r930, %r727;
$L__BB4_58:
	and.b32  	%r729, %r670, 256;
	setp.eq.s32 	%p32, %r729, 0;
	@%p32 bra 	$L__BB4_60;
	ld.global.u32 	%r730, [%rd7+160];
	xor.b32  	%r934, %r934, %r730;
	ld.global.u32 	%r731, [%rd7+164];
	xor.b32  	%r1025, %r1025, %r731;
	ld.global.u32 	%r732, [%rd7+168];
	xor.b32  	%r1024, %r1024, %r732;
	ld.global.u32 	%r733, [%rd7+172];
	xor.b32  	%r1023, %r1023, %r733;
	ld.global.u32 	%r734, [%rd7+176];
	xor.b32  	%r930, %r930, %r734;
$L__BB4_60:
	and.b32  	%r736, %r670, 512;
	setp.eq.s32 	%p33, %r736, 0;
	@%p33 bra 	$L__BB4_62;
	ld.global.u32 	%r737, [%rd7+180];
	xor.b32  	%r934, %r934, %r737;
	ld.global.u32 	%r738, [%rd7+184];
	xor.b32  	%r1025, %r1025, %r738;
	ld.global.u32 	%r739, [%rd7+188];
	xor.b32  	%r1024, %r1024, %r739;
	ld.global.u32 	%r740, [%rd7+192];
	xor.b32  	%r1023, %r1023, %r740;
	ld.global.u32 	%r741, [%rd7+196];
	xor.b32  	%r930, %r930, %r741;
$L__BB4_62:
	and.b32  	%r743, %r670, 1024;
	setp.eq.s32 	%p34, %r743, 0;
	@%p34 bra 	$L__BB4_64;
	ld.global.u32 	%r744, [%rd7+200];
	xor.b32  	%r934, %r934, %r744;
	ld.global.u32 	%r745, [%rd7+204];
	xor.b32  	%r1025, %r1025, %r745;
	ld.global.u32 	%r746, [%rd7+208];
	xor.b32  	%r1024, %r1024, %r746;
	ld.global.u32 	%r747, [%rd7+212];
	xor.b32  	%r1023, %r1023, %r747;
	ld.global.u32 	%r748, [%rd7+216];
	xor.b32  	%r930, %r930, %r748;
$L__BB4_64:
	and.b32  	%r750, %r670, 2048;
	setp.eq.s32 	%p35, %r750, 0;
	@%p35 bra 	$L__BB4_66;
	ld.global.u32 	%r751, [%rd7+220];
	xor.b32  	%r934, %r934, %r751;
	ld.global.u32 	%r752, [%rd7+224];
	xor.b32  	%r1025, %r1025, %r752;
	ld.global.u32 	%r753, [%rd7+228];
	xor.b32  	%r1024, %r1024, %r753;
	ld.global.u32 	%r754, [%rd7+232];
	xor.b32  	%r1023, %r1023, %r754;
	ld.global.u32 	%r755, [%rd7+236];
	xor.b32  	%r930, %r930, %r755;
$L__BB4_66:
	and.b32  	%r757, %r670, 4096;
	setp.eq.s32 	%p36, %r757, 0;
	@%p36 bra 	$L__BB4_68;
	ld.global.u32 	%r758, [%rd7+240];
	xor.b32  	%r934, %r934, %r758;
	ld.global.u32 	%r759, [%rd7+244];
	xor.b32  	%r1025, %r1025, %r759;
	ld.global.u32 	%r760, [%rd7+248];
	xor.b32  	%r1024, %r1024, %r760;
	ld.global.u32 	%r761, [%rd7+252];
	xor.b32  	%r1023, %r1023, %r761;
	ld.global.u32 	%r762, [%rd7+256];
	xor.b32  	%r930, %r930, %r762;
$L__BB4_68:
	and.b32  	%r764, %r670, 8192;
	setp.eq.s32 	%p37, %r764, 0;
	@%p37 bra 	$L__BB4_70;
	ld.global.u32 	%r765, [%rd7+260];
	xor.b32  	%r934, %r934, %r765;
	ld.global.u32 	%r766, [%rd7+264];
	xor.b32  	%r1025, %r1025, %r766;
	ld.global.u32 	%r767, [%rd7+268];
	xor.b32  	%r1024, %r1024, %r767;
	ld.global.u32 	%r768, [%rd7+272];
	xor.b32  	%r1023, %r1023, %r768;
	ld.global.u32 	%r769, [%rd7+276];
	xor.b32  	%r930, %r930, %r769;
$L__BB4_70:
	and.b32  	%r771, %r670, 16384;
	setp.eq.s32 	%p38, %r771, 0;
	@%p38 bra 	$L__BB4_72;
	ld.global.u32 	%r772, [%rd7+280];
	xor.b32  	%r934, %r934, %r772;
	ld.global.u32 	%r773, [%rd7+284];
	xor.b32  	%r1025, %r1025, %r773;
	ld.global.u32 	%r774, [%rd7+288];
	xor.b32  	%r1024, %r1024, %r774;
	ld.global.u32 	%r775, [%rd7+292];
	xor.b32  	%r1023, %r1023, %r775;
	ld.global.u32 	%r776, [%rd7+296];
	xor.b32  	%r930, %r930, %r776;
$L__BB4_72:
	and.b32  	%r778, %r670, 32768;
	setp.eq.s32 	%p39, %r778, 0;
	@%p39 bra 	$L__BB4_74;
	ld.global.u32 	%r779, [%rd7+300];
	xor.b32  	%r934, %r934, %r779;
	ld.global.u32 	%r780, [%rd7+304];
	xor.b32  	%r1025, %r1025, %r780;
	ld.global.u32 	%r781, [%rd7+308];
	xor.b32  	%r1024, %r1024, %r781;
	ld.global.u32 	%r782, [%rd7+312];
	xor.b32  	%r1023, %r1023, %r782;
	ld.global.u32 	%r783, [%rd7+316];
	xor.b32  	%r930, %r930, %r783;
$L__BB4_74:
	add.s32 	%r1021, %r1021, 16;
	setp.ne.s32 	%p40, %r1021, 32;
	@%p40 bra 	$L__BB4_42;
	mad.lo.s32 	%r784, %r1015, -31, %r190;
	add.s32 	%r1015, %r784, 1;
	setp.ne.s32 	%p41, %r1015, 5;
	@%p41 bra 	$L__BB4_41;
	st.local.u32 	[%rd1+4], %r934;
	st.local.v2.u32 	[%rd1+8], {%r1025, %r1024};
	st.local.v2.u32 	[%rd1+16], {%r1023, %r930};
	setp.ne.s64 	%p42, %rd4, 3;
	@%p42 bra 	$L__BB4_114;
	mov.b32 	%r930, 0;
	mov.u32 	%r1115, %r930;
	mov.u32 	%r1116, %r930;
	mov.u32 	%r1117, %r930;
	mov.u32 	%r934, %r930;
	mov.u32 	%r1107, %r930;
$L__BB4_78:
	mul.wide.u32 	%rd20, %r1107, 4;
	add.s64 	%rd21, %rd1, %rd20;
	ld.local.u32 	%r365, [%rd21+4];
	shl.b32 	%r366, %r1107, 5;
	mov.b32 	%r1113, 0;
$L__BB4_79:
	.pragma "nounroll";
	shr.u32 	%r787, %r365, %r1113;
	and.b32  	%r788, %r787, 1;
	setp.eq.b32 	%p43, %r788, 1;
	not.pred 	%p44, %p43;
	add.s32 	%r789, %r366, %r1113;
	mul.lo.s32 	%r790, %r789, 5;
	mul.wide.u32 	%rd22, %r790, 4;
	add.s64 	%rd8, %rd5, %rd22;
	@%p44 bra 	$L__BB4_81;
	ld.global.u32 	%r791, [%rd8];
	xor.b32  	%r934, %r934, %r791;
	ld.global.u32 	%r792, [%rd8+4];
	xor.b32  	%r1117, %r1117, %r792;
	ld.global.u32 	%r793, [%rd8+8];
	xor.b32  	%r1116, %r1116, %r793;
	ld.global.u32 	%r794, [%rd8+12];
	xor.b32  	%r1115, %r1115, %r794;
	ld.global.u32 	%r795, [%rd8+16];
	xor.b32  	%r930, %r930, %r795;
$L__BB4_81:
	and.b32  	%r797, %r787, 2;
	setp.eq.s32 	%p45, %r797, 0;
	@%p45 bra 	$L__BB4_83;
	ld.global.u32 	%r798, [%rd8+20];
	xor.b32  	%r934, %r934, %r798;
	ld.global.u32 	%r799, [%rd8+24];
	xor.b32  	%r1117, %r1117, %r799;
	ld.global.u32 	%r800, [%rd8+28];
	xor.b32  	%r1116, %r1116, %r800;
	ld.global.u32 	%r801, [%rd8+32];
	xor.b32  	%r1115, %r1115, %r801;
	ld.global.u32 	%r802, [%rd8+36];
	xor.b32  	%r930, %r930, %r802;
$L__BB4_83:
	and.b32  	%r804, %r787, 4;
	setp.eq.s32 	%p46, %r804, 0;
	@%p46 bra 	$L__BB4_85;
	ld.global.u32 	%r805, [%rd8+40];
	xor.b32  	%r934, %r934, %r805;
	ld.global.u32 	%r806, [%rd8+44];
	xor.b32  	%r1117, %r1117, %r806;
	ld.global.u32 	%r807, [%rd8+48];
	xor.b32  	%r1116, %r1116, %r807;
	ld.global.u32 	%r808, [%rd8+52];
	xor.b32  	%r1115, %r1115, %r808;
	ld.global.u32 	%r809, [%rd8+56];
	xor.b32  	%r930, %r930, %r809;
$L__BB4_85:
	and.b32  	%r811, %r787, 8;
	setp.eq.s32 	%p47, %r811, 0;
	@%p47 bra 	$L__BB4_87;
	ld.global.u32 	%r812, [%rd8+60];
	xor.b32  	%r934, %r934, %r812;
	ld.global.u32 	%r813, [%rd8+64];
	xor.b32  	%r1117, %r1117, %r813;
	ld.global.u32 	%r814, [%rd8+68];
	xor.b32  	%r1116, %r1116, %r814;
	ld.global.u32 	%r815, [%rd8+72];
	xor.b32  	%r1115, %r1115, %r815;
	ld.global.u32 	%r816, [%rd8+76];
	xor.b32  	%r930, %r930, %r816;
$L__BB4_87:
	and.b32  	%r818, %r787, 16;
	setp.eq.s32 	%p48, %r818, 0;
	@%p48 bra 	$L__BB4_89;
	ld.global.u32 	%r819, [%rd8+80];
	xor.b32  	%r934, %r934, %r819;
	ld.global.u32 	%r820, [%rd8+84];
	xor.b32  	%r1117, %r1117, %r820;
	ld.global.u32 	%r821, [%rd8+88];
	xor.b32  	%r1116, %r1116, %r821;
	ld.global.u32 	%r822, [%rd8+92];
	xor.b32  	%r1115, %r1115, %r822;
	ld.global.u32 	%r823, [%rd8+96];
	xor.b32  	%r930, %r930, %r823;
$L__BB4_89:
	and.b32  	%r825, %r787, 32;
	setp.eq.s32 	%p49, %r825, 0;
	@%p49 bra 	$L__BB4_91;
	ld.global.u32 	%r826, [%rd8+100];
	xor.b32  	%r934, %r934, %r826;
	ld.global.u32 	%r827, [%rd8+104];
	xor.b32  	%r1117, %r1117, %r827;
	ld.global.u32 	%r828, [%rd8+108];
	xor.b32  	%r1116, %r1116, %r828;
	ld.global.u32 	%r829, [%rd8+112];
	xor.b32  	%r1115, %r1115, %r829;
	ld.global.u32 	%r830, [%rd8+116];
	xor.b32  	%r930, %r930, %r830;
$L__BB4_91:
	and.b32  	%r832, %r787, 64;
	setp.eq.s32 	%p50, %r832, 0;
	@%p50 bra 	$L__BB4_93;
	ld.global.u32 	%r833, [%rd8+120];
	xor.b32  	%r934, %r934, %r833;
	ld.global.u32 	%r834, [%rd8+124];
	xor.b32  	%r1117, %r1117, %r834;
	ld.global.u32 	%r835, [%rd8+128];
	xor.b32  	%r1116, %r1116, %r835;
	ld.global.u32 	%r836, [%rd8+132];
	xor.b32  	%r1115, %r1115, %r836;
	ld.global.u32 	%r837, [%rd8+136];
	xor.b32  	%r930, %r930, %r837;
$L__BB4_93:
	and.b32  	%r839, %r787, 128;
	setp.eq.s32 	%p51, %r839, 0;
	@%p51 bra 	$L__BB4_95;
	ld.global.u32 	%r840, [%rd8+140];
	xor.b32  	%r934, %r934, %r840;
	ld.global.u32 	%r841, [%rd8+144];
	xor.b32  	%r1117, %r1117, %r841;
	ld.global.u32 	%r842, [%rd8+148];
	xor.b32  	%r1116, %r1116, %r842;
	ld.global.u32 	%r843, [%rd8+152];
	xor.b32  	%r1115, %r1115, %r843;
	ld.global.u32 	%r844, [%rd8+156];
	xor.b32  	%r930, %r930, %r844;
$L__BB4_95:
	and.b32  	%r846, %r787, 256;
	setp.eq.s32 	%p52, %r846, 0;
	@%p52 bra 	$L__BB4_97;
	ld.global.u32 	%r847, [%rd8+160];
	xor.b32  	%r934, %r934, %r847;
	ld.global.u32 	%r848, [%rd8+164];
	xor.b32  	%r1117, %r1117, %r848;
	ld.global.u32 	%r849, [%rd8+168];
	xor.b32  	%r1116, %r1116, %r849;
	ld.global.u32 	%r850, [%rd8+172];
	xor.b32  	%r1115, %r1115, %r850;
	ld.global.u32 	%r851, [%rd8+176];
	xor.b32  	%r930, %r930, %r851;
$L__BB4_97:
	and.b32  	%r853, %r787, 512;
	setp.eq.s32 	%p53, %r853, 0;
	@%p53 bra 	$L__BB4_99;
	ld.global.u32 	%r854, [%rd8+180];
	xor.b32  	%r934, %r934, %r854;
	ld.global.u32 	%r855, [%rd8+184];
	xor.b32  	%r1117, %r1117, %r855;
	ld.global.u32 	%r856, [%rd8+188];
	xor.b32  	%r1116, %r1116, %r856;
	ld.global.u32 	%r857, [%rd8+192];
	xor.b32  	%r1115, %r1115, %r857;
	ld.global.u32 	%r858, [%rd8+196];
	xor.b32  	%r930, %r930, %r858;
$L__BB4_99:
	and.b32  	%r860, %r787, 1024;
	setp.eq.s32 	%p54, %r860, 0;
	@%p54 bra 	$L__BB4_101;
	ld.global.u32 	%r861, [%rd8+200];
	xor.b32  	%r934, %r934, %r861;
	ld.global.u32 	%r862, [%rd8+204];
	xor.b32  	%r1117, %r1117, %r862;
	ld.global.u32 	%r863, [%rd8+208];
	xor.b32  	%r1116, %r1116, %r863;
	ld.global.u32 	%r864, [%rd8+212];
	xor.b32  	%r1115, %r1115, %r864;
	ld.global.u32 	%r865, [%rd8+216];
	xor.b32  	%r930, %r930, %r865;
$L__BB4_101:
	and.b32  	%r867, %r787, 2048;
	setp.eq.s32 	%p55, %r867, 0;
	@%p55 bra 	$L__BB4_103;
	ld.global.u32 	%r868, [%rd8+220];
	xor.b32  	%r934, %r934, %r868;
	ld.global.u32 	%r869, [%rd8+224];
	xor.b32  	%r1117, %r1117, %r869;
	ld.global.u32 	%r870, [%rd8+228];
	xor.b32  	%r1116, %r1116, %r870;
	ld.global.u32 	%r871, [%rd8+232];
	xor.b32  	%r1115, %r1115, %r871;
	ld.global.u32 	%r872, [%rd8+236];
	xor.b32  	%r930, %r930, %r872;
$L__BB4_103:
	and.b32  	%r874, %r787, 4096;
	setp.eq.s32 	%p56, %r874, 0;
	@%p56 bra 	$L__BB4_105;
	ld.global.u32 	%r875, [%rd8+240];
	xor.b32  	%r934, %r934, %r875;
	ld.global.u32 	%r876, [%rd8+244];
	xor.b32  	%r1117, %r1117, %r876;
	ld.global.u32 	%r877, [%rd8+248];
	xor.b32  	%r1116, %r1116, %r877;
	ld.global.u32 	%r878, [%rd8+252];
	xor.b32  	%r1115, %r1115, %r878;
	ld.global.u32 	%r879, [%rd8+256];
	xor.b32  	%r930, %r930, %r879;
$L__BB4_105:
	and.b32  	%r881, %r787, 8192;
	setp.eq.s32 	%p57, %r881, 0;
	@%p57 bra 	$L__BB4_107;
	ld.global.u32 	%r882, [%rd8+260];
	xor.b32  	%r934, %r934, %r882;
	ld.global.u32 	%r883, [%rd8+264];
	xor.b32  	%r1117, %r1117, %r883;
	ld.global.u32 	%r884, [%rd8+268];
	xor.b32  	%r1116, %r1116, %r884;
	ld.global.u32 	%r885, [%rd8+272];
	xor.b32  	%r1115, %r1115, %r885;
	ld.global.u32 	%r886, [%rd8+276];
	xor.b32  	%r930, %r930, %r886;
$L__BB4_107:
	and.b32  	%r888, %r787, 16384;
	setp.eq.s32 	%p58, %r888, 0;
	@%p58 bra 	$L__BB4_109;
	ld.global.u32 	%r889, [%rd8+280];
	xor.b32  	%r934, %r934, %r889;
	ld.global.u32 	%r890, [%rd8+284];
	xor.b32  	%r1117, %r1117, %r890;
	ld.global.u32 	%r891, [%rd8+288];
	xor.b32  	%r1116, %r1116, %r891;
	ld.global.u32 	%r892, [%rd8+292];
	xor.b32  	%r1115, %r1115, %r892;
	ld.global.u32 	%r893, [%rd8+296];
	xor.b32  	%r930, %r930, %r893;
$L__BB4_109:
	and.b32  	%r895, %r787, 32768;
	setp.eq.s32 	%p59, %r895, 0;
	@%p59 bra 	$L__BB4_111;
	ld.global.u32 	%r896, [%rd8+300];
	xor.b32  	%r934, %r934, %r896;
	ld.global.u32 	%r897, [%rd8+304];
	xor.b32  	%r1117, %r1117, %r897;
	ld.global.u32 	%r898, [%rd8+308];
	xor.b32  	%r1116, %r1116, %r898;
	ld.global.u32 	%r899, [%rd8+312];
	xor.b32  	%r1115, %r1115, %r899;
	ld.global.u32 	%r900, [%rd8+316];
	xor.b32  	%r930, %r930, %r900;
$L__BB4_111:
	add.s32 	%r1113, %r1113, 16;
	setp.ne.s32 	%p60, %r1113, 32;
	@%p60 bra 	$L__BB4_79;
	mad.lo.s32 	%r901, %r1107, -31, %r366;
	add.s32 	%r1107, %r901, 1;
	setp.ne.s32 	%p61, %r1107, 5;
	@%p61 bra 	$L__BB4_78;
	st.local.u32 	[%rd1+4], %r934;
	st.local.v2.u32 	[%rd1+8], {%r1117, %r1116};
	st.local.v2.u32 	[%rd1+16], {%r1115, %r930};
$L__BB4_114:
	shr.u64 	%rd26, %rd3, 2;
	add.s32 	%r917, %r917, 1;
	setp.gt.u64 	%p62, %rd3, 3;
	@%p62 bra 	$L__BB4_2;
$L__BB4_115:
	cvta.to.global.u64 	%rd23, %rd10;
	shr.u32 	%r902, %r934, 2;
	xor.b32  	%r903, %r902, %r934;
	shl.b32 	%r904, %r930, 4;
	shl.b32 	%r905, %r903, 1;
	xor.b32  	%r906, %r905, %r904;
	xor.b32  	%r907, %r906, %r903;
	xor.b32  	%r908, %r907, %r930;
	add.s32 	%r909, %r1, %r908;
	add.s32 	%r910, %r909, -637770787;
	mul.hi.u32 	%r911, %r910, 1374389535;
	shr.u32 	%r912, %r911, 5;
	mul.lo.s32 	%r913, %r912, 100;
	sub.s32 	%r914, %r910, %r913;
	shl.b64 	%rd24, %rd2, 2;
	add.s64 	%rd25, %rd23, %rd24;
	st.global.u32 	[%rd25], %r914;
	ret;

}


// ===== COMPILED SASS (sm_100) =====

	.target	sm_100

	.elftype	@"ET_EXEC"


//--------------------- .note.nv.tkinfo           --------------------------
	.section	.note.nv.tkinfo,"",@"SHT_NOTE"
	.sectionflags	@"SHF_NOTE_NV_TKINFO"
	.tkinfo
        /*0018*/ 	.word	0x00000002
        /*0030*/ 	.string	""
        /*0030*/ 	.string	"ptxas"
        /*0030*/ 	.string	"Cuda compilation tools, release 13.0, V13.0.88"
        /*0030*/ 	.string	"Build cuda_13.0.r13.0/compiler.36424714_0"
        /*0030*/ 	.string	"-arch sm_100 -m 64 "



//--------------------- .note.nv.cuinfo           --------------------------
	.section	.note.nv.cuinfo,"",@"SHT_NOTE"
	.sectionflags	@"SHF_NOTE_NV_CUINFO"
        /*0018*/ 	.short	0x0002
        /*001a*/ 	.short	0x0064
        /*001c*/ 	.short	0x0082
	.zero		2


//--------------------- .nv.info                  --------------------------
	.section	.nv.info,"",@"SHT_CUDA_INFO"
	.align	4


	//----- nvinfo : EIATTR_REGCOUNT
	.align		4
        /*0000*/ 	.byte	0x04, 0x2f
        /*0002*/ 	.short	(.L_12 - .L_11)
	.align		4
.L_11:
        /*0004*/ 	.word	index@(_Z18sample_full_kernelPiS_PKiS1_S1_i)
        /*0008*/ 	.word	0x0000001e


	//----- nvinfo : EIATTR_FRAME_SIZE
	.align		4
.L_12:
        /*000c*/ 	.byte	0x04, 0x11
        /*000e*/ 	.short	(.L_14 - .L_13)
	.align		4
.L_13:
        /*0010*/ 	.word	index@(_Z18sample_full_kernelPiS_PKiS1_S1_i)
        /*0014*/ 	.word	0x00000000


	//----- nvinfo : EIATTR_REGCOUNT
	.align		4
.L_14:
        /*0018*/ 	.byte	0x04, 0x2f
        /*001a*/ 	.short	(.L_16 - .L_15)
	.align		4
.L_15:
        /*001c*/ 	.word	index@(_Z10sample1HopPiS_PKiS1_S1_ii)
        /*0020*/ 	.word	0x00000020


	//----- nvinfo : EIATTR_FRAME_SIZE
	.align		4
.L_16:
        /*0024*/ 	.byte	0x04, 0x11
        /*0026*/ 	.short	(.L_18 - .L_17)
	.align		4
.L_17:
        /*0028*/ 	.word	index@(_Z10sample1HopPiS_PKiS1_S1_ii)
        /*002c*/ 	.word	0x00000030


	//----- nvinfo : EIATTR_REGCOUNT
	.align		4
.L_18:
        /*0030*/ 	.byte	0x04, 0x2f
        /*0032*/ 	.short	(.L_20 - .L_19)
	.align		4
.L_19:
        /*0034*/ 	.word	index@(_Z10sample2HopPiS_S_S_PKiS1_S1_iii)
        /*0038*/ 	.word	0x00000028


	//----- nvinfo : EIATTR_FRAME_SIZE
	.align		4
.L_20:
        /*003c*/ 	.byte	0x04, 0x11
        /*003e*/ 	.short	(.L_22 - .L_21)
	.align		4
.L_21:
        /*0040*/ 	.word	index@(_Z10sample2HopPiS_S_S_PKiS1_S1_iii)
        /*0044*/ 	.word	0x00000068


	//----- nvinfo : EIATTR_REGCOUNT
	.align		4
.L_22:
        /*0048*/ 	.byte	0x04, 0x2f
        /*004a*/ 	.short	(.L_24 - .L_23)
	.align		4
.L_23:
        /*004c*/ 	.word	index@(_Z10sample3HopPiS_S_S_S_S_PKiS1_S1_iiii)
        /*0050*/ 	.word	0x00000030


	//----- nvinfo : EIATTR_FRAME_SIZE
	.align		4
.L_24:
        /*0054*/ 	.byte	0x04, 0x11
        /*0056*/ 	.short	(.L_26 - .L_25)
	.align		4
.L_25:
        /*0058*/ 	.word	index@(_Z10sample3HopPiS_S_S_S_S_PKiS1_S1_iiii)
        /*005c*/ 	.word	0x00000090


	//----- nvinfo : EIATTR_REGCOUNT
	.align		4
.L_26:
        /*0060*/ 	.byte	0x04, 0x2f
        /*0062*/ 	.short	(.L_28 - .L_27)
	.align		4
.L_27:
        /*0064*/ 	.word	index@(_Z24generate_random_integersPij)
        /*0068*/ 	.word	0x0000001f


	//----- nvinfo : EIATTR_FRAME_SIZE
	.align		4
.L_28:
        /*006c*/ 	.byte	0x04, 0x11
        /*006e*/ 	.short	(.L_30 - .L_29)
	.align		4
.L_29:
        /*0070*/ 	.word	index@(_Z24generate_random_integersPij)
        /*0074*/ 	.word	0x00000030


	//----- nvinfo : EIATTR_MIN_STACK_SIZE
	.align		4
.L_30:
        /*0078*/ 	.byte	0x04, 0x12
        /*007a*/ 	.short	(.L_32 - .L_31)
	.align		4
.L_31:
        /*007c*/ 	.word	index@(_Z24generate_random_integersPij)
        /*0080*/ 	.word	0x00000030


	//----- nvinfo : EIATTR_MIN_STACK_SIZE
	.align		4
.L_32:
        /*0084*/ 	.byte	0x04, 0x12
        /*0086*/ 	.short	(.L_34 - .L_33)
	.align		4
.L_33:
        /*0088*/ 	.word	index@(_Z10sample3HopPiS_S_S_S_S_PKiS1_S1_iiii)
        /*008c*/ 	.word	0x00000090


	//----- nvinfo : EIATTR_MIN_STACK_SIZE
	.align		4
.L_34:
        /*0090*/ 	.byte	0x04, 0x12
        /*0092*/ 	.short	(.L_36 - .L_35)
	.align		4
.L_35:
        /*0094*/ 	.word	index@(_Z10sample2HopPiS_S_S_PKiS1_S1_iii)
        /*0098*/ 	.word	0x00000068


	//----- nvinfo : EIATTR_MIN_STACK_SIZE
	.align		4
.L_36:
        /*009c*/ 	.byte	0x04, 0x12
        /*009e*/ 	.short	(.L_38 - .L_37)
	.align		4
.L_37:
        /*00a0*/ 	.word	index@(_Z10sample1HopPiS_PKiS1_S1_ii)
        /*00a4*/ 	.word	0x00000030


	//----- nvinfo : EIATTR_MIN_STACK_SIZE
	.align		4
.L_38:
        /*00a8*/ 	.byte	0x04, 0x12
        /*00aa*/ 	.short	(.L_40 - .L_39)
	.align		4
.L_39:
        /*00ac*/ 	.word	index@(_Z18sample_full_kernelPiS_PKiS1_S1_i)
        /*00b0*/ 	.word	0x00000000
.L_40:


//--------------------- .nv.compat                --------------------------
	.section	.nv.compat,"",@"SHT_CUDA_COMPAT_INFO"
	.align	4
        /*0000*/ 	.byte	0x02, 0x09, 0x00, 0x00, 0x02, 0x02, 0x01, 0x00, 0x02, 0x05, 0x05, 0x00, 0x03, 0x07, 0x01, 0x01
        /*0010*/ 	.byte	0x02, 0x03, 0x00, 0x00, 0x02, 0x06, 0x01, 0x00, 0x04, 0x0b, 0x08, 0x00, 0x09, 0x00, 0x00, 0x00
        /*0020*/ 	.byte	0x00, 0x00, 0x00, 0x00


//--------------------- .nv.info._Z24generate_random_integersPij --------------------------
	.section	.nv.info._Z24generate_random_integersPij,"",@"SHT_CUDA_INFO"
	.sectionflags	@""
	.align	4


	//----- nvinfo : EIATTR_CUDA_API_VERSION
	.align		4
        /*0000*/ 	.byte	0x04, 0x37
        /*0002*/ 	.short	(.L_42 - .L_41)
.L_41:
        /*0004*/ 	.word	0x00000082


	//----- nvinfo : EIATTR_KPARAM_INFO
	.align		4
.L_42:
        /*0008*/ 	.byte	0x04, 0x17
        /*000a*/ 	.short	(.L_44 - .L_43)
.L_43:
        /*000c*/ 	.word	0x00000000
        /*0010*/ 	.short	0x0001
        /*0012*/ 	.short	0x0008
        /*0014*/ 	.byte	0x00, 0xf0, 0x11, 0x00


	//----- nvinfo : EIATTR_KPARAM_INFO
	.align		4
.L_44:
        /*0018*/ 	.byte	0x04, 0x17
        /*001a*/ 	.short	(.L_46 - .L_45)
.L_45:
        /*001c*/ 	.word	0x00000000
        /*0020*/ 	.short	0x0000
        /*0022*/ 	.short	0x0000
        /*0024*/ 	.byte	0x00, 0xf5, 0x21, 0x00


	//----- nvinfo : EIATTR_SPARSE_MMA_MASK
	.align		4
.L_46:
        /*0028*/ 	.byte	0x03, 0x50
        /*002a*/ 	.short	0x0000


	//----- nvinfo : EIATTR_MAXREG_COUNT
	.align		4
        /*002c*/ 	.byte	0x03, 0x1b
        /*002e*/ 	.short	0x00ff


	//----- nvinfo : EIATTR_MERCURY_ISA_VERSION
	.align		4
        /*0030*/ 	.byte	0x03, 0x5f
        /*0032*/ 	.short	0x0101


	//----- nvinfo : EIATTR_VRC_CTA_INIT_COUNT
	.align		4
        /*0034*/ 	.byte	0x02, 0x4a
	.zero		1
	.zero		1


	//----- nvinfo : EIATTR_EXIT_INSTR_OFFSETS
	.align		4
        /*0038*/ 	.byte	0x04, 0x1c
        /*003a*/ 	.short	(.L_48 - .L_47)


	//   ....[0]....
.L_47:
        /*003c*/ 	.word	0x00002760


	//----- nvinfo : EIATTR_CRS_STACK_SIZE
	.align		4
.L_48:
        /*0040*/ 	.byte	0x04, 0x1e
        /*0042*/ 	.short	(.L_50 - .L_49)
.L_49:
        /*0044*/ 	.word	0x00000000


	//----- nvinfo : EIATTR_CBANK_PARAM_SIZE
	.align		4
.L_50:
        /*0048*/ 	.byte	0x03, 0x19
        /*004a*/ 	.short	0x000c


	//----- nvinfo : EIATTR_PARAM_CBANK
	.align		4
        /*004c*/ 	.byte	0x04, 0x0a
        /*004e*/ 	.short	(.L_52 - .L_51)
	.align		4
.L_51:
        /*0050*/ 	.word	index@(.nv.constant0._Z24generate_random_integersPij)
        /*0054*/ 	.short	0x0380
        /*0056*/ 	.short	0x000c


	//----- nvinfo : EIATTR_SW_WAR
	.align		4
.L_52:
        /*0058*/ 	.byte	0x04, 0x36
        /*005a*/ 	.short	(.L_54 - .L_53)
.L_53:
        /*005c*/ 	.word	0x00000008
.L_54:


//--------------------- .nv.info._Z10sample3HopPiS_S_S_S_S_PKiS1_S1_iiii --------------------------
	.section	.nv.info._Z10sample3HopPiS_S_S_S_S_PKiS1_S1_iiii,"",@"SHT_CUDA_INFO"
	.sectionflags	@""
	.align	4


	//----- nvinfo : EIATTR_CUDA_API_VERSION
	.align		4
        /*0000*/ 	.byte	0x04, 0x37
        /*0002*/ 	.short	(.L_56 - .L_55)
.L_55:
        /*0004*/ 	.word	0x00000082


	//----- nvinfo : EIATTR_KPARAM_INFO
	.align		4
.L_56:
        /*0008*/ 	.byte	0x04, 0x17
        /*000a*/ 	.short	(.L_58 - .L_57)
.L_57:
        /*000c*/ 	.word	0x00000000
        /*0010*/ 	.short	0x000c
        /*0012*/ 	.short	0x0054
        /*0014*/ 	.byte	0x00, 0xf0, 0x11, 0x00


	//----- nvinfo : EIATTR_KPARAM_INFO
	.align		4
.L_58:
        /*0018*/ 	.byte	0x04, 0x17
        /*001a*/ 	.short	(.L_60 - .L_59)
.L_59:
        /*001c*/ 	.word	0x00000000
        /*0020*/ 	.short	0x000b
        /*0022*/ 	.short	0x0050
        /*0024*/ 	.byte	0x00, 0xf0, 0x11, 0x00


	//----- nvinfo : EIATTR_KPARAM_INFO
	.align		4
.L_60:
        /*0028*/ 	.byte	0x04, 0x17
        /*002a*/ 	.short	(.L_62 - .L_61)
.L_61:
        /*002c*/ 	.word	0x00000000
        /*0030*/ 	.short	0x000a
        /*0032*/ 	.short	0x004c
        /*0034*/ 	.byte	0x00, 0xf0, 0x11, 0x00


	//----- nvinfo : EIATTR_KPARAM_INFO
	.align		4
.L_62:
        /*0038*/ 	.byte	0x04, 0x17
        /*003a*/ 	.short	(.L_64 - .L_63)
.L_63:
        /*003c*/ 	.word	0x00000000
        /*0040*/ 	.short	0x0009
        /*0042*/ 	.short	0x0048
        /*0044*/ 	.byte	0x00, 0xf0, 0x11, 0x00


	//----- nvinfo : EIATTR_KPARAM_INFO
	.align		4
.L_64:
        /*0048*/ 	.byte	0x04, 0x17
        /*004a*/ 	.short	(.L_66 - .L_65)
.L_65:
        /*004c*/ 	.word	0x00000000
        /*0050*/ 	.short	0x0008
        /*0052*/ 	.short	0x0040
        /*0054*/ 	.byte	0x00, 0xf5, 0x21, 0x00


	//----- nvinfo : EIATTR_KPARAM_INFO
	.align		4
.L_66:
        /*0058*/ 	.byte	0x04, 0x17
        /*005a*/ 	.short	(.L_68 - .L_67)
.L_67:
        /*005c*/ 	.word	0x00000000
        /*0060*/ 	.short	0x0007
        /*0062*/ 	.short	0x0038
        /*0064*/ 	.byte	0x00, 0xf5, 0x21, 0x00


	//----- nvinfo : EIATTR_KPARAM_INFO
	.align		4
.L_68:
        /*0068*/ 	.byte	0x04, 0x17
        /*006a*/ 	.short	(.L_70 - .L_69)
.L_69:
        /*006c*/ 	.word	0x00000000
        /*0070*/ 	.short	0x0006
        /*0072*/ 	.short	0x0030
        /*0074*/ 	.byte	0x00, 0xf5, 0x21, 0x00


	//----- nvinfo : EIATTR_KPARAM_INFO
	.align		4
.L_70:
        /*0078*/ 	.byte	0x04, 0x17
        /*007a*/ 	.short	(.L_72 - .L_71)
.L_71:
        /*007c*/ 	.word	0x00000000
        /*0080*/ 	.short	0x0005
        /*0082*/ 	.short	0x0028
        /*0084*/ 	.byte	0x00, 0xf5, 0x21, 0x00


	//----- nvinfo : EIATTR_KPARAM_INFO
	.align		4
.L_72:
        /*0088*/ 	.byte	0x04, 0x17
        /*008a*/ 	.short	(.L_74 - .L_73)
.L_73:
        /*008c*/ 	.word	0x00000000
        /*0090*/ 	.short	0x0004
        /*0092*/ 	.short	0x0020
        /*0094*/ 	.byte	0x00, 0xf5, 0x21, 0x00


	//----- nvinfo : EIATTR_KPARAM_INFO
	.align		4
.L_74:
        /*0098*/ 	.byte	0x04, 0x17
        /*009a*/ 	.short	(.L_76 - .L_75)
.L_75:
        /*009c*/ 	.word	0x00000000
        /*00a0*/ 	.short	0x0003
        /*00a2*/ 	.short	0x0018
        /*00a4*/ 	.byte	0x00, 0xf5, 0x21, 0x00


	//----- nvinfo : EIATTR_KPARAM_INFO
	.align		4
.L_76:
        /*00a8*/ 	.byte	0x04, 0x17
        /*00aa*/ 	.short	(.L_78 - .L_77)
.L_77:
        /*00ac*/ 	.word	0x00000000
        /*00b0*/ 	.short	0x0002
        /*00b2*/ 	.short	0x0010
        /*00b4*/ 	.byte	0x00, 0xf5, 0x21, 0x00


	//----- nvinfo : EIATTR_KPARAM_INFO
	.align		4
.L_78:
        /*00b8*/ 	.byte	0x04, 0x17
        /*00ba*/ 	.short	(.L_80 - .L_79)
.L_79:
        /*00bc*/ 	.word	0x00000000
        /*00c0*/ 	.short	0x0001
        /*00c2*/ 	.short	0x0008
        /*00c4*/ 	.byte	0x00, 0xf5, 0x21, 0x00


	//----- nvinfo : EIATTR_KPARAM_INFO
	.align		4
.L_80:
        /*00c8*/ 	.byte	0x04, 0x17
        /*00ca*/ 	.short	(.L_82 - .L_81)
.L_81:
        /*00cc*/ 	.word	0x00000000
        /*00d0*/ 	.short	0x0000
        /*00d2*/ 	.short	0x0000
        /*00d4*/ 	.byte	0x00, 0xf5, 0x21, 0x00


	//----- nvinfo : EIATTR_SPARSE_MMA_MASK
	.align		4
.L_82:
        /*00d8*/ 	.byte	0x03, 0x50
        /*00da*/ 	.short	0x0000


	//----- nvinfo : EIATTR_MAXREG_COUNT
	.align		4
        /*00dc*/ 	.byte	0x03, 0x1b
        /*00de*/ 	.short	0x00ff


	//----- nvinfo : EIATTR_MERCURY_ISA_VERSION
	.align		4
        /*00e0*/ 	.byte	0x03, 0x5f
        /*00e2*/ 	.short	0x0101


	//----- nvinfo : EIATTR_VRC_CTA_INIT_COUNT
	.align		4
        /*00e4*/ 	.byte	0x02, 0x4a
	.zero		1
	.zero		1


	//----- nvinfo : EIATTR_EXIT_INSTR_OFFSETS
	.align		4
        /*00e8*/ 	.byte	0x04, 0x1c
        /*00ea*/ 	.short	(.L_84 - .L_83)


	//   ....[0]....
.L_83:
        /*00ec*/ 	.word	0x000000a0


	//   ....[1]....
        /*00f0*/ 	.word	0x00009ea0


	//----- nvinfo : EIATTR_CRS_STACK_SIZE
	.align		4
.L_84:
        /*00f4*/ 	.byte	0x04, 0x1e
        /*00f6*/ 	.short	(.L_86 - .L_85)
.L_85:
        /*00f8*/ 	.word	0x00000000


	//----- nvinfo : EIATTR_CBANK_PARAM_SIZE
	.align		4
.L_86:
        /*00fc*/ 	.byte	0x03, 0x19
        /*00fe*/ 	.short	0x0058


	//----- nvinfo : EIATTR_PARAM_CBANK
	.align		4
        /*0100*/ 	.byte	0x04, 0x0a
        /*0102*/ 	.short	(.L_88 - .L_87)
	.align		4
.L_87:
        /*0104*/ 	.word	index@(.nv.constant0._Z10sample3HopPiS_S_S_S_S_PKiS1_S1_iiii)
        /*0108*/ 	.short	0x0380
        /*010a*/ 	.short	0x0058


	//----- nvinfo : EIATTR_SW_WAR
	.align		4
.L_88:
        /*010c*/ 	.byte	0x04, 0x36
        /*010e*/ 	.short	(.L_90 - .L_89)
.L_89:
        /*0110*/ 	.word	0x00000008
.L_90:


//--------------------- .nv.info._Z10sample2HopPiS_S_S_PKiS1_S1_iii --------------------------
	.section	.nv.info._Z10sample2HopPiS_S_S_PKiS1_S1_iii,"",@"SHT_CUDA_INFO"
	.sectionflags	@""
	.align	4


	//----- nvinfo : EIATTR_CUDA_API_VERSION
	.align		4
        /*0000*/ 	.byte	0x04, 0x37
        /*0002*/ 	.short	(.L_92 - .L_91)
.L_91:
        /*0004*/ 	.word	0x00000082


	//----- nvinfo : EIATTR_KPARAM_INFO
	.align		4
.L_92:
        /*0008*/ 	.byte	0x04, 0x17
        /*000a*/ 	.short	(.L_94 - .L_93)
.L_93:
        /*000c*/ 	.word	0x00000000
        /*0010*/ 	.short	0x0009
        /*0012*/ 	.short	0x0040
        /*0014*/ 	.byte	0x00, 0xf0, 0x11, 0x00


	//----- nvinfo : EIATTR_KPARAM_INFO
	.align		4
.L_94:
        /*0018*/ 	.byte	0x04, 0x17
        /*001a*/ 	.short	(.L_96 - .L_95)
.L_95:
        /*001c*/ 	.word	0x00000000
        /*0020*/ 	.short	0x0008
        /*0022*/ 	.short	0x003c
        /*0024*/ 	.byte	0x00, 0xf0, 0x11, 0x00


	//----- nvinfo : EIATTR_KPARAM_INFO
	.align		4
.L_96:
        /*0028*/ 	.byte	0x04, 0x17
        /*002a*/ 	.short	(.L_98 - .L_97)
.L_97:
        /*002c*/ 	.word	0x00000000
        /*0030*/ 	.short	0x0007
        /*0032*/ 	.short	0x0038
        /*0034*/ 	.byte	0x00, 0xf0, 0x11, 0x00


	//----- nvinfo : EIATTR_KPARAM_INFO
	.align		4
.L_98:
        /*0038*/ 	.byte	0x04, 0x17
        /*003a*/ 	.short	(.L_100 - .L_99)
.L_99:
        /*003c*/ 	.word	0x00000000
        /*0040*/ 	.short	0x0006
        /*0042*/ 	.short	0x0030
        /*0044*/ 	.byte	0x00, 0xf5, 0x21, 0x00


	//----- nvinfo : EIATTR_KPARAM_INFO
	.align		4
.L_100:
        /*0048*/ 	.byte	0x04, 0x17
        /*004a*/ 	.short	(.L_102 - .L_101)
.L_101:
        /*004c*/ 	.word	0x00000000
        /*0050*/ 	.short	0x0005
        /*0052*/ 	.short	0x0028
        /*0054*/ 	.byte	0x00, 0xf5, 0x21, 0x00


	//----- nvinfo : EIATTR_KPARAM_INFO
	.align		4
.L_102:
        /*0058*/ 	.byte	0x04, 0x17
        /*005a*/ 	.short	(.L_104 - .L_103)
.L_103:
        /*005c*/ 	.word	0x00000000
        /*0060*/ 	.short	0x0004
        /*0062*/ 	.short	0x0020
        /*0064*/ 	.byte	0x00, 0xf5, 0x21, 0x00


	//----- nvinfo : EIATTR_KPARAM_INFO
	.align		4
.L_104:
        /*0068*/ 	.byte	0x04, 0x17
        /*006a*/ 	.short	(.L_106 - .L_105)
.L_105:
        /*006c*/ 	.word	0x00000000
        /*0070*/ 	.short	0x0003
        /*0072*/ 	.short	0x0018
        /*0074*/ 	.byte	0x00, 0xf5, 0x21, 0x00


	//----- nvinfo : EIATTR_KPARAM_INFO
	.align		4
.L_106:
        /*0078*/ 	.byte	0x04, 0x17
        /*007a*/ 	.short	(.L_108 - .L_107)
.L_107:
        /*007c*/ 	.word	0x00000000
        /*0080*/ 	.short	0x0002
        /*0082*/ 	.short	0x0010
        /*0084*/ 	.byte	0x00, 0xf5, 0x21, 0x00


	//----- nvinfo : EIATTR_KPARAM_INFO
	.align		4
.L_108:
        /*0088*/ 	.byte	0x04, 0x17
        /*008a*/ 	.short	(.L_110 - .L_109)
.L_109:
        /*008c*/ 	.word	0x00000000
        /*0090*/ 	.short	0x0001
        /*0092*/ 	.short	0x0008
        /*0094*/ 	.byte	0x00, 0xf5, 0x21, 0x00


	//----- nvinfo : EIATTR_KPARAM_INFO
	.align		4
.L_110:
        /*0098*/ 	.byte	0x04, 0x17
        /*009a*/ 	.short	(.L_112 - .L_111)
.L_111:
        /*009c*/ 	.word	0x00000000
        /*00a0*/ 	.short	0x0000
        /*00a2*/ 	.short	0x0000
        /*00a4*/ 	.byte	0x00, 0xf5, 0x21, 0x00


	//----- nvinfo : EIATTR_SPARSE_MMA_MASK
	.align		4
.L_112:
        /*00a8*/ 	.byte	0x03, 0x50
        /*00aa*/ 	.short	0x0000


	//----- nvinfo : EIATTR_MAXREG_COUNT
	.align		4
        /*00ac*/ 	.byte	0x03, 0x1b
        /*00ae*/ 	.short	0x00ff


	//----- nvinfo : EIATTR_EXTERNS
	.align		4
        /*00b0*/ 	.byte	0x04, 0x0f
        /*00b2*/ 	.short	(.L_114 - .L_113)


	//   ....[0]....
	.align		4
.L_113:
        /*00b4*/ 	.word	index@(vprintf)


	//----- nvinfo : EIATTR_MERCURY_ISA_VERSION
	.align		4
.L_114:
        /*00b8*/ 	.byte	0x03, 0x5f
        /*00ba*/ 	.short	0x0101


	//----- nvinfo : EIATTR_VRC_CTA_INIT_COUNT
	.align		4
        /*00bc*/ 	.byte	0x02, 0x4a
	.zero		1
	.zero		1


	//----- nvinfo : EIATTR_SYSCALL_OFFSETS
	.align		4
        /*00c0*/ 	.byte	0x04, 0x46
        /*00c2*/ 	.short	(.L_116 - .L_115)


	//   ....[0]....
.L_115:
        /*00c4*/ 	.word	0x00002d50


	//   ....[1]....
        /*00c8*/ 	.word	0x00002ea0


	//----- nvinfo : EIATTR_EXIT_INSTR_OFFSETS
	.align		4
.L_116:
        /*00cc*/ 	.byte	0x04, 0x1c
        /*00ce*/ 	.short	(.L_118 - .L_117)


	//   ....[0]....
.L_117:
        /*00d0*/ 	.word	0x000000e0


	//   ....[1]....
        /*00d4*/ 	.word	0x00006b10


	//   ....[2]....
        /*00d8*/ 	.word	0x00007150


	//----- nvinfo : EIATTR_CRS_STACK_SIZE
	.align		4
.L_118:
        /*00dc*/ 	.byte	0x04, 0x1e
        /*00de*/ 	.short	(.L_120 - .L_119)
.L_119:
        /*00e0*/ 	.word	0x00000000


	//----- nvinfo : EIATTR_CBANK_PARAM_SIZE
	.align		4
.L_120:
        /*00e4*/ 	.byte	0x03, 0x19
        /*00e6*/ 	.short	0x0044


	//----- nvinfo : EIATTR_PARAM_CBANK
	.align		4
        /*00e8*/ 	.byte	0x04, 0x0a
        /*00ea*/ 	.short	(.L_122 - .L_121)
	.align		4
.L_121:
        /*00ec*/ 	.word	index@(.nv.constant0._Z10sample2HopPiS_S_S_PKiS1_S1_iii)
        /*00f0*/ 	.short	0x0380
        /*00f2*/ 	.short	0x0044


	//----- nvinfo : EIATTR_SW_WAR
	.align		4
.L_122:
        /*00f4*/ 	.byte	0x04, 0x36
        /*00f6*/ 	.short	(.L_124 - .L_123)
.L_123:
        /*00f8*/ 	.word	0x00000008
.L_124:


//--------------------- .nv.info._Z10sample1HopPiS_PKiS1_S1_ii --------------------------
	.section	.nv.info._Z10sample1HopPiS_PKiS1_S1_ii,"",@"SHT_CUDA_INFO"
	.sectionflags	@""
	.align	4


	//----- nvinfo : EIATTR_CUDA_API_VERSION
	.align		4
        /*0000*/ 	.byte	0x04, 0x37
        /*0002*/ 	.short	(.L_126 - .L_125)
.L_125:
        /*0004*/ 	.word	0x00000082


	//----- nvinfo : EIATTR_KPARAM_INFO
	.align		4
.L_126:
        /*0008*/ 	.byte	0x04, 0x17
        /*000a*/ 	.short	(.L_128 - .L_127)
.L_127:
        /*000c*/ 	.word	0x00000000
        /*0010*/ 	.short	0x0006
        /*0012*/ 	.short	0x002c
        /*0014*/ 	.byte	0x00, 0xf0, 0x11, 0x00


	//----- nvinfo : EIATTR_KPARAM_INFO
	.align		4
.L_128:
        /*0018*/ 	.byte	0x04, 0x17
        /*001a*/ 	.short	(.L_130 - .L_129)
.L_129:
        /*001c*/ 	.word	0x00000000
        /*0020*/ 	.short	0x0005
        /*0022*/ 	.short	0x0028
        /*0024*/ 	.byte	0x00, 0xf0, 0x11, 0x00


	//----- nvinfo : EIATTR_KPARAM_INFO
	.align		4
.L_130:
        /*0028*/ 	.byte	0x04, 0x17
        /*002a*/ 	.short	(.L_132 - .L_131)
.L_131:
        /*002c*/ 	.word	0x00000000
        /*0030*/ 	.short	0x0004
        /*0032*/ 	.short	0x0020
        /*0034*/ 	.byte	0x00, 0xf5, 0x21, 0x00


	//----- nvinfo : EIATTR_KPARAM_INFO
	.align		4
.L_132:
        /*0038*/ 	.byte	0x04, 0x17
        /*003a*/ 	.short	(.L_134 - .L_133)
.L_133:
        /*003c*/ 	.word	0x00000000
        /*0040*/ 	.short	0x0003
        /*0042*/ 	.short	0x0018
        /*0044*/ 	.byte	0x00, 0xf5, 0x21, 0x00


	//----- nvinfo : EIATTR_KPARAM_INFO
	.align		4
.L_134:
        /*0048*/ 	.byte	0x04, 0x17
        /*004a*/ 	.short	(.L_136 - .L_135)
.L_135:
        /*004c*/ 	.word	0x00000000
        /*0050*/ 	.short	0x0002
        /*0052*/ 	.short	0x0010
        /*0054*/ 	.byte	0x00, 0xf5, 0x21, 0x00


	//----- nvinfo : EIATTR_KPARAM_INFO
	.align		4
.L_136:
        /*0058*/ 	.byte	0x04, 0x17
        /*005a*/ 	.short	(.L_138 - .L_137)
.L_137:
        /*005c*/ 	.word	0x00000000
        /*0060*/ 	.short	0x0001
        /*0062*/ 	.short	0x0008
        /*0064*/ 	.byte	0x00, 0xf5, 0x21, 0x00


	//----- nvinfo : EIATTR_KPARAM_INFO
	.align		4
.L_138:
        /*0068*/ 	.byte	0x04, 0x17
        /*006a*/ 	.short	(.L_140 - .L_139)
.L_139:
        /*006c*/ 	.word	0x00000000
        /*0070*/ 	.short	0x0000
        /*0072*/ 	.short	0x0000
        /*0074*/ 	.byte	0x00, 0xf5, 0x21, 0x00


	//----- nvinfo : EIATTR_SPARSE_MMA_MASK
	.align		4
.L_140:
        /*0078*/ 	.byte	0x03, 0x50
        /*007a*/ 	.short	0x0000


	//----- nvinfo : EIATTR_MAXREG_COUNT
	.align		4
        /*007c*/ 	.byte	0x03, 0x1b
        /*007e*/ 	.short	0x00ff


	//----- nvinfo : EIATTR_MERCURY_ISA_VERSION
	.align		4
        /*0080*/ 	.byte	0x03, 0x5f
        /*0082*/ 	.short	0x0101


	//----- nvinfo : EIATTR_VRC_CTA_INIT_COUNT
	.align		4
        /*0084*/ 	.byte	0x02, 0x4a
	.zero		1
	.zero		1


	//----- nvinfo : EIATTR_EXIT_INSTR_OFFSETS
	.align		4
        /*0088*/ 	.byte	0x04, 0x1c
        /*008a*/ 	.short	(.L_142 - .L_141)


	//   ....[0]....
.L_141:
        /*008c*/ 	.word	0x00000090


	//   ....[1]....
        /*0090*/ 	.word	0x00003120


	//----- nvinfo : EIATTR_CRS_STACK_SIZE
	.align		4
.L_142:
        /*0094*/ 	.byte	0x04, 0x1e
        /*0096*/ 	.short	(.L_144 - .L_143)
.L_143:
        /*0098*/ 	.word	0x00000000


	//----- nvinfo : EIATTR_CBANK_PARAM_SIZE
	.align		4
.L_144:
        /*009c*/ 	.byte	0x03, 0x19
        /*009e*/ 	.short	0x0030


	//----- nvinfo : EIATTR_PARAM_CBANK
	.align		4
        /*00a0*/ 	.byte	0x04, 0x0a
        /*00a2*/ 	.short	(.L_146 - .L_145)
	.align		4
.L_145:
        /*00a4*/ 	.word	index@(.nv.constant0._Z10sample1HopPiS_PKiS1_S1_ii)
        /*00a8*/ 	.short	0x0380
        /*00aa*/ 	.short	0x0030


	//----- nvinfo : EIATTR_SW_WAR
	.align		4
.L_146:
        /*00ac*/ 	.byte	0x04, 0x36
        /*00ae*/ 	.short	(.L_148 - .L_147)
.L_147:
        /*00b0*/ 	.word	0x00000008
.L_148:


//--------------------- .nv.info._Z18sample_full_kernelPiS_PKiS1_S1_i --------------------------
	.section	.nv.info._Z18sample_full_kernelPiS_PKiS1_S1_i,"",@"SHT_CUDA_INFO"
	.sectionflags	@""
	.align	4


	//----- nvinfo : EIATTR_CUDA_API_VERSION
	.align		4
        /*0000*/ 	.byte	0x04, 0x37
        /*0002*/ 	.short	(.L_150 - .L_149)
.L_149:
        /*0004*/ 	.word	0x00000082


	//----- nvinfo : EIATTR_KPARAM_INFO
	.align		4
.L_150:
        /*0008*/ 	.byte	0x04, 0x17
        /*000a*/ 	.short	(.L_152 - .L_151)
.L_151:
        /*000c*/ 	.word	0x00000000
        /*0010*/ 	.short	0x0005
        /*0012*/ 	.short	0x0028
        /*0014*/ 	.byte	0x00, 0xf0, 0x11, 0x00


	//----- nvinfo : EIATTR_KPARAM_INFO
	.align		4
.L_152:
        /*0018*/ 	.byte	0x04, 0x17
        /*001a*/ 	.short	(.L_154 - .L_153)
.L_153:
        /*001c*/ 	.word	0x00000000
        /*0020*/ 	.short	0x0004
        /*0022*/ 	.short	0x0020
        /*0024*/ 	.byte	0x00, 0xf5, 0x21, 0x00


	//----- nvinfo : EIATTR_KPARAM_INFO
	.align		4
.L_154:
        /*0028*/ 	.byte	0x04, 0x17
        /*002a*/ 	.short	(.L_156 - .L_155)
.L_155:
        /*002c*/ 	.word	0x00000000
        /*0030*/ 	.short	0x0003
        /*0032*/ 	.short	0x0018
        /*0034*/ 	.byte	0x00, 0xf5, 0x21, 0x00


	//----- nvinfo : EIATTR_KPARAM_INFO
	.align		4
.L_156:
        /*0038*/ 	.byte	0x04, 0x17
        /*003a*/ 	.short	(.L_158 - .L_157)
.L_157:
        /*003c*/ 	.word	0x00000000
        /*0040*/ 	.short	0x0002
        /*0042*/ 	.short	0x0010
        /*0044*/ 	.byte	0x00, 0xf5, 0x21, 0x00


	//----- nvinfo : EIATTR_KPARAM_INFO
	.align		4
.L_158:
        /*0048*/ 	.byte	0x04, 0x17
        /*004a*/ 	.short	(.L_160 - .L_159)
.L_159:
        /*004c*/ 	.word	0x00000000
        /*0050*/ 	.short	0x0001
        /*0052*/ 	.short	0x0008
        /*0054*/ 	.byte	0x00, 0xf5, 0x21, 0x00


	//----- nvinfo : EIATTR_KPARAM_INFO
	.align		4
.L_160:
        /*0058*/ 	.byte	0x04, 0x17
        /*005a*/ 	.short	(.L_162 - .L_161)
.L_161:
        /*005c*/ 	.word	0x00000000
        /*0060*/ 	.short	0x0000
        /*0062*/ 	.short	0x0000
        /*0064*/ 	.byte	0x00, 0xf5, 0x21, 0x00


	//----- nvinfo : EIATTR_SPARSE_MMA_MASK
	.align		4
.L_162:
        /*0068*/ 	.byte	0x03, 0x50
        /*006a*/ 	.short	0x0000


	//----- nvinfo : EIATTR_MAXREG_COUNT
	.align		4
        /*006c*/ 	.byte	0x03, 0x1b
        /*006e*/ 	.short	0x00ff


	//----- nvinfo : EIATTR_MERCURY_ISA_VERSION
	.align		4
        /*0070*/ 	.byte	0x03, 0x5f
        /*0072*/ 	.short	0x0101


	//----- nvinfo : EIATTR_VRC_CTA_INIT_COUNT
	.align		4
        /*0074*/ 	.byte	0x02, 0x4a
	.zero		1
	.zero		1


	//----- nvinfo : EIATTR_EXIT_INSTR_OFFSETS
	.align		4
        /*0078*/ 	.byte	0x04, 0x1c
        /*007a*/ 	.short	(.L_164 - .L_163)


	//   ....[0]....
.L_163:
        /*007c*/ 	.word	0x00000070


	//   ....[1]....
        /*0080*/ 	.word	0x00000550


	//----- nvinfo : EIATTR_CRS_STACK_SIZE
	.align		4
.L_164:
        /*0084*/ 	.byte	0x04, 0x1e
        /*0086*/ 	.short	(.L_166 - .L_165)
.L_165:
        /*0088*/ 	.word	0x00000000


	//----- nvinfo : EIATTR_CBANK_PARAM_SIZE
	.align		4
.L_166:
        /*008c*/ 	.byte	0x03, 0x19
        /*008e*/ 	.short	0x002c


	//----- nvinfo : EIATTR_PARAM_CBANK
	.align		4
        /*0090*/ 	.byte	0x04, 0x0a
        /*0092*/ 	.short	(.L_168 - .L_167)
	.align		4
.L_167:
        /*0094*/ 	.word	index@(.nv.constant0._Z18sample_full_kernelPiS_PKiS1_S1_i)
        /*0098*/ 	.short	0x0380
        /*009a*/ 	.short	0x002c


	//----- nvinfo : EIATTR_SW_WAR
	.align		4
.L_168:
        /*009c*/ 	.byte	0x04, 0x36
        /*009e*/ 	.short	(.L_170 - .L_169)
.L_169:
        /*00a0*/ 	.word	0x00000008
.L_170:


//--------------------- .nv.callgraph             --------------------------
	.section	.nv.callgraph,"",@"SHT_CUDA_CALLGRAPH"
	.align	4
	.sectionentsize	8
	.align		4
        /*0000*/ 	.word	0x00000000
	.align		4
        /*0004*/ 	.word	0xffffffff
	.align		4
        /*0008*/ 	.word	index@(_Z10sample2HopPiS_S_S_PKiS1_S1_iii)
	.align		4
        /*000c*/ 	.word	index@(vprintf)
	.align		4
        /*0010*/ 	.word	0x00000000
	.align		4
        /*0014*/ 	.word	0xfffffffe
	.align		4
        /*0018*/ 	.word	0x00000000
	.align		4
        /*001c*/ 	.word	0xfffffffd
	.align		4
        /*0020*/ 	.word	0x00000000
	.align		4
        /*0024*/ 	.word	0xfffffffc


//--------------------- .nv.constant4             --------------------------
	.section	.nv.constant4,"a",@progbits
	.align	8
	.align		8
.nv.constant4:
        /*0000*/ 	.dword	precalc_xorwow_matrix
	.align		8
        /*0008*/ 	.dword	precalc_xorwow_offset_matrix
	.align		8
        /*0010*/ 	.dword	mrg32k3aM1
	.align		8
        /*0018*/ 	.dword	mrg32k3aM2
	.align		8
        /*0020*/ 	.dword	mrg32k3aM1SubSeq
	.align		8
        /*0028*/ 	.dword	mrg32k3aM2SubSeq
	.align		8
        /*0030*/ 	.dword	mrg32k3aM1Seq
	.align		8
        /*0038*/ 	.dword	mrg32k3aM2Seq
	.align		8
        /*0040*/ 	.dword	$str
	.align		8
        /*0048*/ 	.dword	$str$1
	.align		8
        /*0050*/ 	.dword	vprintf


//--------------------- .nv.constant3             --------------------------
	.section	.nv.constant3,"a",@progbits
	.align	8
.nv.constant3:
	.type		__cr_lgamma_table,@object
	.size		__cr_lgamma_table,(.L_8 - __cr_lgamma_table)
__cr_lgamma_table:
        /*0000*/ 	.byte	0x00, 0x00, 0x00, 0x00, 0x00, 0x00, 0x00, 0x00, 0x00, 0x00, 0x00, 0x00, 0x00, 0x00, 0x00, 0x00
        /*0010*/ 	.byte	0xef, 0x39, 0xfa, 0xfe, 0x42, 0x2e, 0xe6, 0x3f, 0x02, 0x20, 0x2a, 0xfa, 0x0b, 0xab, 0xfc, 0x3f
        /*0020*/ 	.byte	0xf9, 0x2c, 0x92, 0x7c, 0xa7, 0x6c, 0x09, 0x40, 0xc9, 0x79, 0x44, 0x3c, 0x64, 0x26, 0x13, 0x40
        /*0030*/ 	.byte	0xca, 0x01, 0xcf, 0x3a, 0x27, 0x51, 0x1a, 0x40, 0x30, 0xcc, 0x2d, 0xf3, 0xe1, 0x0c, 0x21, 0x40
        /*0040*/ 	.byte	0x0d, 0xb7, 0xfc, 0x82, 0x8e, 0x35, 0x25, 0x40
.L_8:


//--------------------- .text._Z24generate_random_integersPij --------------------------
	.section	.text._Z24generate_random_integersPij,"ax",@progbits
	.align	128
        .global         _Z24generate_random_integersPij
        .type           _Z24generate_random_integersPij,@function
        .size           _Z24generate_random_integersPij,(.L_x_206 - _Z24generate_random_integersPij)
        .other          _Z24generate_random_integersPij,@"STO_CUDA_ENTRY STV_DEFAULT"
_Z24generate_random_integersPij:
.text._Z24generate_random_integersPij:
[----:B------:R-:W0:Y:S08]  /*0000*/  LDC R1, c[0x0][0x37c] ;  /* 0x0000df00ff017b82 */ /* 0x000e300000000800 */
[----:B------:R-:W1:Y:S01]  /*0010*/  LDC R0, c[0x0][0x388] ;  /* 0x0000e200ff007b82 */ /* 0x000e620000000800 */
[----:B------:R-:W2:Y:S01]  /*0020*/  S2R R4, SR_TID.X ;  /* 0x0000000000047919 */ /* 0x000ea20000002100 */
[----:B0-----:R-:W-:Y:S01]  /*0030*/  VIADD R1, R1, 0xffffffd0 ;  /* 0xffffffd001017836 */ /* 0x001fe20000000000 */
[----:B------:R-:W0:Y:S01]  /*0040*/  LDCU.64 UR6, c[0x0][0x358] ;  /* 0x00006b00ff0677ac */ /* 0x000e220008000a00 */
[----:B------:R-:W-:Y:S01]  /*0050*/  IMAD.MOV.U32 R7, RZ, RZ, -0x75bd8fc ;  /* 0xf8a42704ff077424 */ /* 0x000fe200078e00ff */
[----:B------:R-:W-:Y:S01]  /*0060*/  BSSY.RECONVERGENT B0, `(.L_x_0) ;  /* 0x000025d000007945 */ /* 0x000fe20003800200 */
[----:B------:R-:W-:-:S02]  /*0070*/  IMAD.MOV.U32 R8, RZ, RZ, -0x23270784 ;  /* 0xdcd8f87cff087424 */ /* 0x000fc400078e00ff */
[----:B------:R-:W2:Y:S08]  /*0080*/  S2UR UR4, SR_CTAID.X ;  /* 0x00000000000479c3 */ /* 0x000eb00000002500 */
[----:B------:R-:W2:Y:S01]  /*0090*/  LDC R11, c[0x0][0x360] ;  /* 0x0000d800ff0b7b82 */ /* 0x000ea20000000800 */
[----:B-1----:R-:W-:-:S05]  /*00a0*/  LOP3.LUT R0, R0, 0xaad26b49, RZ, 0x3c, !PT ;  /* 0xaad26b4900007812 */ /* 0x002fca00078e3cff */
[----:B------:R-:W-:-:S04]  /*00b0*/  IMAD R0, R0, 0x4182bed5, RZ ;  /* 0x4182bed500007824 */ /* 0x000fc800078e02ff */
[C---:B------:R-:W-:Y:S01]  /*00c0*/  VIADD R5, R0.reuse, 0x583f19 ;  /* 0x00583f1900057836 */ /* 0x040fe20000000000 */
[C---:B------:R-:W-:Y:S01]  /*00d0*/  LOP3.LUT R6, R0.reuse, 0x159a55e5, RZ, 0x3c, !PT ;  /* 0x159a55e500067812 */ /* 0x040fe200078e3cff */
[C---:B------:R-:W-:Y:S02]  /*00e0*/  VIADD R2, R0.reuse, 0xd9f6dc18 ;  /* 0xd9f6dc1800027836 */ /* 0x040fe40000000000 */
[----:B------:R-:W-:Y:S02]  /*00f0*/  VIADD R3, R0, 0x75bcd15 ;  /* 0x075bcd1500037836 */ /* 0x000fe40000000000 */
[----:B------:R-:W-:Y:S01]  /*0100*/  IMAD.MOV.U32 R9, RZ, RZ, R5 ;  /* 0x000000ffff097224 */ /* 0x000fe200078e0005 */
[----:B------:R1:W-:Y:S01]  /*0110*/  STL.64 [R1+0x8], R6 ;  /* 0x0000080601007387 */ /* 0x0003e20000100a00 */
[----:B--2---:R-:W-:-:S03]  /*0120*/  IMAD R0, R11, UR4, R4 ;  /* 0x000000040b007c24 */ /* 0x004fc6000f8e0204 */
[----:B------:R1:W-:Y:S02]  /*0130*/  STL.64 [R1], R2 ;  /* 0x0000000201007387 */ /* 0x0003e40000100a00 */
[----:B------:R-:W-:Y:S02]  /*0140*/  ISETP.NE.AND P0, PT, R0, RZ, PT ;  /* 0x000000ff0000720c */ /* 0x000fe40003f05270 */
[----:B------:R1:W-:Y:S01]  /*0150*/  STL.64 [R1+0x10], R8 ;  /* 0x0000100801007387 */ /* 0x0003e20000100a00 */
[----:B------:R-:W-:-:S10]  /*0160*/  SHF.R.S32.HI R4, RZ, 0x1f, R0 ;  /* 0x0000001fff047819 */ /* 0x000fd40000011400 */
[----:B0-----:R-:W-:Y:S05]  /*0170*/  @!P0 BRA `(.L_x_1) ;  /* 0x00000024002c8947 */ /* 0x001fea0003800000 */
[----:B------:R-:W-:Y:S02]  /*0180*/  IMAD.MOV.U32 R13, RZ, RZ, R4 ;  /* 0x000000ffff0d7224 */ /* 0x000fe400078e0004 */
[----:B------:R-:W-:Y:S02]  /*0190*/  IMAD.MOV.U32 R11, RZ, RZ, RZ ;  /* 0x000000ffff0b7224 */ /* 0x000fe400078e00ff */
[----:B------:R-:W-:-:S07]  /*01a0*/  IMAD.MOV.U32 R10, RZ, RZ, R0 ;  /* 0x000000ffff0a7224 */ /* 0x000fce00078e0000 */
.L_x_10:
[----:B-1----:R-:W-:Y:S01]  /*01b0*/  LOP3.LUT R2, R10, 0x3, RZ, 0xc0, !PT ;  /* 0x000000030a027812 */ /* 0x002fe200078ec0ff */
[----:B------:R-:W-:Y:S03]  /*01c0*/  BSSY.RECONVERGENT B1, `(.L_x_2) ;  /* 0x0000240000017945 */ /* 0x000fe60003800200 */
[----:B------:R-:W-:-:S04]  /*01d0*/  ISETP.NE.U32.AND P0, PT, R2, RZ, PT ;  /* 0x000000ff0200720c */ /* 0x000fc80003f05070 */
[----:B------:R-:W-:-:S13]  /*01e0*/  ISETP.NE.AND.EX P0, PT, RZ, RZ, PT, P0 ;  /* 0x000000ffff00720c */ /* 0x000fda0003f05300 */
[----:B0-----:R-:W-:Y:S05]  /*01f0*/  @!P0 BRA `(.L_x_3) ;  /* 0x0000002000f08947 */ /* 0x001fea0003800000 */
[----:B------:R-:W0:Y:S01]  /*0200*/  LDC.64 R8, c[0x4][RZ] ;  /* 0x01000000ff087b82 */ /* 0x000e220000000a00 */
[----:B------:R-:W-:Y:S02]  /*0210*/  CS2R R2, SRZ ;  /* 0x0000000000027805 */ /* 0x000fe4000001ff00 */
[----:B------:R-:W-:Y:S02]  /*0220*/  CS2R R4, SRZ ;  /* 0x0000000000047805 */ /* 0x000fe4000001ff00 */
[----:B------:R-:W-:Y:S01]  /*0230*/  CS2R R6, SRZ ;  /* 0x0000000000067805 */ /* 0x000fe2000001ff00 */
[----:B0-----:R-:W-:-:S07]  /*0240*/  IMAD.WIDE.U32 R8, R11, 0xc80, R8 ;  /* 0x00000c800b087825 */ /* 0x001fce00078e0008 */
.L_x_5:
[----:B------:R-:W-:-:S06]  /*0250*/  IMAD R12, R2, 0x4, R1 ;  /* 0x00000004020c7824 */ /* 0x000fcc00078e0201 */
[----:B------:R-:W5:Y:S01]  /*0260*/  LDL R12, [R12+0x4] ;  /* 0x000004000c0c7983 */ /* 0x000f620000100800 */
[----:B------:R-:W-:-:S05]  /*0270*/  UMOV UR4, URZ ;  /* 0x000000ff00047c82 */ /* 0x000fca0008000000 */
.L_x_4:
[----:B-----5:R-:W-:Y:S01]  /*0280*/  SHF.R.U32.HI R22, RZ, UR4, R12 ;  /* 0x00000004ff167c19 */ /* 0x020fe2000801160c */
[----:B------:R-:W-:-:S03]  /*0290*/  IMAD.SHL.U32 R14, R2, 0x20, RZ ;  /* 0x00000020020e7824 */ /* 0x000fc600078e00ff */
[----:B------:R-:W-:Y:S01]  /*02a0*/  LOP3.LUT R15, R22, 0x1, RZ, 0xc0, !PT ;  /* 0x00000001160f7812 */ /* 0x000fe200078ec0ff */
[----:B------:R-:W-:-:S03]  /*02b0*/  VIADD R14, R14, UR4 ;  /* 0x000000040e0e7c36 */ /* 0x000fc60008000000 */
[----:B------:R-:W-:Y:S01]  /*02c0*/  ISETP.NE.U32.AND P0, PT, R15, 0x1, PT ;  /* 0x000000010f00780c */ /* 0x000fe20003f05070 */
[----:B------:R-:W-:-:S03]  /*02d0*/  IMAD R15, R14, 0x5, RZ ;  /* 0x000000050e0f7824 */ /* 0x000fc600078e02ff */
[----:B------:R-:W-:Y:S01]  /*02e0*/  R2P PR, R22, 0x7e ;  /* 0x0000007e16007804 */ /* 0x000fe20000000000 */
[----:B------:R-:W-:-:S08]  /*02f0*/  IMAD.WIDE.U32 R14, R15, 0x4, R8 ;  /* 0x000000040f0e7825 */ /* 0x000fd000078e0008 */
[----:B------:R-:W2:Y:S04]  /*0300*/  @!P0 LDG.E R16, desc[UR6][R14.64+0x10] ;  /* 0x000010060e108981 */ /* 0x000ea8000c1e1900 */
[----:B------:R-:W3:Y:S04]  /*0310*/  @P1 LDG.E R18, desc[UR6][R14.64+0x24] ;  /* 0x000024060e121981 */ /* 0x000ee8000c1e1900 */
[----:B------:R-:W4:Y:S04]  /*0320*/  @P2 LDG.E R20, desc[UR6][R14.64+0x38] ;  /* 0x000038060e142981 */ /* 0x000f28000c1e1900 */
[----:B------:R-:W4:Y:S04]  /*0330*/  @P3 LDG.E R24, desc[UR6][R14.64+0x4c] ;  /* 0x00004c060e183981 */ /* 0x000f28000c1e1900 */
[----:B------:R-:W4:Y:S04]  /*0340*/  @P4 LDG.E R26, desc[UR6][R14.64+0x60] ;  /* 0x000060060e1a4981 */ /* 0x000f28000c1e1900 */
[----:B------:R-:W4:Y:S04]  /*0350*/  @!P0 LDG.E R17, desc[UR6][R14.64+0x4] ;  /* 0x000004060e118981 */ /* 0x000f28000c1e1900 */
[----:B------:R-:W4:Y:S04]  /*0360*/  @!P0 LDG.E R19, desc[UR6][R14.64+0xc] ;  /* 0x00000c060e138981 */ /* 0x000f28000c1e1900 */
[----:B------:R-:W4:Y:S04]  /*0370*/  @P1 LDG.E R21, desc[UR6][R14.64+0x18] ;  /* 0x000018060e151981 */ /* 0x000f28000c1e1900 */
[----:B------:R-:W4:Y:S04]  /*0380*/  @P3 LDG.E R23, desc[UR6][R14.64+0x40] ;  /* 0x000040060e173981 */ /* 0x000f28000c1e1900 */
[----:B------:R-:W4:Y:S04]  /*0390*/  @P5 LDG.E R25, desc[UR6][R14.64+0x70] ;  /* 0x000070060e195981 */ /* 0x000f28000c1e1900 */
[----:B------:R-:W4:Y:S01]  /*03a0*/  @P6 LDG.E R28, desc[UR6][R14.64+0x88] ;  /* 0x000088060e1c6981 */ /* 0x000f22000c1e1900 */
[----:B--2---:R-:W-:-:S03]  /*03b0*/  @!P0 LOP3.LUT R5, R5, R16, RZ, 0x3c, !PT ;  /* 0x0000001005058212 */ /* 0x004fc600078e3cff */
[----:B------:R-:W2:Y:S01]  /*03c0*/  @!P0 LDG.E R16, desc[UR6][R14.64] ;  /* 0x000000060e108981 */ /* 0x000ea2000c1e1900 */
[----:B---3--:R-:W-:-:S03]  /*03d0*/  @P1 LOP3.LUT R5, R5, R18, RZ, 0x3c, !PT ;  /* 0x0000001205051212 */ /* 0x008fc600078e3cff */
[----:B------:R-:W3:Y:S01]  /*03e0*/  @!P0 LDG.E R18, desc[UR6][R14.64+0x8] ;  /* 0x000008060e128981 */ /* 0x000ee2000c1e1900 */
[----:B----4-:R-:W-:-:S03]  /*03f0*/  @P2 LOP3.LUT R5, R5, R20, RZ, 0x3c, !PT ;  /* 0x0000001405052212 */ /* 0x010fc600078e3cff */
[----:B------:R-:W4:Y:S01]  /*0400*/  @P1 LDG.E R20, desc[UR6][R14.64+0x14] ;  /* 0x000014060e141981 */ /* 0x000f22000c1e1900 */
[----:B------:R-:W-:-:S03]  /*0410*/  @P3 LOP3.LUT R5, R5, R24, RZ, 0x3c, !PT ;  /* 0x0000001805053212 */ /* 0x000fc600078e3cff */
[----:B------:R-:W4:Y:S01]  /*0420*/  @P5 LDG.E R24, desc[UR6][R14.64+0x74] ;  /* 0x000074060e185981 */ /* 0x000f22000c1e1900 */
[----:B------:R-:W-:-:S03]  /*0430*/  @P4 LOP3.LUT R5, R5, R26, RZ, 0x3c, !PT ;  /* 0x0000001a05054212 */ /* 0x000fc600078e3cff */
[----:B------:R-:W4:Y:S01]  /*0440*/  @P3 LDG.E R26, desc[UR6][R14.64+0x44] ;  /* 0x000044060e1a3981 */ /* 0x000f22000c1e1900 */
[----:B------:R-:W-:-:S03]  /*0450*/  @!P0 LOP3.LUT R6, R6, R17, RZ, 0x3c, !PT ;  /* 0x0000001106068212 */ /* 0x000fc600078e3cff */
[----:B------:R-:W4:Y:S01]  /*0460*/  @P1 LDG.E R17, desc[UR6][R14.64+0x20] ;  /* 0x000020060e111981 */ /* 0x000f22000c1e1900 */
[----:B------:R-:W-:-:S03]  /*0470*/  @!P0 LOP3.LUT R4, R4, R19, RZ, 0x3c, !PT ;  /* 0x0000001304048212 */ /* 0x000fc600078e3cff */
[----:B------:R-:W4:Y:S01]  /*0480*/  @P2 LDG.E R19, desc[UR6][R14.64+0x2c] ;  /* 0x00002c060e132981 */ /* 0x000f22000c1e1900 */
[----:B------:R-:W-:-:S03]  /*0490*/  @P1 LOP3.LUT R6, R6, R21, RZ, 0x3c, !PT ;  /* 0x0000001506061212 */ /* 0x000fc600078e3cff */
[----:B------:R-:W4:Y:S01]  /*04a0*/  @P2 LDG.E R21, desc[UR6][R14.64+0x34] ;  /* 0x000034060e152981 */ /* 0x000f22000c1e1900 */
[----:B--2---:R-:W-:-:S03]  /*04b0*/  @!P0 LOP3.LUT R3, R3, R16, RZ, 0x3c, !PT ;  /* 0x0000001003038212 */ /* 0x004fc600078e3cff */
[----:B------:R-:W2:Y:S01]  /*04c0*/  @P1 LDG.E R16, desc[UR6][R14.64+0x1c] ;  /* 0x00001c060e101981 */ /* 0x000ea2000c1e1900 */
[----:B---3--:R-:W-:-:S03]  /*04d0*/  @!P0 LOP3.LUT R7, R7, R18, RZ, 0x3c, !PT ;  /* 0x0000001207078212 */ /* 0x008fc600078e3cff */
[----:B------:R-:W3:Y:S01]  /*04e0*/  @P2 LDG.E R18, desc[UR6][R14.64+0x28] ;  /* 0x000028060e122981 */ /* 0x000ee2000c1e1900 */
[----:B----4-:R-:W-:-:S03]  /*04f0*/  @P1 LOP3.LUT R3, R3, R20, RZ, 0x3c, !PT ;  /* 0x0000001403031212 */ /* 0x010fc600078e3cff */
[----:B------:R-:W4:Y:S01]  /*0500*/  @P2 LDG.E R20, desc[UR6][R14.64+0x30] ;  /* 0x000030060e142981 */ /* 0x000f22000c1e1900 */
[----:B------:R-:W-:-:S03]  /*0510*/  @P5 LOP3.LUT R5, R5, R24, RZ, 0x3c, !PT ;  /* 0x0000001805055212 */ /* 0x000fc600078e3cff */
[----:B------:R-:W4:Y:S01]  /*0520*/  @P3 LDG.E R24, desc[UR6][R14.64+0x3c] ;  /* 0x00003c060e183981 */ /* 0x000f22000c1e1900 */
[----:B------:R-:W-:-:S03]  /*0530*/  @P1 LOP3.LUT R4, R4, R17, RZ, 0x3c, !PT ;  /* 0x0000001104041212 */ /* 0x000fc600078e3cff */
[----:B------:R-:W4:Y:S01]  /*0540*/  @P3 LDG.E R17, desc[UR6][R14.64+0x48] ;  /* 0x000048060e113981 */ /* 0x000f22000c1e1900 */
[----:B------:R-:W-:-:S03]  /*0550*/  @P2 LOP3.LUT R6, R6, R19, RZ, 0x3c, !PT ;  /* 0x0000001306062212 */ /* 0x000fc600078e3cff */
[----:B------:R-:W4:Y:S01]  /*0560*/  @P4 LDG.E R19, desc[UR6][R14.64+0x54] ;  /* 0x000054060e134981 */ /* 0x000f22000c1e1900 */
[----:B------:R-:W-:Y:S02]  /*0570*/  @P2 LOP3.LUT R4, R4, R21, RZ, 0x3c, !PT ;  /* 0x0000001504042212 */ /* 0x000fe400078e3cff */
[----:B------:R-:W-:Y:S01]  /*0580*/  @P3 LOP3.LUT R6, R6, R23, RZ, 0x3c, !PT ;  /* 0x0000001706063212 */ /* 0x000fe200078e3cff */
[----:B------:R-:W4:Y:S04]  /*0590*/  @P4 LDG.E R21, desc[UR6][R14.64+0x5c] ;  /* 0x00005c060e154981 */ /* 0x000f28000c1e1900 */
[----:B------:R-:W4:Y:S01]  /*05a0*/  @P5 LDG.E R23, desc[UR6][R14.64+0x68] ;  /* 0x000068060e175981 */ /* 0x000f22000c1e1900 */
[----:B--2---:R-:W-:-:S03]  /*05b0*/  @P1 LOP3.LUT R7, R7, R16, RZ, 0x3c, !PT ;  /* 0x0000001007071212 */ /* 0x004fc600078e3cff */
[----:B------:R-:W2:Y:S01]  /*05c0*/  @P4 LDG.E R16, desc[UR6][R14.64+0x50] ;  /* 0x000050060e104981 */ /* 0x000ea2000c1e1900 */
[----:B---3--:R-:W-:-:S03]  /*05d0*/  @P2 LOP3.LUT R3, R3, R18, RZ, 0x3c, !PT ;  /* 0x0000001203032212 */ /* 0x008fc600078e3cff */
[----:B------:R-:W3:Y:S01]  /*05e0*/  @P4 LDG.E R18, desc[UR6][R14.64+0x58] ;  /* 0x000058060e124981 */ /* 0x000ee2000c1e1900 */
[----:B----4-:R-:W-:-:S03]  /*05f0*/  @P2 LOP3.LUT R7, R7, R20, RZ, 0x3c, !PT ;  /* 0x0000001407072212 */ /* 0x010fc600078e3cff */
[----:B------:R-:W4:Y:S01]  /*0600*/  @P5 LDG.E R20, desc[UR6][R14.64+0x64] ;  /* 0x000064060e145981 */ /* 0x000f22000c1e1900 */
[----:B------:R-:W-:-:S03]  /*0610*/  @P3 LOP3.LUT R3, R3, R24, RZ, 0x3c, !PT ;  /* 0x0000001803033212 */ /* 0x000fc600078e3cff */
[----:B------:R-:W4:Y:S01]  /*0620*/  @P5 LDG.E R24, desc[UR6][R14.64+0x6c] ;  /* 0x00006c060e185981 */ /* 0x000f22000c1e1900 */
[----:B------:R-:W-:Y:S02]  /*0630*/  LOP3.LUT P0, RZ, R22, 0x80, RZ, 0xc0, !PT ;  /* 0x0000008016ff7812 */ /* 0x000fe4000780c0ff */
[----:B------:R-:W-:Y:S02]  /*0640*/  @P3 LOP3.LUT R7, R7, R26, RZ, 0x3c, !PT ;  /* 0x0000001a07073212 */ /* 0x000fe400078e3cff */
[----:B------:R-:W-:Y:S02]  /*0650*/  @P3 LOP3.LUT R4, R4, R17, RZ, 0x3c, !PT ;  /* 0x0000001104043212 */ /* 0x000fe400078e3cff */
[----:B------:R-:W4:Y:S01]  /*0660*/  @P6 LDG.E R17, desc[UR6][R14.64+0x7c] ;  /* 0x00007c060e116981 */ /* 0x000f22000c1e1900 */
[----:B------:R-:W-:-:S03]  /*0670*/  @P4 LOP3.LUT R6, R6, R19, RZ, 0x3c, !PT ;  /* 0x0000001306064212 */ /* 0x000fc600078e3cff */
[----:B------:R-:W4:Y:S01]  /*0680*/  @P6 LDG.E R19, desc[UR6][R14.64+0x84] ;  /* 0x000084060e136981 */ /* 0x000f22000c1e1900 */
[----:B------:R-:W-:-:S03]  /*0690*/  @P4 LOP3.LUT R4, R4, R21, RZ, 0x3c, !PT ;  /* 0x0000001504044212 */ /* 0x000fc600078e3cff */
[----:B------:R-:W4:Y:S01]  /*06a0*/  @P0 LDG.E R26, desc[UR6][R14.64+0x9c] ;  /* 0x00009c060e1a0981 */ /* 0x000f22000c1e1900 */
[----:B------:R-:W-:-:S03]  /*06b0*/  @P5 LOP3.LUT R6, R6, R23, RZ, 0x3c, !PT ;  /* 0x0000001706065212 */ /* 0x000fc600078e3cff */
        /* <DEDUP_REMOVED lines=10> */
[----:B------:R-:W-:Y:S02]  /*0760*/  @P5 LOP3.LUT R4, R4, R25, RZ, 0x3c, !PT ;  /* 0x0000001904045212 */ /* 0x000fe400078e3cff */
[----:B------:R-:W-:Y:S02]  /*0770*/  @P6 LOP3.LUT R5, R5, R28, RZ, 0x3c, !PT ;  /* 0x0000001c05056212 */ /* 0x000fe400078e3cff */
[----:B------:R-:W-:Y:S02]  /*0780*/  @P6 LOP3.LUT R6, R6, R17, RZ, 0x3c, !PT ;  /* 0x0000001106066212 */ /* 0x000fe400078e3cff */
[----:B------:R-:W-:Y:S02]  /*0790*/  @P6 LOP3.LUT R4, R4, R19, RZ, 0x3c, !PT ;  /* 0x0000001304046212 */ /* 0x000fe400078e3cff */
[----:B------:R-:W-:Y:S02]  /*07a0*/  @P0 LOP3.LUT R5, R5, R26, RZ, 0x3c, !PT ;  /* 0x0000001a05050212 */ /* 0x000fe400078e3cff */
[----:B------:R-:W-:-:S02]  /*07b0*/  @P0 LOP3.LUT R6, R6, R21, RZ, 0x3c, !PT ;  /* 0x0000001506060212 */ /* 0x000fc400078e3cff */
[----:B------:R-:W-:Y:S02]  /*07c0*/  @P0 LOP3.LUT R4, R4, R23, RZ, 0x3c, !PT ;  /* 0x0000001704040212 */ /* 0x000fe400078e3cff */
[----:B--2---:R-:W-:Y:S02]  /*07d0*/  @P6 LOP3.LUT R3, R3, R16, RZ, 0x3c, !PT ;  /* 0x0000001003036212 */ /* 0x004fe400078e3cff */
[----:B---3--:R-:W-:Y:S02]  /*07e0*/  @P6 LOP3.LUT R7, R7, R18, RZ, 0x3c, !PT ;  /* 0x0000001207076212 */ /* 0x008fe400078e3cff */
[----:B----4-:R-:W-:Y:S02]  /*07f0*/  @P0 LOP3.LUT R3, R3, R20, RZ, 0x3c, !PT ;  /* 0x0000001403030212 */ /* 0x010fe400078e3cff */
[----:B------:R-:W-:Y:S02]  /*0800*/  @P0 LOP3.LUT R7, R7, R24, RZ, 0x3c, !PT ;  /* 0x0000001807070212 */ /* 0x000fe400078e3cff */
[----:B------:R-:W-:-:S13]  /*0810*/  R2P PR, R22.B1, 0x7f ;  /* 0x0000007f16007804 */ /* 0x000fda0000001000 */
[----:B------:R-:W2:Y:S04]  /*0820*/  @P0 LDG.E R18, desc[UR6][R14.64+0xa0] ;  /* 0x0000a0060e120981 */ /* 0x000ea8000c1e1900 */
[----:B------:R-:W3:Y:S04]  /*0830*/  @P0 LDG.E R19, desc[UR6][R14.64+0xa4] ;  /* 0x0000a4060e130981 */ /* 0x000ee8000c1e1900 */
[----:B------:R-:W4:Y:S04]  /*0840*/  @P0 LDG.E R20, desc[UR6][R14.64+0xa8] ;  /* 0x0000a8060e140981 */ /* 0x000f28000c1e1900 */
[----:B------:R-:W4:Y:S04]  /*0850*/  @P0 LDG.E R21, desc[UR6][R14.64+0xac] ;  /* 0x0000ac060e150981 */ /* 0x000f28000c1e1900 */
[----:B------:R-:W4:Y:S04]  /*0860*/  @P0 LDG.E R24, desc[UR6][R14.64+0xb0] ;  /* 0x0000b0060e180981 */ /* 0x000f28000c1e1900 */
[----:B------:R-:W4:Y:S04]  /*0870*/  @P1 LDG.E R16, desc[UR6][R14.64+0xbc] ;  /* 0x0000bc060e101981 */ /* 0x000f28000c1e1900 */
[----:B------:R-:W4:Y:S04]  /*0880*/  @P1 LDG.E R26, desc[UR6][R14.64+0xb4] ;  /* 0x0000b4060e1a1981 */ /* 0x000f28000c1e1900 */
        /* <DEDUP_REMOVED lines=11> */
[----:B------:R-:W-:Y:S01]  /*0940*/  LOP3.LUT P0, RZ, R22, 0x8000, RZ, 0xc0, !PT ;  /* 0x0000800016ff7812 */ /* 0x000fe2000780c0ff */
[----:B------:R-:W4:Y:S01]  /*0950*/  @P2 LDG.E R24, desc[UR6][R14.64+0xd8] ;  /* 0x0000d8060e182981 */ /* 0x000f22000c1e1900 */
[----:B------:R-:W-:-:S03]  /*0960*/  @P1 LOP3.LUT R7, R7, R16, RZ, 0x3c, !PT ;  /* 0x0000001007071212 */ /* 0x000fc600078e3cff */
[----:B------:R-:W4:Y:S01]  /*0970*/  @P2 LDG.E R22, desc[UR6][R14.64+0xd0] ;  /* 0x0000d0060e162981 */ /* 0x000f22000c1e1900 */
[----:B------:R-:W-:-:S03]  /*0980*/  @P1 LOP3.LUT R3, R3, R26, RZ, 0x3c, !PT ;  /* 0x0000001a03031212 */ /* 0x000fc600078e3cff */
[----:B------:R-:W4:Y:S01]  /*0990*/  @P3 LDG.E R16, desc[UR6][R14.64+0xe4] ;  /* 0x0000e4060e103981 */ /* 0x000f22000c1e1900 */
[----:B------:R-:W-:-:S03]  /*09a0*/  @P1 LOP3.LUT R6, R6, R23, RZ, 0x3c, !PT ;  /* 0x0000001706061212 */ /* 0x000fc600078e3cff */
[----:B------:R-:W4:Y:S01]  /*09b0*/  @P3 LDG.E R26, desc[UR6][R14.64+0xdc] ;  /* 0x0000dc060e1a3981 */ /* 0x000f22000c1e1900 */
[----:B------:R-:W-:-:S03]  /*09c0*/  @P1 LOP3.LUT R4, R4, R17, RZ, 0x3c, !PT ;  /* 0x0000001104041212 */ /* 0x000fc600078e3cff */
        /* <DEDUP_REMOVED lines=43> */
[----:B------:R-:W-:-:S04]  /*0c80*/  UIADD3 UR4, UPT, UPT, UR4, 0x10, URZ ;  /* 0x0000001004047890 */ /* 0x000fc8000fffe0ff */
[----:B------:R-:W-:Y:S01]  /*0c90*/  UISETP.NE.AND UP0, UPT, UR4, 0x20, UPT ;  /* 0x000000200400788c */ /* 0x000fe2000bf05270 */
[----:B--2---:R-:W-:Y:S02]  /*0ca0*/  @P5 LOP3.LUT R5, R5, R18, RZ, 0x3c, !PT ;  /* 0x0000001205055212 */ /* 0x004fe400078e3cff */
[----:B---3--:R-:W-:Y:S02]  /*0cb0*/  @P6 LOP3.LUT R6, R6, R19, RZ, 0x3c, !PT ;  /* 0x0000001306066212 */ /* 0x008fe400078e3cff */
[----:B----4-:R-:W-:Y:S02]  /*0cc0*/  @P6 LOP3.LUT R3, R3, R20, RZ, 0x3c, !PT ;  /* 0x0000001403036212 */ /* 0x010fe400078e3cff */
[----:B------:R-:W-:Y:S02]  /*0cd0*/  @P6 LOP3.LUT R4, R4, R21, RZ, 0x3c, !PT ;  /* 0x0000001504046212 */ /* 0x000fe400078e3cff */
[----:B------:R-:W-:Y:S02]  /*0ce0*/  @P6 LOP3.LUT R7, R7, R22, RZ, 0x3c, !PT ;  /* 0x0000001607076212 */ /* 0x000fe400078e3cff */
[----:B------:R-:W-:-:S02]  /*0cf0*/  @P6 LOP3.LUT R5, R5, R16, RZ, 0x3c, !PT ;  /* 0x0000001005056212 */ /* 0x000fc400078e3cff */
[----:B------:R-:W-:Y:S02]  /*0d00*/  @P0 LOP3.LUT R3, R3, R24, RZ, 0x3c, !PT ;  /* 0x0000001803030212 */ /* 0x000fe400078e3cff */
[----:B------:R-:W-:Y:S02]  /*0d10*/  @P0 LOP3.LUT R5, R5, R28, RZ, 0x3c, !PT ;  /* 0x0000001c05050212 */ /* 0x000fe400078e3cff */
[----:B------:R-:W-:Y:S02]  /*0d20*/  @P0 LOP3.LUT R7, R7, R26, RZ, 0x3c, !PT ;  /* 0x0000001a07070212 */ /* 0x000fe400078e3cff */
[----:B------:R-:W-:Y:S02]  /*0d30*/  @P0 LOP3.LUT R4, R4, R23, RZ, 0x3c, !PT ;  /* 0x0000001704040212 */ /* 0x000fe400078e3cff */
[----:B------:R-:W-:Y:S01]  /*0d40*/  @P0 LOP3.LUT R6, R6, R17, RZ, 0x3c, !PT ;  /* 0x0000001106060212 */ /* 0x000fe200078e3cff */
[----:B------:R-:W-:Y:S06]  /*0d50*/  BRA.U UP0, `(.L_x_4) ;  /* 0xfffffff500487547 */ /* 0x000fec000b83ffff */
[----:B------:R-:W-:-:S05]  /*0d60*/  VIADD R2, R2, 0x1 ;  /* 0x0000000102027836 */ /* 0x000fca0000000000 */
[----:B------:R-:W-:-:S13]  /*0d70*/  ISETP.NE.AND P0, PT, R2, 0x5, PT ;  /* 0x000000050200780c */ /* 0x000fda0003f05270 */
[----:B------:R-:W-:Y:S05]  /*0d80*/  @P0 BRA `(.L_x_5) ;  /* 0xfffffff400300947 */ /* 0x000fea000383ffff */
[----:B------:R-:W-:Y:S01]  /*0d90*/  LOP3.LUT R2, R10, 0x3, RZ, 0xc0, !PT ;  /* 0x000000030a027812 */ /* 0x000fe200078ec0ff */
[----:B------:R0:W-:Y:S03]  /*0da0*/  STL.64 [R1+0x8], R6 ;  /* 0x0000080601007387 */ /* 0x0001e60000100a00 */
[----:B------:R-:W-:Y:S01]  /*0db0*/  ISETP.NE.U32.AND P0, PT, R2, 0x1, PT ;  /* 0x000000010200780c */ /* 0x000fe20003f05070 */
[----:B------:R0:W-:Y:S03]  /*0dc0*/  STL.64 [R1+0x10], R4 ;  /* 0x0000100401007387 */ /* 0x0001e60000100a00 */
[----:B------:R-:W-:Y:S01]  /*0dd0*/  ISETP.NE.AND.EX P0, PT, RZ, RZ, PT, P0 ;  /* 0x000000ffff00720c */ /* 0x000fe20003f05300 */
[----:B------:R0:W-:-:S12]  /*0de0*/  STL [R1+0x4], R3 ;  /* 0x0000040301007387 */ /* 0x0001d80000100800 */
[----:B0-----:R-:W-:Y:S05]  /*0df0*/  @!P0 BRA `(.L_x_3) ;  /* 0x0000001400f08947 */ /* 0x001fea0003800000 */
[----:B------:R-:W-:Y:S01]  /*0e00*/  UMOV UR4, URZ ;  /* 0x000000ff00047c82 */ /* 0x000fe20008000000 */
[----:B------:R-:W-:Y:S01]  /*0e10*/  CS2R R2, SRZ ;  /* 0x0000000000027805 */ /* 0x000fe2000001ff00 */
[----:B------:R-:W-:Y:S01]  /*0e20*/  IMAD.MOV.U32 R4, RZ, RZ, RZ ;  /* 0x000000ffff047224 */ /* 0x000fe200078e00ff */
[----:B------:R-:W-:Y:S01]  /*0e30*/  CS2R R6, SRZ ;  /* 0x0000000000067805 */ /* 0x000fe2000001ff00 */
[----:B------:R-:W-:-:S07]  /*0e40*/  IMAD.U32 R5, RZ, RZ, UR4 ;  /* 0x00000004ff057e24 */ /* 0x000fce000f8e00ff */
.L_x_7:
[----:B------:R-:W-:-:S06]  /*0e50*/  IMAD R12, R2, 0x4, R1 ;  /* 0x00000004020c7824 */ /* 0x000fcc00078e0201 */
[----:B------:R-:W5:Y:S01]  /*0e60*/  LDL R12, [R12+0x4] ;  /* 0x000004000c0c7983 */ /* 0x000f620000100800 */
[----:B------:R-:W-:-:S05]  /*0e70*/  UMOV UR4, URZ ;  /* 0x000000ff00047c82 */ /* 0x000fca0008000000 */
.L_x_6:
        /* <DEDUP_REMOVED lines=180> */
[----:B------:R0:W-:Y:S03]  /*19c0*/  STL [R1+0x4], R3 ;  /* 0x0000040301007387 */ /* 0x0001e60000100800 */
[----:B------:R-:W-:Y:S01]  /*19d0*/  ISETP.NE.AND.EX P0, PT, RZ, RZ, PT, P0 ;  /* 0x000000ffff00720c */ /* 0x000fe20003f05300 */
[----:B------:R0:W-:-:S12]  /*19e0*/  STL.64 [R1+0x10], R4 ;  /* 0x0000100401007387 */ /* 0x0001d80000100a00 */
[----:B0-----:R-:W-:Y:S05]  /*19f0*/  @P0 BRA `(.L_x_3) ;  /* 0x0000000800f00947 */ /* 0x001fea0003800000 */
[----:B------:R-:W-:Y:S01]  /*1a00*/  UMOV UR4, URZ ;  /* 0x000000ff00047c82 */ /* 0x000fe20008000000 */
[----:B------:R-:W-:Y:S01]  /*1a10*/  CS2R R2, SRZ ;  /* 0x0000000000027805 */ /* 0x000fe2000001ff00 */
[----:B------:R-:W-:Y:S01]  /*1a20*/  IMAD.MOV.U32 R4, RZ, RZ, RZ ;  /* 0x000000ffff047224 */ /* 0x000fe200078e00ff */
[----:B------:R-:W-:Y:S01]  /*1a30*/  CS2R R6, SRZ ;  /* 0x0000000000067805 */ /* 0x000fe2000001ff00 */
[----:B------:R-:W-:-:S07]  /*1a40*/  IMAD.U32 R5, RZ, RZ, UR4 ;  /* 0x00000004ff057e24 */ /* 0x000fce000f8e00ff */
.L_x_9:
[----:B------:R-:W-:-:S06]  /*1a50*/  IMAD R12, R2, 0x4, R1 ;  /* 0x00000004020c7824 */ /* 0x000fcc00078e0201 */
[----:B------:R-:W5:Y:S01]  /*1a60*/  LDL R12, [R12+0x4] ;  /* 0x000004000c0c7983 */ /* 0x000f620000100800 */
[----:B------:R-:W-:-:S05]  /*1a70*/  UMOV UR4, URZ ;  /* 0x000000ff00047c82 */ /* 0x000fca0008000000 */
.L_x_8:
        /* <DEDUP_REMOVED lines=177> */
[----:B------:R0:W-:Y:S04]  /*2590*/  STL.64 [R1+0x8], R6 ;  /* 0x0000080601007387 */ /* 0x0001e80000100a00 */
[----:B------:R0:W-:Y:S04]  /*25a0*/  STL [R1+0x4], R3 ;  /* 0x0000040301007387 */ /* 0x0001e80000100800 */
[----:B------:R0:W-:Y:S02]  /*25b0*/  STL.64 [R1+0x10], R4 ;  /* 0x0000100401007387 */ /* 0x0001e40000100a00 */
.L_x_3:
[----:B------:R-:W-:Y:S05]  /*25c0*/  BSYNC.RECONVERGENT B1 ;  /* 0x0000000000017941 */ /* 0x000fea0003800200 */
.L_x_2:
[C---:B------:R-:W-:Y:S01]  /*25d0*/  ISETP.GT.U32.AND P0, PT, R10.reuse, 0x3, PT ;  /* 0x000000030a00780c */ /* 0x040fe20003f04070 */
[----:B------:R-:W-:Y:S01]  /*25e0*/  VIADD R11, R11, 0x1 ;  /* 0x000000010b0b7836 */ /* 0x000fe20000000000 */
[--C-:B------:R-:W-:Y:S02]  /*25f0*/  SHF.R.U64 R10, R10, 0x2, R13.reuse ;  /* 0x000000020a0a7819 */ /* 0x100fe4000000120d */
[----:B------:R-:W-:Y:S02]  /*2600*/  ISETP.GT.U32.AND.EX P0, PT, R13, RZ, PT, P0 ;  /* 0x000000ff0d00720c */ /* 0x000fe40003f04100 */
[----:B------:R-:W-:-:S11]  /*2610*/  SHF.R.U32.HI R13, RZ, 0x2, R13 ;  /* 0x00000002ff0d7819 */ /* 0x000fd6000001160d */
[----:B------:R-:W-:Y:S05]  /*2620*/  @P0 BRA `(.L_x_10) ;  /* 0xffffffd800e00947 */ /* 0x000fea000383ffff */
.L_x_1:
[----:B------:R-:W-:Y:S05]  /*2630*/  BSYNC.RECONVERGENT B0 ;  /* 0x0000000000007941 */ /* 0x000fea0003800200 */
.L_x_0:
[----:B01----:R-:W0:Y:S01]  /*2640*/  LDC R6, c[0x0][0x388] ;  /* 0x0000e200ff067b82 */ /* 0x003e220000000800 */
[----:B------:R-:W-:Y:S01]  /*2650*/  SHF.R.U32.HI R2, RZ, 0x2, R3 ;  /* 0x00000002ff027819 */ /* 0x000fe20000011603 */
[----:B------:R-:W1:Y:S01]  /*2660*/  LDCU.64 UR4, c[0x0][0x380] ;  /* 0x00007000ff0477ac */ /* 0x000e620008000a00 */
[----:B------:R-:W-:Y:S02]  /*2670*/  SHF.R.S32.HI R7, RZ, 0x1f, R0 ;  /* 0x0000001fff077819 */ /* 0x000fe40000011400 */
[----:B------:R-:W-:Y:S01]  /*2680*/  LOP3.LUT R2, R2, R3, RZ, 0x3c, !PT ;  /* 0x0000000302027212 */ /* 0x000fe200078e3cff */
[----:B------:R-:W-:-:S04]  /*2690*/  IMAD.SHL.U32 R3, R5, 0x10, RZ ;  /* 0x0000001005037824 */ /* 0x000fc800078e00ff */
[----:B------:R-:W-:-:S05]  /*26a0*/  IMAD.SHL.U32 R4, R2, 0x2, RZ ;  /* 0x0000000202047824 */ /* 0x000fca00078e00ff */
[----:B------:R-:W-:-:S04]  /*26b0*/  LOP3.LUT R4, R2, R4, R3, 0x96, !PT ;  /* 0x0000000402047212 */ /* 0x000fc800078e9603 */
[----:B------:R-:W-:Y:S02]  /*26c0*/  LOP3.LUT R4, R4, R5, RZ, 0x3c, !PT ;  /* 0x0000000504047212 */ /* 0x000fe400078e3cff */
[----:B-1----:R-:W-:Y:S02]  /*26d0*/  LEA R2, P0, R0, UR4, 0x2 ;  /* 0x0000000400027c11 */ /* 0x002fe4000f8010ff */
[----:B0-----:R-:W-:-:S05]  /*26e0*/  LOP3.LUT R6, R6, 0xaad26b49, RZ, 0x3c, !PT ;  /* 0xaad26b4906067812 */ /* 0x001fca00078e3cff */
[----:B------:R-:W-:-:S05]  /*26f0*/  IMAD R3, R6, 0x4182bed5, RZ ;  /* 0x4182bed506037824 */ /* 0x000fca00078e02ff */
[----:B------:R-:W-:-:S05]  /*2700*/  IADD3 R4, PT, PT, R3, -0x26039c23, R4 ;  /* 0xd9fc63dd03047810 */ /* 0x000fca0007ffe004 */
[----:B------:R-:W-:-:S05]  /*2710*/  IMAD.HI.U32 R3, R4, 0x51eb851f, RZ ;  /* 0x51eb851f04037827 */ /* 0x000fca00078e00ff */
[----:B------:R-:W-:Y:S02]  /*2720*/  SHF.R.U32.HI R5, RZ, 0x5, R3 ;  /* 0x00000005ff057819 */ /* 0x000fe40000011603 */
[----:B------:R-:W-:-:S03]  /*2730*/  LEA.HI.X R3, R0, UR5, R7, 0x2, P0 ;  /* 0x0000000500037c11 */ /* 0x000fc600080f1407 */
[----:B------:R-:W-:-:S05]  /*2740*/  IMAD R5, R5, -0x64, R4 ;  /* 0xffffff9c05057824 */ /* 0x000fca00078e0204 */
[----:B------:R-:W-:Y:S01]  /*2750*/  STG.E desc[UR6][R2.64], R5 ;  /* 0x0000000502007986 */ /* 0x000fe2000c101906 */
[----:B------:R-:W-:Y:S05]  /*2760*/  EXIT ;  /* 0x000000000000794d */ /* 0x000fea0003800000 */
.L_x_11:
[----:B------:R-:W-:-:S00]  /*2770*/  BRA `(.L_x_11) ;  /* 0xfffffffc00fc7947 */ /* 0x000fc0000383ffff */
[----:B------:R-:W-:-:S00]  /*2780*/  NOP ;  /* 0x0000000000007918 */ /* 0x000fc00000000000 */
[----:B------:R-:W-:-:S00]  /*2790*/  NOP ;  /* 0x0000000000007918 */ /* 0x000fc00000000000 */
[----:B------:R-:W-:-:S00]  /*27a0*/  NOP ;  /* 0x0000000000007918 */ /* 0x000fc00000000000 */
[----:B------:R-:W-:-:S00]  /*27b0*/  NOP ;  /* 0x0000000000007918 */ /* 0x000fc00000000000 */
[----:B------:R-:W-:-:S00]  /*27c0*/  NOP ;  /* 0x0000000000007918 */ /* 0x000fc00000000000 */
[----:B------:R-:W-:-:S00]  /*27d0*/  NOP ;  /* 0x0000000000007918 */ /* 0x000fc00000000000 */
[----:B------:R-:W-:-:S00]  /*27e0*/  NOP ;  /* 0x0000000000007918 */ /* 0x000fc00000000000 */
[----:B------:R-:W-:-:S00]  /*27f0*/  NOP ;  /* 0x0000000000007918 */ /* 0x000fc00000000000 */
.L_x_206:


//--------------------- .text._Z10sample3HopPiS_S_S_S_S_PKiS1_S1_iiii --------------------------
	.section	.text._Z10sample3HopPiS_S_S_S_S_PKiS1_S1_iiii,"ax",@progbits
	.align	128
        .global         _Z10sample3HopPiS_S_S_S_S_PKiS1_S1_iiii
        .type           _Z10sample3HopPiS_S_S_S_S_PKiS1_S1_iiii,@function
        .size           _Z10sample3HopPiS_S_S_S_S_PKiS1_S1_iiii,(.L_x_207 - _Z10sample3HopPiS_S_S_S_S_PKiS1_S1_iiii)
        .other          _Z10sample3HopPiS_S_S_S_S_PKiS1_S1_iiii,@"STO_CUDA_ENTRY STV_DEFAULT"
_Z10sample3HopPiS_S_S_S_S_PKiS1_S1_iiii:
.text._Z10sample3HopPiS_S_S_S_S_PKiS1_S1_iiii:
[----:B------:R-:W0:Y:S01]  /*0000*/  LDC R1, c[0x0][0x37c] ;  /* 0x0000df00ff017b82 */ /* 0x000e220000000800 */
[----:B------:R-:W1:Y:S07]  /*0010*/  S2R R0, SR_TID.X ;  /* 0x0000000000007919 */ /* 0x000e6e0000002100 */
[----:B------:R-:W1:Y:S01]  /*0020*/  S2UR UR4, SR_CTAID.X ;  /* 0x00000000000479c3 */ /* 0x000e620000002500 */
[----:B------:R-:W2:Y:S01]  /*0030*/  LDCU UR5, c[0x0][0x3d4] ;  /* 0x00007a80ff0577ac */ /* 0x000ea20008000800 */
[----:B0-----:R-:W-:-:S05]  /*0040*/  VIADD R1, R1, 0xffffff70 ;  /* 0xffffff7001017836 */ /* 0x001fca0000000000 */
[C---:B------:R-:W-:Y:S01]  /*0050*/  R2UR UR6, R1.reuse ;  /* 0x00000000010672ca */ /* 0x040fe200000e0000 */
[----:B------:R-:W1:Y:S01]  /*0060*/  LDC R25, c[0x0][0x360] ;  /* 0x0000d800ff197b82 */ /* 0x000e620000000800 */
[----:B------:R-:W-:Y:S01]  /*0070*/  R2UR UR9, R1 ;  /* 0x00000000010972ca */ /* 0x000fe200000e0000 */
[----:B-1----:R-:W-:-:S05]  /*0080*/  IMAD R25, R25, UR4, R0 ;  /* 0x0000000419197c24 */ /* 0x002fca000f8e0200 */
[----:B--2---:R-:W-:-:S13]  /*0090*/  ISETP.GE.AND P0, PT, R25, UR5, PT ;  /* 0x0000000519007c0c */ /* 0x004fda000bf06270 */
[----:B------:R-:W-:Y:S05]  /*00a0*/  @P0 EXIT ;  /* 0x000000000000094d */ /* 0x000fea0003800000 */
[----:B------:R-:W0:Y:S01]  /*00b0*/  LDCU UR4, c[0x0][0x3d0] ;  /* 0x00007a00ff0477ac */ /* 0x000e220008000800 */
[----:B------:R-:W-:Y:S02]  /*00c0*/  IMAD.MOV.U32 R4, RZ, RZ, -0x266e14b1 ;  /* 0xd991eb4fff047424 */ /* 0x000fe400078e00ff */
[----:B------:R-:W-:Y:S01]  /*00d0*/  IMAD.MOV.U32 R23, RZ, RZ, R25 ;  /* 0x000000ffff177224 */ /* 0x000fe200078e0019 */
[----:B------:R-:W1:Y:S01]  /*00e0*/  LDCU UR7, c[0x0][0x3cc] ;  /* 0x00007980ff0777ac */ /* 0x000e620008000800 */
[----:B------:R-:W-:Y:S02]  /*00f0*/  UIADD3 UR12, UPT, UPT, UR6, 0x60, URZ ;  /* 0x00000060060c7890 */ /* 0x000fe4000fffe0ff */
[----:B------:R-:W-:Y:S01]  /*0100*/  UIADD3 UR6, UPT, UPT, UR6, 0x30, URZ ;  /* 0x0000003006067890 */ /* 0x000fe2000fffe0ff */
[----:B------:R-:W2:Y:S01]  /*0110*/  LDCU.64 UR10, c[0x0][0x358] ;  /* 0x00006b00ff0a77ac */ /* 0x000ea20008000a00 */
[C---:B0-----:R-:W-:Y:S02]  /*0120*/  IMAD R2, R25.reuse, UR4, RZ ;  /* 0x0000000419027c24 */ /* 0x041fe4000f8e02ff */
[----:B-1----:R-:W-:Y:S01]  /*0130*/  IMAD R0, R25, UR7, RZ ;  /* 0x0000000719007c24 */ /* 0x002fe2000f8e02ff */
[----:B------:R-:W-:Y:S01]  /*0140*/  ULOP3.LUT UR7, UR7, 0x7ffffff8, URZ, 0xc0, !UPT ;  /* 0x7ffffff807077892 */ /* 0x000fe2000f8ec0ff */
[----:B------:R-:W-:-:S02]  /*0150*/  IMAD R2, R2, UR5, RZ ;  /* 0x0000000502027c24 */ /* 0x000fc4000f8e02ff */
[----:B------:R-:W-:-:S03]  /*0160*/  IMAD R0, R0, UR5, RZ ;  /* 0x0000000500007c24 */ /* 0x000fc6000f8e02ff */
[----:B------:R-:W-:Y:S02]  /*0170*/  ISETP.GT.AND P1, PT, R2, -0x1, PT ;  /* 0xffffffff0200780c */ /* 0x000fe40003f24270 */
[----:B------:R-:W-:Y:S02]  /*0180*/  ISETP.GT.AND P0, PT, R0, -0x1, PT ;  /* 0xffffffff0000780c */ /* 0x000fe40003f04270 */
[----:B------:R-:W-:Y:S02]  /*0190*/  LOP3.LUT R2, R2, 0xaad26b49, RZ, 0x3c, !PT ;  /* 0xaad26b4902027812 */ /* 0x000fe400078e3cff */
[----:B------:R-:W-:Y:S02]  /*01a0*/  LOP3.LUT R0, R0, 0xaad26b49, RZ, 0x3c, !PT ;  /* 0xaad26b4900007812 */ /* 0x000fe400078e3cff */
[----:B------:R-:W-:Y:S01]  /*01b0*/  SEL R6, R4, 0x8bf16996, P0 ;  /* 0x8bf1699604067807 */ /* 0x000fe20000000000 */
[----:B------:R-:W-:Y:S01]  /*01c0*/  IMAD R3, R2, 0x4182bed5, RZ ;  /* 0x4182bed502037824 */ /* 0x000fe200078e02ff */
[----:B------:R-:W-:Y:S01]  /*01d0*/  SEL R2, R4, 0x8bf16996, P1 ;  /* 0x8bf1699604027807 */ /* 0x000fe20000800000 */
[----:B------:R-:W-:-:S02]  /*01e0*/  IMAD R7, R0, 0x4182bed5, RZ ;  /* 0x4182bed500077824 */ /* 0x000fc400078e02ff */
[----:B------:R-:W-:Y:S01]  /*01f0*/  VIADD R0, R3, 0x75bcd15 ;  /* 0x075bcd1503007836 */ /* 0x000fe20000000000 */
[----:B------:R-:W-:Y:S01]  /*0200*/  IADD3 R22, PT, PT, R2, 0x6a788e, R3 ;  /* 0x006a788e02167810 */ /* 0x000fe20007ffe003 */
[C---:B------:R-:W-:Y:S01]  /*0210*/  VIADD R10, R7.reuse, 0x75bcd15 ;  /* 0x075bcd15070a7836 */ /* 0x040fe20000000000 */
[C---:B------:R-:W-:Y:S01]  /*0220*/  IADD3 R24, PT, PT, R6.reuse, 0x6a788e, R7 ;  /* 0x006a788e06187810 */ /* 0x040fe20007ffe007 */
[----:B------:R-:W-:Y:S01]  /*0230*/  VIADD R9, R6, 0x1f123bb5 ;  /* 0x1f123bb506097836 */ /* 0x000fe20000000000 */
[----:B------:R-:W-:Y:S01]  /*0240*/  LOP3.LUT R8, R7, 0x159a55e5, RZ, 0x3c, !PT ;  /* 0x159a55e507087812 */ /* 0x000fe200078e3cff */
[----:B------:R-:W-:Y:S01]  /*0250*/  VIADD R5, R2, 0x1f123bb5 ;  /* 0x1f123bb502057836 */ /* 0x000fe20000000000 */
[----:B------:R-:W-:Y:S01]  /*0260*/  LOP3.LUT R4, R3, 0x159a55e5, RZ, 0x3c, !PT ;  /* 0x159a55e503047812 */ /* 0x000fe200078e3cff */
[----:B------:R-:W-:Y:S01]  /*0270*/  VIADD R7, R7, 0x583f19 ;  /* 0x00583f1907077836 */ /* 0x000fe20000000000 */
[----:B------:R-:W-:Y:S01]  /*0280*/  LOP3.LUT R6, R6, 0x5491333, RZ, 0x3c, !PT ;  /* 0x0549133306067812 */ /* 0x000fe200078e3cff */
[----:B------:R-:W-:Y:S01]  /*0290*/  VIADD R3, R3, 0x583f19 ;  /* 0x00583f1903037836 */ /* 0x000fe20000000000 */
[----:B--2---:R-:W-:-:S07]  /*02a0*/  LOP3.LUT R2, R2, 0x5491333, RZ, 0x3c, !PT ;  /* 0x0549133302027812 */ /* 0x004fce00078e3cff */
.L_x_95:
[----:B0123--:R-:W0:Y:S01]  /*02b0*/  LDC.64 R12, c[0x0][0x3c0] ;  /* 0x0000f000ff0c7b82 */ /* 0x00fe220000000a00 */
[----:B------:R-:W1:Y:S07]  /*02c0*/  LDCU UR4, c[0x0][0x3c8] ;  /* 0x00007900ff0477ac */ /* 0x000e6e0008000800 */
[----:B------:R-:W2:Y:S01]  /*02d0*/  LDC.64 R14, c[0x0][0x3b8] ;  /* 0x0000ee00ff0e7b82 */ /* 0x000ea20000000a00 */
[----:B0-----:R-:W-:-:S05]  /*02e0*/  IMAD.WIDE R12, R23, 0x4, R12 ;  /* 0x00000004170c7825 */ /* 0x001fca00078e020c */
[----:B------:R-:W2:Y:S02]  /*02f0*/  LDG.E R26, desc[UR10][R12.64] ;  /* 0x0000000a0c1a7981 */ /* 0x000ea4000c1e1900 */
[----:B--2---:R-:W-:-:S05]  /*0300*/  IMAD.WIDE R14, R26, 0x4, R14 ;  /* 0x000000041a0e7825 */ /* 0x004fca00078e020e */
[----:B------:R-:W2:Y:S04]  /*0310*/  LDG.E R27, desc[UR10][R14.64] ;  /* 0x0000000a0e1b7981 */ /* 0x000ea8000c1e1900 */
[----:B------:R-:W2:Y:S01]  /*0320*/  LDG.E R28, desc[UR10][R14.64+0x4] ;  /* 0x0000040a0e1c7981 */ /* 0x000ea2000c1e1900 */
[----:B-1----:R-:W-:Y:S01]  /*0330*/  IMAD R16, R23, UR4, RZ ;  /* 0x0000000417107c24 */ /* 0x002fe2000f8e02ff */
[----:B------:R-:W-:Y:S01]  /*0340*/  BSSY.RECONVERGENT B0, `(.L_x_12) ;  /* 0x00002a8000007945 */ /* 0x000fe20003800200 */
[----:B--2---:R-:W-:-:S05]  /*0350*/  IMAD.IADD R11, R28, 0x1, -R27 ;  /* 0x000000011c0b7824 */ /* 0x004fca00078e0a1b */
[----:B------:R-:W-:-:S04]  /*0360*/  VIMNMX R11, PT, PT, R11, UR4, PT ;  /* 0x000000040b0b7c48 */ /* 0x000fc8000bfe0100 */
[----:B------:R-:W-:-:S13]  /*0370*/  ISETP.GE.AND P0, PT, R11, 0x1, PT ;  /* 0x000000010b00780c */ /* 0x000fda0003f06270 */
[----:B------:R-:W-:Y:S05]  /*0380*/  @!P0 BRA `(.L_x_13) ;  /* 0x00000028008c8947 */ /* 0x000fea0003800000 */
[----:B------:R-:W-:-:S07]  /*0390*/  IMAD.MOV.U32 R11, RZ, RZ, RZ ;  /* 0x000000ffff0b7224 */ /* 0x000fce00078e00ff */
.L_x_25:
[----:B--2---:R-:W0:Y:S01]  /*03a0*/  LDC R19, c[0x0][0x3d4] ;  /* 0x0000f500ff137b82 */ /* 0x004e220000000800 */
[----:B------:R-:W1:Y:S01]  /*03b0*/  LDCU UR4, c[0x0][0x3c8] ;  /* 0x00007900ff0477ac */ /* 0x000e620008000800 */
[----:B------:R-:W-:Y:S01]  /*03c0*/  IMAD.MOV.U32 R14, RZ, RZ, -0x266e14b1 ;  /* 0xd991eb4fff0e7424 */ /* 0x000fe200078e00ff */
[----:B------:R-:W-:Y:S01]  /*03d0*/  BSSY.RECONVERGENT B1, `(.L_x_14) ;  /* 0x0000263000017945 */ /* 0x000fe20003800200 */
[----:B-1----:R-:W-:-:S04]  /*03e0*/  IMAD R12, R25, UR4, RZ ;  /* 0x00000004190c7c24 */ /* 0x002fc8000f8e02ff */
[----:B0-----:R-:W-:-:S05]  /*03f0*/  IMAD R12, R12, R19, RZ ;  /* 0x000000130c0c7224 */ /* 0x001fca00078e02ff */
[C---:B------:R-:W-:Y:S02]  /*0400*/  LOP3.LUT R13, R12.reuse, 0xaad26b49, RZ, 0x3c, !PT ;  /* 0xaad26b490c0d7812 */ /* 0x040fe400078e3cff */
[----:B------:R-:W-:-:S03]  /*0410*/  ISETP.GT.AND P0, PT, R12, -0x1, PT ;  /* 0xffffffff0c00780c */ /* 0x000fc60003f04270 */
[----:B------:R-:W-:Y:S01]  /*0420*/  IMAD R13, R13, 0x4182bed5, RZ ;  /* 0x4182bed50d0d7824 */ /* 0x000fe200078e02ff */
[----:B------:R-:W-:Y:S02]  /*0430*/  SEL R12, R14, 0x8bf16996, P0 ;  /* 0x8bf169960e0c7807 */ /* 0x000fe40000000000 */
[----:B------:R-:W-:Y:S01]  /*0440*/  ISETP.NE.AND P0, PT, R25, RZ, PT ;  /* 0x000000ff1900720c */ /* 0x000fe20003f05270 */
[C---:B------:R-:W-:Y:S01]  /*0450*/  VIADD R18, R13.reuse, 0x75bcd15 ;  /* 0x075bcd150d127836 */ /* 0x040fe20000000000 */
[C---:B------:R-:W-:Y:S01]  /*0460*/  LOP3.LUT R14, R13.reuse, 0x159a55e5, RZ, 0x3c, !PT ;  /* 0x159a55e50d0e7812 */ /* 0x040fe200078e3cff */
[C---:B------:R-:W-:Y:S01]  /*0470*/  VIADD R15, R12.reuse, 0x1f123bb5 ;  /* 0x1f123bb50c0f7836 */ /* 0x040fe20000000000 */
[----:B------:R-:W-:Y:S01]  /*0480*/  LOP3.LUT R12, R12, 0x5491333, RZ, 0x3c, !PT ;  /* 0x054913330c0c7812 */ /* 0x000fe200078e3cff */
[----:B------:R-:W-:Y:S01]  /*0490*/  VIADD R13, R13, 0x583f19 ;  /* 0x00583f190d0d7836 */ /* 0x000fe20000000000 */
[----:B------:R0:W-:Y:S04]  /*04a0*/  STL [R1+0x4], R18 ;  /* 0x0000041201007387 */ /* 0x0001e80000100800 */
[----:B------:R0:W-:Y:S04]  /*04b0*/  STL.64 [R1+0x8], R14 ;  /* 0x0000080e01007387 */ /* 0x0001e80000100a00 */
[----:B------:R0:W-:Y:S01]  /*04c0*/  STL.64 [R1+0x10], R12 ;  /* 0x0000100c01007387 */ /* 0x0001e20000100a00 */
[----:B------:R-:W-:Y:S05]  /*04d0*/  @!P0 BRA `(.L_x_15) ;  /* 0x0000002400488947 */ /* 0x000fea0003800000 */
[--C-:B------:R-:W-:Y:S01]  /*04e0*/  SHF.R.S32.HI R29, RZ, 0x1f, R25.reuse ;  /* 0x0000001fff1d7819 */ /* 0x100fe20000011419 */
[----:B------:R-:W-:Y:S02]  /*04f0*/  IMAD.MOV.U32 R33, RZ, RZ, RZ ;  /* 0x000000ffff217224 */ /* 0x000fe400078e00ff */
[----:B------:R-:W-:-:S07]  /*0500*/  IMAD.MOV.U32 R32, RZ, RZ, R25 ;  /* 0x000000ffff207224 */ /* 0x000fce00078e0019 */
.L_x_24:
[----:B------:R-:W-:Y:S01]  /*0510*/  LOP3.LUT R17, R32, 0x3, RZ, 0xc0, !PT ;  /* 0x0000000320117812 */ /* 0x000fe200078ec0ff */
[----:B------:R-:W-:Y:S03]  /*0520*/  BSSY.RECONVERGENT B2, `(.L_x_16) ;  /* 0x0000247000027945 */ /* 0x000fe60003800200 */
[----:B------:R-:W-:-:S04]  /*0530*/  ISETP.NE.U32.AND P0, PT, R17, RZ, PT ;  /* 0x000000ff1100720c */ /* 0x000fc80003f05070 */
[----:B------:R-:W-:-:S13]  /*0540*/  ISETP.NE.AND.EX P0, PT, RZ, RZ, PT, P0 ;  /* 0x000000ffff00720c */ /* 0x000fda0003f05300 */
[----:B-12---:R-:W-:Y:S05]  /*0550*/  @!P0 BRA `(.L_x_17) ;  /* 0x00000024000c8947 */ /* 0x006fea0003800000 */
[----:B------:R-:W1:Y:S01]  /*0560*/  LDC.64 R20, c[0x4][RZ] ;  /* 0x01000000ff147b82 */ /* 0x000e620000000a00 */
[----:B0-----:R-:W-:Y:S01]  /*0570*/  IMAD.MOV.U32 R18, RZ, RZ, RZ ;  /* 0x000000ffff127224 */ /* 0x001fe200078e00ff */
[----:B------:R-:W-:Y:S02]  /*0580*/  CS2R R12, SRZ ;  /* 0x00000000000c7805 */ /* 0x000fe4000001ff00 */
[----:B------:R-:W-:Y:S01]  /*0590*/  CS2R R14, SRZ ;  /* 0x00000000000e7805 */ /* 0x000fe2000001ff00 */
[----:B------:R-:W-:Y:S01]  /*05a0*/  UMOV UR4, URZ ;  /* 0x000000ff00047c82 */ /* 0x000fe20008000000 */
[----:B-1----:R-:W-:-:S07]  /*05b0*/  IMAD.WIDE.U32 R20, R33, 0xc80, R20 ;  /* 0x00000c8021147825 */ /* 0x002fce00078e0014 */
.L_x_19:
[----:B------:R-:W-:Y:S02]  /*05c0*/  ULEA UR5, UR4, UR9, 0x2 ;  /* 0x0000000904057291 */ /* 0x000fe4000f8e10ff */
[----:B------:R-:W-:-:S07]  /*05d0*/  USHF.L.U32 UR13, UR4, 0x5, URZ ;  /* 0x00000005040d7899 */ /* 0x000fce00080006ff */
[----:B------:R-:W5:Y:S01]  /*05e0*/  LDL R38, [UR5+0x4] ;  /* 0x00000405ff267983 */ /* 0x000f620008100800 */
[----:B------:R-:W-:-:S05]  /*05f0*/  UMOV UR5, URZ ;  /* 0x000000ff00057c82 */ /* 0x000fca0008000000 */
.L_x_18:
[----:B-----5:R-:W-:Y:S01]  /*0600*/  SHF.R.U32.HI R40, RZ, UR5, R38 ;  /* 0x00000005ff287c19 */ /* 0x020fe20008011626 */
[----:B------:R-:W-:-:S03]  /*0610*/  UIADD3 UR8, UPT, UPT, UR13, UR5, URZ ;  /* 0x000000050d087290 */ /* 0x000fc6000fffe0ff */
[----:B------:R-:W-:Y:S01]  /*0620*/  LOP3.LUT R17, R40, 0x1, RZ, 0xc0, !PT ;  /* 0x0000000128117812 */ /* 0x000fe200078ec0ff */
[----:B------:R-:W-:-:S03]  /*0630*/  UIMAD UR8, UR8, 0x5, URZ ;  /* 0x00000005080878a4 */ /* 0x000fc6000f8e02ff */
[----:B------:R-:W-:-:S03]  /*0640*/  ISETP.NE.U32.AND P0, PT, R17, 0x1, PT ;  /* 0x000000011100780c */ /* 0x000fc60003f05070 */
[----:B------:R-:W-:Y:S01]  /*0650*/  IMAD.U32 R31, RZ, RZ, UR8 ;  /* 0x00000008ff1f7e24 */ /* 0x000fe2000f8e00ff */
[----:B------:R-:W-:-:S03]  /*0660*/  R2P PR, R40, 0x7e ;  /* 0x0000007e28007804 */ /* 0x000fc60000000000 */
[----:B------:R-:W-:-:S06]  /*0670*/  IMAD.WIDE.U32 R30, R31, 0x4, R20 ;  /* 0x000000041f1e7825 */ /* 0x000fcc00078e0014 */
[----:B------:R-:W2:Y:S04]  /*0680*/  @!P0 LDG.E R17, desc[UR10][R30.64] ;  /* 0x0000000a1e118981 */ /* 0x000ea8000c1e1900 */
[----:B------:R-:W3:Y:S04]  /*0690*/  @P1 LDG.E R35, desc[UR10][R30.64+0x14] ;  /* 0x0000140a1e231981 */ /* 0x000ee8000c1e1900 */
[----:B------:R-:W4:Y:S04]  /*06a0*/  @!P0 LDG.E R34, desc[UR10][R30.64+0x10] ;  /* 0x0000100a1e228981 */ /* 0x000f28000c1e1900 */
[----:B------:R-:W4:Y:S04]  /*06b0*/  @P2 LDG.E R37, desc[UR10][R30.64+0x28] ;  /* 0x0000280a1e252981 */ /* 0x000f28000c1e1900 */
[----:B------:R-:W4:Y:S04]  /*06c0*/  @P1 LDG.E R36, desc[UR10][R30.64+0x24] ;  /* 0x0000240a1e241981 */ /* 0x000f28000c1e1900 */
        /* <DEDUP_REMOVED lines=8> */
[----:B----4-:R-:W-:-:S03]  /*0750*/  @!P0 LOP3.LUT R13, R13, R34, RZ, 0x3c, !PT ;  /* 0x000000220d0d8212 */ /* 0x010fc600078e3cff */
[----:B------:R-:W4:Y:S01]  /*0760*/  @!P0 LDG.E R34, desc[UR10][R30.64+0x8] ;  /* 0x0000080a1e228981 */ /* 0x000f22000c1e1900 */
        /* <DEDUP_REMOVED lines=8> */
[----:B--2---:R-:W-:-:S03]  /*07f0*/  @!P0 LOP3.LUT R14, R14, R17, RZ, 0x3c, !PT ;  /* 0x000000110e0e8212 */ /* 0x004fc600078e3cff */
[----:B------:R-:W2:Y:S01]  /*0800*/  @P2 LDG.E R17, desc[UR10][R30.64+0x2c] ;  /* 0x00002c0a1e112981 */ /* 0x000ea2000c1e1900 */
[----:B---3--:R-:W-:-:S03]  /*0810*/  @!P0 LOP3.LUT R12, R12, R35, RZ, 0x3c, !PT ;  /* 0x000000230c0c8212 */ /* 0x008fc600078e3cff */
[----:B------:R-:W3:Y:S01]  /*0820*/  @P2 LDG.E R35, desc[UR10][R30.64+0x34] ;  /* 0x0000340a1e232981 */ /* 0x000ee2000c1e1900 */
[----:B----4-:R-:W-:-:S03]  /*0830*/  @!P0 LOP3.LUT R15, R15, R34, RZ, 0x3c, !PT ;  /* 0x000000220f0f8212 */ /* 0x010fc600078e3cff */
        /* <DEDUP_REMOVED lines=25> */
[----:B------:R-:W-:Y:S02]  /*09d0*/  LOP3.LUT P0, RZ, R40, 0x80, RZ, 0xc0, !PT ;  /* 0x0000008028ff7812 */ /* 0x000fe4000780c0ff */
[----:B------:R-:W-:-:S04]  /*09e0*/  @P5 LOP3.LUT R18, R18, R43, RZ, 0x3c, !PT ;  /* 0x0000002b12125212 */ /* 0x000fc800078e3cff */
[----:B------:R-:W-:-:S07]  /*09f0*/  @P6 LOP3.LUT R18, R18, R41, RZ, 0x3c, !PT ;  /* 0x0000002912126212 */ /* 0x000fce00078e3cff */
        /* <DEDUP_REMOVED lines=17> */
[----:B--2---:R-:W-:Y:S02]  /*0b10*/  @P6 LOP3.LUT R14, R14, R17, RZ, 0x3c, !PT ;  /* 0x000000110e0e6212 */ /* 0x004fe400078e3cff */
[----:B---3--:R-:W-:Y:S02]  /*0b20*/  @P6 LOP3.LUT R12, R12, R35, RZ, 0x3c, !PT ;  /* 0x000000230c0c6212 */ /* 0x008fe400078e3cff */
[----:B----4-:R-:W-:Y:S02]  /*0b30*/  @P6 LOP3.LUT R15, R15, R34, RZ, 0x3c, !PT ;  /* 0x000000220f0f6212 */ /* 0x010fe400078e3cff */
[----:B------:R-:W-:Y:S02]  /*0b40*/  @P0 LOP3.LUT R14, R14, R37, RZ, 0x3c, !PT ;  /* 0x000000250e0e0212 */ /* 0x000fe400078e3cff */
[----:B------:R-:W-:-:S02]  /*0b50*/  @P6 LOP3.LUT R13, R13, R36, RZ, 0x3c, !PT ;  /* 0x000000240d0d6212 */ /* 0x000fc400078e3cff */
[----:B------:R-:W-:Y:S02]  /*0b60*/  @P0 LOP3.LUT R12, R12, R39, RZ, 0x3c, !PT ;  /* 0x000000270c0c0212 */ /* 0x000fe400078e3cff */
[----:B------:R-:W-:Y:S02]  /*0b70*/  @P0 LOP3.LUT R13, R13, R44, RZ, 0x3c, !PT ;  /* 0x0000002c0d0d0212 */ /* 0x000fe400078e3cff */
        /* <DEDUP_REMOVED lines=34> */
[----:B------:R-:W-:-:S03]  /*0da0*/  LOP3.LUT P0, RZ, R40, 0x8000, RZ, 0xc0, !PT ;  /* 0x0000800028ff7812 */ /* 0x000fc6000780c0ff */
        /* <DEDUP_REMOVED lines=15> */
[----:B------:R-:W2:Y:S01]  /*0ea0*/  @P4 LDG.E R34, desc[UR10][R30.64+0xf8] ;  /* 0x0000f80a1e224981 */ /* 0x000ea2000c1e1900 */
        /* <DEDUP_REMOVED lines=8> */
[----:B---3--:R-:W-:-:S03]  /*0f30*/  @P2 LOP3.LUT R12, R12, R35, RZ, 0x3c, !PT ;  /* 0x000000230c0c2212 */ /* 0x008fc600078e3cff */
[----:B------:R-:W3:Y:S01]  /*0f40*/  @P5 LDG.E R35, desc[UR10][R30.64+0x108] ;  /* 0x0001080a1e235981 */ /* 0x000ee2000c1e1900 */
[----:B----4-:R-:W-:-:S03]  /*0f50*/  @P3 LOP3.LUT R14, R14, R37, RZ, 0x3c, !PT ;  /* 0x000000250e0e3212 */ /* 0x010fc600078e3cff */
[----:B------:R-:W4:Y:S01]  /*0f60*/  @P5 LDG.E R37, desc[UR10][R30.64+0x110] ;  /* 0x0001100a1e255981 */ /* 0x000f22000c1e1900 */
[----:B------:R-:W-:Y:S02]  /*0f70*/  @P3 LOP3.LUT R12, R12, R39, RZ, 0x3c, !PT ;  /* 0x000000270c0c3212 */ /* 0x000fe400078e3cff */
[----:B------:R-:W-:Y:S01]  /*0f80*/  @P4 LOP3.LUT R14, R14, R41, RZ, 0x3c, !PT ;  /* 0x000000290e0e4212 */ /* 0x000fe200078e3cff */
[----:B------:R-:W4:Y:S01]  /*0f90*/  @P6 LDG.E R39, desc[UR10][R30.64+0x11c] ;  /* 0x00011c0a1e276981 */ /* 0x000f22000c1e1900 */
[----:B--2---:R-:W-:-:S03]  /*0fa0*/  @P4 LOP3.LUT R15, R15, R34, RZ, 0x3c, !PT ;  /* 0x000000220f0f4212 */ /* 0x004fc600078e3cff */
[----:B------:R-:W2:Y:S01]  /*0fb0*/  @P6 LDG.E R34, desc[UR10][R30.64+0x120] ;  /* 0x0001200a1e226981 */ /* 0x000ea2000c1e1900 */
[----:B------:R-:W-:-:S03]  /*0fc0*/  @P6 LOP3.LUT R13, R13, R40, RZ, 0x3c, !PT ;  /* 0x000000280d0d6212 */ /* 0x000fc600078e3cff */
[----:B------:R-:W2:Y:S01]  /*0fd0*/  @P6 LDG.E R41, desc[UR10][R30.64+0x124] ;  /* 0x0001240a1e296981 */ /* 0x000ea2000c1e1900 */
[----:B------:R-:W-:-:S03]  /*0fe0*/  @P4 LOP3.LUT R12, R12, R17, RZ, 0x3c, !PT ;  /* 0x000000110c0c4212 */ /* 0x000fc600078e3cff */
[----:B------:R-:W2:Y:S04]  /*0ff0*/  @P0 LDG.E R17, desc[UR10][R30.64+0x130] ;  /* 0x0001300a1e110981 */ /* 0x000ea8000c1e1900 */
[----:B------:R-:W2:Y:S01]  /*1000*/  @P0 LDG.E R40, desc[UR10][R30.64+0x134] ;  /* 0x0001340a1e280981 */ /* 0x000ea2000c1e1900 */
[----:B------:R-:W-:Y:S01]  /*1010*/  UIADD3 UR5, UPT, UPT, UR5, 0x10, URZ ;  /* 0x0000001005057890 */ /* 0x000fe2000fffe0ff */
[----:B------:R-:W-:-:S03]  /*1020*/  @P5 LOP3.LUT R15, R15, R36, RZ, 0x3c, !PT ;  /* 0x000000240f0f5212 */ /* 0x000fc600078e3cff */
[----:B------:R-:W-:Y:S01]  /*1030*/  UISETP.NE.AND UP0, UPT, UR5, 0x20, UPT ;  /* 0x000000200500788c */ /* 0x000fe2000bf05270 */
[----:B------:R-:W-:Y:S02]  /*1040*/  @P0 LOP3.LUT R13, R13, R42, RZ, 0x3c, !PT ;  /* 0x0000002a0d0d0212 */ /* 0x000fe400078e3cff */
[----:B---3--:R-:W-:Y:S02]  /*1050*/  @P5 LOP3.LUT R14, R14, R35, RZ, 0x3c, !PT ;  /* 0x000000230e0e5212 */ /* 0x008fe400078e3cff */
[----:B----4-:R-:W-:Y:S02]  /*1060*/  @P5 LOP3.LUT R12, R12, R37, RZ, 0x3c, !PT ;  /* 0x000000250c0c5212 */ /* 0x010fe400078e3cff */
[----:B------:R-:W-:Y:S02]  /*1070*/  @P6 LOP3.LUT R14, R14, R39, RZ, 0x3c, !PT ;  /* 0x000000270e0e6212 */ /* 0x000fe400078e3cff */
[----:B--2---:R-:W-:Y:S02]  /*1080*/  @P6 LOP3.LUT R15, R15, R34, RZ, 0x3c, !PT ;  /* 0x000000220f0f6212 */ /* 0x004fe400078e3cff */
[----:B------:R-:W-:-:S02]  /*1090*/  @P6 LOP3.LUT R12, R12, R41, RZ, 0x3c, !PT ;  /* 0x000000290c0c6212 */ /* 0x000fc400078e3cff */
[----:B------:R-:W-:Y:S02]  /*10a0*/  @P0 LOP3.LUT R14, R14, R17, RZ, 0x3c, !PT ;  /* 0x000000110e0e0212 */ /* 0x000fe400078e3cff */
[----:B------:R-:W-:Y:S02]  /*10b0*/  @P0 LOP3.LUT R12, R12, R43, RZ, 0x3c, !PT ;  /* 0x0000002b0c0c0212 */ /* 0x000fe400078e3cff */
[----:B------:R-:W-:Y:S01]  /*10c0*/  @P0 LOP3.LUT R15, R15, R40, RZ, 0x3c, !PT ;  /* 0x000000280f0f0212 */ /* 0x000fe200078e3cff */
[----:B------:R-:W-:Y:S06]  /*10d0*/  BRA.U UP0, `(.L_x_18) ;  /* 0xfffffff500487547 */ /* 0x000fec000b83ffff */
[----:B------:R-:W-:-:S04]  /*10e0*/  UIADD3 UR4, UPT, UPT, UR4, 0x1, URZ ;  /* 0x0000000104047890 */ /* 0x000fc8000fffe0ff */
[----:B------:R-:W-:-:S09]  /*10f0*/  UISETP.NE.AND UP0, UPT, UR4, 0x5, UPT ;  /* 0x000000050400788c */ /* 0x000fd2000bf05270 */
[----:B------:R-:W-:Y:S05]  /*1100*/  BRA.U UP0, `(.L_x_19) ;  /* 0xfffffff5002c7547 */ /* 0x000fea000b83ffff */
[----:B------:R-:W-:Y:S01]  /*1110*/  LOP3.LUT R17, R32, 0x3, RZ, 0xc0, !PT ;  /* 0x0000000320117812 */ /* 0x000fe200078ec0ff */
[----:B------:R1:W-:Y:S03]  /*1120*/  STL [R1+0x4], R18 ;  /* 0x0000041201007387 */ /* 0x0003e60000100800 */
[----:B------:R-:W-:Y:S01]  /*1130*/  ISETP.NE.U32.AND P0, PT, R17, 0x1, PT ;  /* 0x000000011100780c */ /* 0x000fe20003f05070 */
[----:B------:R1:W-:Y:S03]  /*1140*/  STL.64 [R1+0x8], R14 ;  /* 0x0000080e01007387 */ /* 0x0003e60000100a00 */
[----:B------:R-:W-:Y:S01]  /*1150*/  ISETP.NE.AND.EX P0, PT, RZ, RZ, PT, P0 ;  /* 0x000000ffff00720c */ /* 0x000fe20003f05300 */
[----:B------:R1:W-:-:S12]  /*1160*/  STL.64 [R1+0x10], R12 ;  /* 0x0000100c01007387 */ /* 0x0003d80000100a00 */
[----:B-1----:R-:W-:Y:S05]  /*1170*/  @!P0 BRA `(.L_x_17) ;  /* 0x0000001800048947 */ /* 0x002fea0003800000 */
[----:B------:R-:W-:Y:S01]  /*1180*/  UMOV UR4, URZ ;  /* 0x000000ff00047c82 */ /* 0x000fe20008000000 */
[----:B------:R-:W-:Y:S01]  /*1190*/  UMOV UR5, URZ ;  /* 0x000000ff00057c82 */ /* 0x000fe20008000000 */
[----:B------:R-:W-:Y:S02]  /*11a0*/  IMAD.MOV.U32 R18, RZ, RZ, RZ ;  /* 0x000000ffff127224 */ /* 0x000fe400078e00ff */
[----:B------:R-:W-:Y:S02]  /*11b0*/  IMAD.U32 R13, RZ, RZ, UR4 ;  /* 0x00000004ff0d7e24 */ /* 0x000fe4000f8e00ff */
[----:B------:R-:W-:Y:S02]  /*11c0*/  IMAD.U32 R12, RZ, RZ, UR5 ;  /* 0x00000005ff0c7e24 */ /* 0x000fe4000f8e00ff */
[----:B------:R-:W-:Y:S02]  /*11d0*/  IMAD.U32 R15, RZ, RZ, UR4 ;  /* 0x00000004ff0f7e24 */ /* 0x000fe4000f8e00ff */
[----:B------:R-:W-:-:S07]  /*11e0*/  IMAD.U32 R14, RZ, RZ, UR5 ;  /* 0x00000005ff0e7e24 */ /* 0x000fce000f8e00ff */
.L_x_21:
[----:B------:R-:W-:Y:S02]  /*11f0*/  ULEA UR5, UR4, UR9, 0x2 ;  /* 0x0000000904057291 */ /* 0x000fe4000f8e10ff */
[----:B------:R-:W-:-:S07]  /*1200*/  USHF.L.U32 UR13, UR4, 0x5, URZ ;  /* 0x00000005040d7899 */ /* 0x000fce00080006ff */
[----:B------:R-:W5:Y:S01]  /*1210*/  LDL R36, [UR5+0x4] ;  /* 0x00000405ff247983 */ /* 0x000f620008100800 */
[----:B------:R-:W-:-:S05]  /*1220*/  UMOV UR5, URZ ;  /* 0x000000ff00057c82 */ /* 0x000fca0008000000 */
.L_x_20:
        /* <DEDUP_REMOVED lines=9> */
[----:B------:R-:W3:Y:S04]  /*12c0*/  @!P0 LDG.E R34, desc[UR10][R30.64+0x10] ;  /* 0x0000100a1e228981 */ /* 0x000ee8000c1e1900 */
        /* <DEDUP_REMOVED lines=8> */
[----:B---3--:R-:W-:-:S03]  /*1350*/  @!P0 LOP3.LUT R13, R13, R34, RZ, 0x3c, !PT ;  /* 0x000000220d0d8212 */ /* 0x008fc600078e3cff */
[----:B------:R-:W3:Y:S01]  /*1360*/  @!P0 LDG.E R34, desc[UR10][R30.64+0x8] ;  /* 0x0000080a1e228981 */ /* 0x000ee2000c1e1900 */
[----:B----4-:R-:W-:-:S03]  /*1370*/  @P1 LOP3.LUT R18, R18, R37, RZ, 0x3c, !PT ;  /* 0x0000002512121212 */ /* 0x010fc600078e3cff */
[----:B------:R-:W4:Y:S01]  /*1380*/  @!P0 LDG.E R37, desc[UR10][R30.64+0xc] ;  /* 0x00000c0a1e258981 */ /* 0x000f22000c1e1900 */
        /* <DEDUP_REMOVED lines=20> */
[----:B------:R-:W-:-:S03]  /*14d0*/  @P2 LOP3.LUT R15, R15, R40, RZ, 0x3c, !PT ;  /* 0x000000280f0f2212 */ /* 0x000fc600078e3cff */
[----:B------:R-:W3:Y:S01]  /*14e0*/  @P4 LDG.E R40, desc[UR10][R30.64+0x58] ;  /* 0x0000580a1e284981 */ /* 0x000ee2000c1e1900 */
[----:B----4-:R-:W-:Y:S02]  /*14f0*/  @P2 LOP3.LUT R14, R14, R37, RZ, 0x3c, !PT ;  /* 0x000000250e0e2212 */ /* 0x010fe400078e3cff */
[----:B------:R-:W-:Y:S01]  /*1500*/  @P2 LOP3.LUT R12, R12, R39, RZ, 0x3c, !PT ;  /* 0x000000270c0c2212 */ /* 0x000fe200078e3cff */
[----:B------:R-:W4:Y:S04]  /*1510*/  @P3 LDG.E R37, desc[UR10][R30.64+0x48] ;  /* 0x0000480a1e253981 */ /* 0x000f28000c1e1900 */
[----:B------:R-:W4:Y:S01]  /*1520*/  @P4 LDG.E R39, desc[UR10][R30.64+0x54] ;  /* 0x0000540a1e274981 */ /* 0x000f22000c1e1900 */
[----:B------:R-:W-:Y:S02]  /*1530*/  @P4 LOP3.LUT R18, R18, R43, RZ, 0x3c, !PT ;  /* 0x0000002b12124212 */ /* 0x000fe400078e3cff */
[----:B------:R-:W-:-:S02]  /*1540*/  @P3 LOP3.LUT R13, R13, R42, RZ, 0x3c, !PT ;  /* 0x0000002a0d0d3212 */ /* 0x000fc400078e3cff */
        /* <DEDUP_REMOVED lines=16> */
[----:B------:R-:W4:Y:S07]  /*1650*/  @P6 LDG.E R41, desc[UR10][R30.64+0x7c] ;  /* 0x00007c0a1e296981 */ /* 0x000f2e000c1e1900 */
[----:B------:R-:W4:Y:S04]  /*1660*/  @P0 LDG.E R43, desc[UR10][R30.64+0x8c] ;  /* 0x00008c0a1e2b0981 */ /* 0x000f28000c1e1900 */
[----:B------:R-:W4:Y:S04]  /*1670*/  @P0 LDG.E R42, desc[UR10][R30.64+0x94] ;  /* 0x0000940a1e2a0981 */ /* 0x000f28000c1e1900 */
        /* <DEDUP_REMOVED lines=11> */
[----:B------:R-:W-:Y:S02]  /*1730*/  @P6 LOP3.LUT R14, R14, R41, RZ, 0x3c, !PT ;  /* 0x000000290e0e6212 */ /* 0x000fe400078e3cff */
[----:B------:R-:W-:Y:S02]  /*1740*/  @P0 LOP3.LUT R18, R18, R43, RZ, 0x3c, !PT ;  /* 0x0000002b12120212 */ /* 0x000fe400078e3cff */
[----:B--2---:R-:W-:Y:S02]  /*1750*/  @P6 LOP3.LUT R12, R12, R35, RZ, 0x3c, !PT ;  /* 0x000000230c0c6212 */ /* 0x004fe400078e3cff */
[----:B---3--:R-:W-:Y:S02]  /*1760*/  @P6 LOP3.LUT R15, R15, R34, RZ, 0x3c, !PT ;  /* 0x000000220f0f6212 */ /* 0x008fe400078e3cff */
[----:B------:R-:W-:Y:S02]  /*1770*/  @P6 LOP3.LUT R13, R13, R40, RZ, 0x3c, !PT ;  /* 0x000000280d0d6212 */ /* 0x000fe400078e3cff */
[----:B------:R-:W-:-:S02]  /*1780*/  @P0 LOP3.LUT R15, R15, R42, RZ, 0x3c, !PT ;  /* 0x0000002a0f0f0212 */ /* 0x000fc400078e3cff */
[----:B----4-:R-:W-:Y:S02]  /*1790*/  @P0 LOP3.LUT R14, R14, R37, RZ, 0x3c, !PT ;  /* 0x000000250e0e0212 */ /* 0x010fe400078e3cff */
        /* <DEDUP_REMOVED lines=33> */
[----:B------:R-:W-:Y:S02]  /*19b0*/  @P3 LOP3.LUT R13, R13, R42, RZ, 0x3c, !PT ;  /* 0x0000002a0d0d3212 */ /* 0x000fe400078e3cff */
[----:B------:R-:W-:Y:S02]  /*19c0*/  LOP3.LUT P0, RZ, R38, 0x8000, RZ, 0xc0, !PT ;  /* 0x0000800026ff7812 */ /* 0x000fe4000780c0ff */
[----:B------:R-:W-:Y:S01]  /*19d0*/  @P1 LOP3.LUT R14, R14, R39, RZ, 0x3c, !PT ;  /* 0x000000270e0e1212 */ /* 0x000fe200078e3cff */
[----:B------:R-:W3:Y:S01]  /*19e0*/  @P2 LDG.E R38, desc[UR10][R30.64+0xd0] ;  /* 0x0000d00a1e262981 */ /* 0x000ee2000c1e1900 */
[----:B------:R-:W-:-:S03]  /*19f0*/  @P4 LOP3.LUT R13, R13, R34, RZ, 0x3c, !PT ;  /* 0x000000220d0d4212 */ /* 0x000fc600078e3cff */
[----:B------:R-:W3:Y:S04]  /*1a00*/  @P2 LDG.E R39, desc[UR10][R30.64+0xd4] ;  /* 0x0000d40a1e272981 */ /* 0x000ee8000c1e1900 */
[----:B------:R-:W3:Y:S01]  /*1a10*/  @P1 LDG.E R34, desc[UR10][R30.64+0xbc] ;  /* 0x0000bc0a1e221981 */ /* 0x000ee2000c1e1900 */
[----:B------:R-:W-:-:S03]  /*1a20*/  @P5 LOP3.LUT R18, R18, R41, RZ, 0x3c, !PT ;  /* 0x0000002912125212 */ /* 0x000fc600078e3cff */
[----:B------:R-:W3:Y:S01]  /*1a30*/  @P3 LDG.E R41, desc[UR10][R30.64+0xe0] ;  /* 0x0000e00a1e293981 */ /* 0x000ee2000c1e1900 */
[----:B------:R-:W-:-:S03]  /*1a40*/  @P6 LOP3.LUT R18, R18, R43, RZ, 0x3c, !PT ;  /* 0x0000002b12126212 */ /* 0x000fc600078e3cff */
[----:B------:R-:W3:Y:S04]  /*1a50*/  @P0 LDG.E R43, desc[UR10][R30.64+0x12c] ;  /* 0x00012c0a1e2b0981 */ /* 0x000ee8000c1e1900 */
[----:B------:R-:W3:Y:S01]  /*1a60*/  @P0 LDG.E R42, desc[UR10][R30.64+0x13c] ;  /* 0x00013c0a1e2a0981 */ /* 0x000ee2000c1e1900 */
[----:B--2---:R-:W-:-:S03]  /*1a70*/  @P1 LOP3.LUT R12, R12, R35, RZ, 0x3c, !PT ;  /* 0x000000230c0c1212 */ /* 0x004fc600078e3cff */
[----:B------:R-:W2:Y:S01]  /*1a80*/  @P5 LDG.E R35, desc[UR10][R30.64+0x108] ;  /* 0x0001080a1e235981 */ /* 0x000ea2000c1e1900 */
[----:B----4-:R-:W-:-:S03]  /*1a90*/  @P2 LOP3.LUT R14, R14, R37, RZ, 0x3c, !PT ;  /* 0x000000250e0e2212 */ /* 0x010fc600078e3cff */
[----:B------:R-:W4:Y:S01]  /*1aa0*/  @P3 LDG.E R37, desc[UR10][R30.64+0xe8] ;  /* 0x0000e80a1e253981 */ /* 0x000f22000c1e1900 */
[----:B---3--:R-:W-:-:S03]  /*1ab0*/  @P5 LOP3.LUT R13, R13, R40, RZ, 0x3c, !PT ;  /* 0x000000280d0d5212 */ /* 0x008fc600078e3cff */
[----:B------:R-:W3:Y:S01]  /*1ac0*/  @P6 LDG.E R40, desc[UR10][R30.64+0x128] ;  /* 0x0001280a1e286981 */ /* 0x000ee2000c1e1900 */
[----:B------:R-:W-:-:S03]  /*1ad0*/  @P2 LOP3.LUT R12, R12, R39, RZ, 0x3c, !PT ;  /* 0x000000270c0c2212 */ /* 0x000fc600078e3cff */
[----:B------:R-:W2:Y:S01]  /*1ae0*/  @P4 LDG.E R39, desc[UR10][R30.64+0xf4] ;  /* 0x0000f40a1e274981 */ /* 0x000ea2000c1e1900 */
[----:B------:R-:W-:-:S03]  /*1af0*/  @P1 LOP3.LUT R15, R15, R34, RZ, 0x3c, !PT ;  /* 0x000000220f0f1212 */ /* 0x000fc600078e3cff */
[----:B------:R-:W2:Y:S01]  /*1b00*/  @P3 LDG.E R34, desc[UR10][R30.64+0xe4] ;  /* 0x0000e40a1e223981 */ /* 0x000ea2000c1e1900 */
[----:B------:R-:W-:Y:S02]  /*1b10*/  @P2 LOP3.LUT R15, R15, R38, RZ, 0x3c, !PT ;  /* 0x000000260f0f2212 */ /* 0x000fe400078e3cff */
[----:B------:R-:W-:Y:S01]  /*1b20*/  @P3 LOP3.LUT R14, R14, R41, RZ, 0x3c, !PT ;  /* 0x000000290e0e3212 */ /* 0x000fe200078e3cff */
[----:B------:R-:W2:Y:S04]  /*1b30*/  @P4 LDG.E R38, desc[UR10][R30.64+0xf8] ;  /* 0x0000f80a1e264981 */ /* 0x000ea8000c1e1900 */
[----:B------:R-:W2:Y:S01]  /*1b40*/  @P4 LDG.E R41, desc[UR10][R30.64+0xfc] ;  /* 0x0000fc0a1e294981 */ /* 0x000ea2000c1e1900 */
[----:B------:R-:W-:-:S03]  /*1b50*/  @P0 LOP3.LUT R18, R18, R43, RZ, 0x3c, !PT ;  /* 0x0000002b12120212 */ /* 0x000fc600078e3cff */
[----:B------:R-:W2:Y:S01]  /*1b60*/  @P0 LDG.E R43, desc[UR10][R30.64+0x138] ;  /* 0x0001380a1e2b0981 */ /* 0x000ea2000c1e1900 */
[----:B----4-:R-:W-:-:S03]  /*1b70*/  @P3 LOP3.LUT R12, R12, R37, RZ, 0x3c, !PT ;  /* 0x000000250c0c3212 */ /* 0x010fc600078e3cff */
[----:B------:R-:W4:Y:S01]  /*1b80*/  @P5 LDG.E R37, desc[UR10][R30.64+0x110] ;  /* 0x0001100a1e255981 */ /* 0x000f22000c1e1900 */
[----:B---3--:R-:W-:-:S03]  /*1b90*/  @P6 LOP3.LUT R13, R13, R40, RZ, 0x3c, !PT ;  /* 0x000000280d0d6212 */ /* 0x008fc600078e3cff */
[----:B------:R-:W3:Y:S01]  /*1ba0*/  @P0 LDG.E R40, desc[UR10][R30.64+0x134] ;  /* 0x0001340a1e280981 */ /* 0x000ee2000c1e1900 */
[----:B--2---:R-:W-:-:S03]  /*1bb0*/  @P4 LOP3.LUT R14, R14, R39, RZ, 0x3c, !PT ;  /* 0x000000270e0e4212 */ /* 0x004fc600078e3cff */
[----:B------:R-:W2:Y:S01]  /*1bc0*/  @P6 LDG.E R39, desc[UR10][R30.64+0x11c] ;  /* 0x00011c0a1e276981 */ /* 0x000ea2000c1e1900 */
[----:B------:R-:W-:-:S03]  /*1bd0*/  @P3 LOP3.LUT R15, R15, R34, RZ, 0x3c, !PT ;  /* 0x000000220f0f3212 */ /* 0x000fc600078e3cff */
[----:B------:R-:W3:Y:S01]  /*1be0*/  @P5 LDG.E R34, desc[UR10][R30.64+0x10c] ;  /* 0x00010c0a1e225981 */ /* 0x000ee2000c1e1900 */
[----:B------:R-:W-:-:S03]  /*1bf0*/  @P4 LOP3.LUT R15, R15, R38, RZ, 0x3c, !PT ;  /* 0x000000260f0f4212 */ /* 0x000fc600078e3cff */
[----:B------:R-:W3:Y:S01]  /*1c00*/  @P6 LDG.E R38, desc[UR10][R30.64+0x120] ;  /* 0x0001200a1e266981 */ /* 0x000ee2000c1e1900 */
[----:B------:R-:W-:-:S03]  /*1c10*/  @P4 LOP3.LUT R12, R12, R41, RZ, 0x3c, !PT ;  /* 0x000000290c0c4212 */ /* 0x000fc600078e3cff */
[----:B------:R-:W3:Y:S01]  /*1c20*/  @P6 LDG.E R41, desc[UR10][R30.64+0x124] ;  /* 0x0001240a1e296981 */ /* 0x000ee2000c1e1900 */
[----:B------:R-:W-:-:S03]  /*1c30*/  @P5 LOP3.LUT R14, R14, R35, RZ, 0x3c, !PT ;  /* 0x000000230e0e5212 */ /* 0x000fc600078e3cff */
[----:B------:R-:W3:Y:S01]  /*1c40*/  @P0 LDG.E R35, desc[UR10][R30.64+0x130] ;  /* 0x0001300a1e230981 */ /* 0x000ee2000c1e1900 */
[----:B------:R-:W-:-:S04]  /*1c50*/  UIADD3 UR5, UPT, UPT, UR5, 0x10, URZ ;  /* 0x0000001005057890 */ /* 0x000fc8000fffe0ff */
[----:B------:R-:W-:Y:S01]  /*1c60*/  UISETP.NE.AND UP0, UPT, UR5, 0x20, UPT ;  /* 0x000000200500788c */ /* 0x000fe2000bf05270 */
[----:B------:R-:W-:Y:S02]  /*1c70*/  @P0 LOP3.LUT R13, R13, R42, RZ, 0x3c, !PT ;  /* 0x0000002a0d0d0212 */ /* 0x000fe400078e3cff */
[----:B----4-:R-:W-:Y:S02]  /*1c80*/  @P5 LOP3.LUT R12, R12, R37, RZ, 0x3c, !PT ;  /* 0x000000250c0c5212 */ /* 0x010fe400078e3cff */
[----:B--2---:R-:W-:Y:S02]  /*1c90*/  @P6 LOP3.LUT R14, R14, R39, RZ, 0x3c, !PT ;  /* 0x000000270e0e6212 */ /* 0x004fe400078e3cff */
[----:B---3--:R-:W-:-:S04]  /*1ca0*/  @P5 LOP3.LUT R15, R15, R34, RZ, 0x3c, !PT ;  /* 0x000000220f0f5212 */ /* 0x008fc800078e3cff */
[----:B------:R-:W-:Y:S02]  /*1cb0*/  @P6 LOP3.LUT R15, R15, R38, RZ, 0x3c, !PT ;  /* 0x000000260f0f6212 */ /* 0x000fe400078e3cff */
[----:B------:R-:W-:Y:S02]  /*1cc0*/  @P6 LOP3.LUT R12, R12, R41, RZ, 0x3c, !PT ;  /* 0x000000290c0c6212 */ /* 0x000fe400078e3cff */
[----:B------:R-:W-:Y:S02]  /*1cd0*/  @P0 LOP3.LUT R15, R15, R40, RZ, 0x3c, !PT ;  /* 0x000000280f0f0212 */ /* 0x000fe400078e3cff */
[----:B------:R-:W-:Y:S02]  /*1ce0*/  @P0 LOP3.LUT R14, R14, R35, RZ, 0x3c, !PT ;  /* 0x000000230e0e0212 */ /* 0x000fe400078e3cff */
[----:B------:R-:W-:Y:S01]  /*1cf0*/  @P0 LOP3.LUT R12, R12, R43, RZ, 0x3c, !PT ;  /* 0x0000002b0c0c0212 */ /* 0x000fe200078e3cff */
[----:B------:R-:W-:Y:S06]  /*1d00*/  BRA.U UP0, `(.L_x_20) ;  /* 0xfffffff500487547 */ /* 0x000fec000b83ffff */
[----:B------:R-:W-:-:S04]  /*1d10*/  UIADD3 UR4, UPT, UPT, UR4, 0x1, URZ ;  /* 0x0000000104047890 */ /* 0x000fc8000fffe0ff */
[----:B------:R-:W-:-:S09]  /*1d20*/  UISETP.NE.AND UP0, UPT, UR4, 0x5, UPT ;  /* 0x000000050400788c */ /* 0x000fd2000bf05270 */
[----:B------:R-:W-:Y:S05]  /*1d30*/  BRA.U UP0, `(.L_x_21) ;  /* 0xfffffff5002c7547 */ /* 0x000fea000b83ffff */
[----:B------:R1:W-:Y:S01]  /*1d40*/  STL [R1+0x4], R18 ;  /* 0x0000041201007387 */ /* 0x0003e20000100800 */
[----:B------:R-:W-:-:S03]  /*1d50*/  ISETP.NE.U32.AND P0, PT, R17, 0x3, PT ;  /* 0x000000031100780c */ /* 0x000fc60003f05070 */
[----:B------:R1:W-:Y:S01]  /*1d60*/  STL.64 [R1+0x8], R14 ;  /* 0x0000080e01007387 */ /* 0x0003e20000100a00 */
[----:B------:R-:W-:-:S03]  /*1d70*/  ISETP.NE.AND.EX P0, PT, RZ, RZ, PT, P0 ;  /* 0x000000ffff00720c */ /* 0x000fc60003f05300 */
[----:B------:R1:W-:Y:S10]  /*1d80*/  STL.64 [R1+0x10], R12 ;  /* 0x0000100c01007387 */ /* 0x0003f40000100a00 */
[----:B------:R-:W-:Y:S05]  /*1d90*/  @P0 BRA `(.L_x_17) ;  /* 0x0000000800fc0947 */ /* 0x000fea0003800000 */
[----:B------:R-:W-:Y:S01]  /*1da0*/  UMOV UR4, URZ ;  /* 0x000000ff00047c82 */ /* 0x000fe20008000000 */
[----:B------:R-:W-:Y:S01]  /*1db0*/  UMOV UR5, URZ ;  /* 0x000000ff00057c82 */ /* 0x000fe20008000000 */
[----:B-1----:R-:W-:Y:S02]  /*1dc0*/  IMAD.MOV.U32 R18, RZ, RZ, RZ ;  /* 0x000000ffff127224 */ /* 0x002fe400078e00ff */
[----:B------:R-:W-:Y:S02]  /*1dd0*/  IMAD.U32 R13, RZ, RZ, UR4 ;  /* 0x00000004ff0d7e24 */ /* 0x000fe4000f8e00ff */
[----:B------:R-:W-:Y:S02]  /*1de0*/  IMAD.U32 R12, RZ, RZ, UR5 ;  /* 0x00000005ff0c7e24 */ /* 0x000fe4000f8e00ff */
[----:B------:R-:W-:Y:S02]  /*1df0*/  IMAD.U32 R15, RZ, RZ, UR4 ;  /* 0x00000004ff0f7e24 */ /* 0x000fe4000f8e00ff */
[----:B------:R-:W-:-:S07]  /*1e00*/  IMAD.U32 R14, RZ, RZ, UR5 ;  /* 0x00000005ff0e7e24 */ /* 0x000fce000f8e00ff */
.L_x_23:
[----:B------:R-:W-:Y:S02]  /*1e10*/  ULEA UR5, UR4, UR9, 0x2 ;  /* 0x0000000904057291 */ /* 0x000fe4000f8e10ff */
[----:B------:R-:W-:-:S07]  /*1e20*/  USHF.L.U32 UR13, UR4, 0x5, URZ ;  /* 0x00000005040d7899 */ /* 0x000fce00080006ff */
[----:B------:R-:W5:Y:S01]  /*1e30*/  LDL R38, [UR5+0x4] ;  /* 0x00000405ff267983 */ /* 0x000f620008100800 */
[----:B------:R-:W-:-:S05]  /*1e40*/  UMOV UR5, URZ ;  /* 0x000000ff00057c82 */ /* 0x000fca0008000000 */
.L_x_22:
        /* <DEDUP_REMOVED lines=177> */
[----:B------:R2:W-:Y:S04]  /*2960*/  STL [R1+0x4], R18 ;  /* 0x0000041201007387 */ /* 0x0005e80000100800 */
[----:B------:R2:W-:Y:S04]  /*2970*/  STL.64 [R1+0x8], R14 ;  /* 0x0000080e01007387 */ /* 0x0005e80000100a00 */
[----:B------:R2:W-:Y:S02]  /*2980*/  STL.64 [R1+0x10], R12 ;  /* 0x0000100c01007387 */ /* 0x0005e40000100a00 */
.L_x_17:
[----:B------:R-:W-:Y:S05]  /*2990*/  BSYNC.RECONVERGENT B2 ;  /* 0x0000000000027941 */ /* 0x000fea0003800200 */
.L_x_16:
[C---:B------:R-:W-:Y:S01]  /*29a0*/  ISETP.GT.U32.AND P0, PT, R32.reuse, 0x3, PT ;  /* 0x000000032000780c */ /* 0x040fe20003f04070 */
[----:B------:R-:W-:Y:S01]  /*29b0*/  VIADD R33, R33, 0x1 ;  /* 0x0000000121217836 */ /* 0x000fe20000000000 */
[--C-:B------:R-:W-:Y:S02]  /*29c0*/  SHF.R.U64 R32, R32, 0x2, R29.reuse ;  /* 0x0000000220207819 */ /* 0x100fe4000000121d */
[----:B------:R-:W-:Y:S02]  /*29d0*/  ISETP.GT.U32.AND.EX P0, PT, R29, RZ, PT, P0 ;  /* 0x000000ff1d00720c */ /* 0x000fe40003f04100 */
[----:B------:R-:W-:-:S11]  /*29e0*/  SHF.R.U32.HI R29, RZ, 0x2, R29 ;  /* 0x00000002ff1d7819 */ /* 0x000fd6000001161d */
[----:B------:R-:W-:Y:S05]  /*29f0*/  @P0 BRA `(.L_x_24) ;  /* 0xffffffd800c40947 */ /* 0x000fea000383ffff */
.L_x_15:
[----:B------:R-:W-:Y:S05]  /*2a00*/  BSYNC.RECONVERGENT B1 ;  /* 0x0000000000017941 */ /* 0x000fea0003800200 */
.L_x_14:
[----:B------:R-:W-:Y:S01]  /*2a10*/  IMAD.IADD R17, R28, 0x1, -R27 ;  /* 0x000000011c117824 */ /* 0x000fe200078e0a1b */
[----:B------:R-:W3:Y:S01]  /*2a20*/  LDCU UR4, c[0x0][0x3c8] ;  /* 0x00007900ff0477ac */ /* 0x000ee20008000800 */
[----:B------:R-:W-:Y:S01]  /*2a30*/  SHF.R.U32.HI R21, RZ, 0x2, R18 ;  /* 0x00000002ff157819 */ /* 0x000fe20000011612 */
[----:B------:R-:W4:Y:S01]  /*2a40*/  LDC.64 R34, c[0x0][0x3b0] ;  /* 0x0000ec00ff227b82 */ /* 0x000f220000000a00 */
[----:B------:R-:W5:Y:S01]  /*2a50*/  I2F.U32.RP R29, R17 ;  /* 0x00000011001d7306 */ /* 0x000f620000209000 */
[----:B------:R-:W-:Y:S01]  /*2a60*/  IMAD.MOV R33, RZ, RZ, -R17 ;  /* 0x000000ffff217224 */ /* 0x000fe200078e0a11 */
[----:B012---:R-:W-:Y:S02]  /*2a70*/  LOP3.LUT R18, R21, R18, RZ, 0x3c, !PT ;  /* 0x0000001215127212 */ /* 0x007fe400078e3cff */
[----:B------:R-:W-:-:S04]  /*2a80*/  ISETP.NE.U32.AND P1, PT, R17, RZ, PT ;  /* 0x000000ff1100720c */ /* 0x000fc80003f25070 */
[----:B-----5:R-:W0:Y:S01]  /*2a90*/  MUFU.RCP R29, R29 ;  /* 0x0000001d001d7308 */ /* 0x020e220000001000 */
[----:B---3--:R-:W-:Y:S01]  /*2aa0*/  IMAD R20, R25, UR4, RZ ;  /* 0x0000000419147c24 */ /* 0x008fe2000f8e02ff */
[----:B------:R-:W1:Y:S03]  /*2ab0*/  LDCU UR4, c[0x0][0x3c8] ;  /* 0x00007900ff0477ac */ /* 0x000e660008000800 */
[----:B------:R-:W-:Y:S02]  /*2ac0*/  IMAD R31, R20, R19, RZ ;  /* 0x00000013141f7224 */ /* 0x000fe400078e02ff */
[----:B------:R-:W-:Y:S02]  /*2ad0*/  IMAD.SHL.U32 R19, R13, 0x10, RZ ;  /* 0x000000100d137824 */ /* 0x000fe400078e00ff */
[----:B------:R-:W-:Y:S01]  /*2ae0*/  IMAD.SHL.U32 R20, R18, 0x2, RZ ;  /* 0x0000000212147824 */ /* 0x000fe200078e00ff */
[----:B------:R-:W-:-:S02]  /*2af0*/  LOP3.LUT R32, R31, 0xaad26b49, RZ, 0x3c, !PT ;  /* 0xaad26b491f207812 */ /* 0x000fc400078e3cff */
[----:B------:R-:W-:Y:S02]  /*2b00*/  ISETP.GT.AND P0, PT, R31, -0x1, PT ;  /* 0xffffffff1f00780c */ /* 0x000fe40003f04270 */
[----:B------:R-:W-:Y:S01]  /*2b10*/  LOP3.LUT R20, R18, R20, R19, 0x96, !PT ;  /* 0x0000001412147212 */ /* 0x000fe200078e9613 */
[----:B------:R-:W-:Y:S02]  /*2b20*/  IMAD R32, R32, 0x4182bed5, RZ ;  /* 0x4182bed520207824 */ /* 0x000fe400078e02ff */
[----:B0-----:R-:W-:Y:S01]  /*2b30*/  VIADD R30, R29, 0xffffffe ;  /* 0x0ffffffe1d1e7836 */ /* 0x001fe20000000000 */
[----:B------:R-:W-:Y:S01]  /*2b40*/  LOP3.LUT R19, R20, R13, RZ, 0x3c, !PT ;  /* 0x0000000d14137212 */ /* 0x000fe200078e3cff */
[----:B------:R-:W-:Y:S02]  /*2b50*/  IMAD.MOV.U32 R29, RZ, RZ, -0x266e14b1 ;  /* 0xd991eb4fff1d7424 */ /* 0x000fe400078e00ff */
[----:B------:R0:W2:Y:S01]  /*2b60*/  F2I.FTZ.U32.TRUNC.NTZ R21, R30 ;  /* 0x0000001e00157305 */ /* 0x0000a2000021f000 */
[----:B------:R-:W-:-:S02]  /*2b70*/  IMAD.MOV.U32 R20, RZ, RZ, RZ ;  /* 0x000000ffff147224 */ /* 0x000fc400078e00ff */
[----:B------:R-:W-:-:S04]  /*2b80*/  SEL R31, R29, 0x8bf16996, P0 ;  /* 0x8bf169961d1f7807 */ /* 0x000fc80000000000 */
[----:B------:R-:W-:Y:S02]  /*2b90*/  IADD3 R18, PT, PT, R31, 0x6a788e, R32 ;  /* 0x006a788e1f127810 */ /* 0x000fe40007ffe020 */
[----:B0-----:R-:W0:Y:S03]  /*2ba0*/  LDC.64 R30, c[0x0][0x388] ;  /* 0x0000e200ff1e7b82 */ /* 0x001e260000000a00 */
[----:B------:R-:W-:Y:S02]  /*2bb0*/  IMAD.IADD R18, R18, 0x1, R19 ;  /* 0x0000000112127824 */ /* 0x000fe400078e0213 */
[----:B--2---:R-:W-:-:S03]  /*2bc0*/  IMAD R29, R33, R21, RZ ;  /* 0x00000015211d7224 */ /* 0x004fc600078e02ff */
[----:B------:R-:W2:Y:S01]  /*2bd0*/  LDC.64 R32, c[0x0][0x380] ;  /* 0x0000e000ff207b82 */ /* 0x000ea20000000a00 */
[----:B------:R-:W-:-:S06]  /*2be0*/  IMAD.HI.U32 R21, R21, R29, R20 ;  /* 0x0000001d15157227 */ /* 0x000fcc00078e0014 */
[----:B------:R-:W-:-:S04]  /*2bf0*/  IMAD.HI.U32 R21, R21, R18, RZ ;  /* 0x0000001215157227 */ /* 0x000fc800078e00ff */
[----:B------:R-:W-:-:S04]  /*2c00*/  IMAD.MOV R21, RZ, RZ, -R21 ;  /* 0x000000ffff157224 */ /* 0x000fc800078e0a15 */
[----:B------:R-:W-:-:S05]  /*2c10*/  IMAD R18, R17, R21, R18 ;  /* 0x0000001511127224 */ /* 0x000fca00078e0212 */
[----:B------:R-:W-:-:S13]  /*2c20*/  ISETP.GE.U32.AND P0, PT, R18, R17, PT ;  /* 0x000000111200720c */ /* 0x000fda0003f06070 */
[----:B------:R-:W-:-:S05]  /*2c30*/  @P0 IMAD.IADD R18, R18, 0x1, -R17 ;  /* 0x0000000112120824 */ /* 0x000fca00078e0a11 */
[----:B------:R-:W-:-:S13]  /*2c40*/  ISETP.GE.U32.AND P0, PT, R18, R17, PT ;  /* 0x000000111200720c */ /* 0x000fda0003f06070 */
[----:B------:R-:W-:Y:S01]  /*2c50*/  @P0 IMAD.IADD R18, R18, 0x1, -R17 ;  /* 0x0000000112120824 */ /* 0x000fe200078e0a11 */
[----:B------:R-:W-:-:S05]  /*2c60*/  @!P1 LOP3.LUT R18, RZ, R17, RZ, 0x33, !PT ;  /* 0x00000011ff129212 */ /* 0x000fca00078e33ff */
[----:B------:R-:W-:-:S04]  /*2c70*/  IMAD.IADD R21, R27, 0x1, R18 ;  /* 0x000000011b157824 */ /* 0x000fc800078e0212 */
[----:B----4-:R-:W-:-:S06]  /*2c80*/  IMAD.WIDE R34, R21, 0x4, R34 ;  /* 0x0000000415227825 */ /* 0x010fcc00078e0222 */
[----:B------:R-:W3:Y:S01]  /*2c90*/  LDG.E R35, desc[UR10][R34.64] ;  /* 0x0000000a22237981 */ /* 0x000ee2000c1e1900 */
[----:B--2---:R-:W-:-:S03]  /*2ca0*/  IMAD.WIDE R32, R16, 0x4, R32 ;  /* 0x0000000410207825 */ /* 0x004fc600078e0220 */
[----:B------:R2:W-:Y:S01]  /*2cb0*/  STL [R1+0x4], R14 ;  /* 0x0000040e01007387 */ /* 0x0005e20000100800 */
[----:B------:R-:W-:Y:S02]  /*2cc0*/  IMAD.MOV.U32 R20, RZ, RZ, R15 ;  /* 0x000000ffff147224 */ /* 0x000fe400078e000f */
[----:B------:R-:W-:Y:S01]  /*2cd0*/  IMAD.MOV.U32 R21, RZ, RZ, R12 ;  /* 0x000000ffff157224 */ /* 0x000fe200078e000c */
[----:B------:R2:W-:Y:S01]  /*2ce0*/  STL.64 [R1+0x18], RZ ;  /* 0x000018ff01007387 */ /* 0x0005e20000100a00 */
[----:B------:R-:W-:Y:S01]  /*2cf0*/  IMAD.MOV.U32 R18, RZ, RZ, R13 ;  /* 0x000000ffff127224 */ /* 0x000fe200078e000d */
[----:B-1----:R-:W-:Y:S01]  /*2d00*/  VIMNMX.U32 R12, PT, PT, R17, UR4, PT ;  /* 0x00000004110c7c48 */ /* 0x002fe2000bfe0000 */
[C---:B0-----:R-:W-:Y:S01]  /*2d10*/  IMAD.WIDE R30, R16.reuse, 0x4, R30 ;  /* 0x00000004101e7825 */ /* 0x041fe200078e021e */
[----:B------:R2:W-:Y:S03]  /*2d20*/  STL.64 [R1+0x8], R20 ;  /* 0x0000081401007387 */ /* 0x0005e60000100a00 */
[----:B------:R-:W-:Y:S01]  /*2d30*/  VIADD R11, R11, 0x1 ;  /* 0x000000010b0b7836 */ /* 0x000fe20000000000 */
[----:B------:R2:W-:Y:S01]  /*2d40*/  STL.64 [R1+0x10], R18 ;  /* 0x0000101201007387 */ /* 0x0005e20000100a00 */
[----:B------:R-:W-:-:S03]  /*2d50*/  VIADD R16, R16, 0x1 ;  /* 0x0000000110107836 */ /* 0x000fc60000000000 */
[----:B------:R2:W-:Y:S01]  /*2d60*/  STL [R1+0x20], RZ ;  /* 0x000020ff01007387 */ /* 0x0005e20000100800 */
[----:B------:R-:W-:-:S03]  /*2d70*/  ISETP.NE.AND P0, PT, R11, R12, PT ;  /* 0x0000000c0b00720c */ /* 0x000fc60003f05270 */
[----:B------:R2:W-:Y:S04]  /*2d80*/  STL.64 [R1+0x28], RZ ;  /* 0x000028ff01007387 */ /* 0x0005e80000100a00 */
[----:B---3--:R2:W-:Y:S04]  /*2d90*/  STG.E desc[UR10][R32.64], R35 ;  /* 0x0000002320007986 */ /* 0x0085e8000c10190a */
[----:B------:R2:W-:Y:S02]  /*2da0*/  STG.E desc[UR10][R30.64], R26 ;  /* 0x0000001a1e007986 */ /* 0x0005e4000c10190a */
[----:B------:R-:W-:Y:S05]  /*2db0*/  @P0 BRA `(.L_x_25) ;  /* 0xffffffd400780947 */ /* 0x000fea000383ffff */
.L_x_13:
[----:B------:R-:W-:Y:S05]  /*2dc0*/  BSYNC.RECONVERGENT B0 ;  /* 0x0000000000007941 */ /* 0x000fea0003800200 */
.L_x_12:
[----:B------:R-:W0:Y:S01]  /*2dd0*/  LDC R12, c[0x0][0x3c8] ;  /* 0x0000f200ff0c7b82 */ /* 0x000e220000000800 */
[----:B------:R-:W-:Y:S01]  /*2de0*/  IMAD.IADD R11, R28, 0x1, -R27 ;  /* 0x000000011c0b7824 */ /* 0x000fe200078e0a1b */
[----:B------:R-:W-:Y:S04]  /*2df0*/  BSSY.RECONVERGENT B0, `(.L_x_26) ;  /* 0x0000054000007945 */ /* 0x000fe80003800200 */
[----:B0-----:R-:W-:-:S13]  /*2e00*/  ISETP.GE.AND P0, PT, R11, R12, PT ;  /* 0x0000000c0b00720c */ /* 0x001fda0003f06270 */
[----:B------:R-:W-:Y:S05]  /*2e10*/  @P0 BRA `(.L_x_27) ;  /* 0x0000000400440947 */ /* 0x000fea0003800000 */
[----:B------:R-:W-:Y:S01]  /*2e20*/  IMAD.IADD R27, R27, 0x1, R12 ;  /* 0x000000011b1b7824 */ /* 0x000fe200078e020c */
[----:B------:R-:W-:Y:S03]  /*2e30*/  BSSY.RECONVERGENT B1, `(.L_x_28) ;  /* 0x0000022000017945 */ /* 0x000fe60003800200 */
[----:B------:R-:W-:Y:S02]  /*2e40*/  IMAD.IADD R17, R27, 0x1, -R28 ;  /* 0x000000011b117824 */ /* 0x000fe400078e0a1c */
[----:B------:R-:W-:-:S03]  /*2e50*/  IMAD.IADD R27, R28, 0x1, -R27 ;  /* 0x000000011c1b7824 */ /* 0x000fc600078e0a1b */
[----:B--2---:R-:W-:Y:S02]  /*2e60*/  LOP3.LUT R21, R17, 0x7, RZ, 0xc0, !PT ;  /* 0x0000000711157812 */ /* 0x004fe400078ec0ff */
[----:B------:R-:W-:Y:S02]  /*2e70*/  ISETP.GT.U32.AND P0, PT, R27, -0x8, PT ;  /* 0xfffffff81b00780c */ /* 0x000fe40003f04070 */
[----:B------:R-:W-:-:S11]  /*2e80*/  ISETP.NE.AND P1, PT, R21, RZ, PT ;  /* 0x000000ff1500720c */ /* 0x000fd60003f25270 */
[----:B------:R-:W-:Y:S05]  /*2e90*/  @P0 BRA `(.L_x_29) ;  /* 0x00000000006c0947 */ /* 0x000fea0003800000 */
[----:B------:R-:W-:Y:S01]  /*2ea0*/  LOP3.LUT R20, R17, 0xfffffff8, RZ, 0xc0, !PT ;  /* 0xfffffff811147812 */ /* 0x000fe200078ec0ff */
[----:B------:R-:W-:-:S07]  /*2eb0*/  IMAD.MOV.U32 R11, RZ, RZ, RZ ;  /* 0x000000ffff0b7224 */ /* 0x000fce00078e00ff */
.L_x_30:
[----:B0-----:R-:W0:Y:S01]  /*2ec0*/  LDC.64 R14, c[0x0][0x380] ;  /* 0x0000e000ff0e7b82 */ /* 0x001e220000000a00 */
[----:B------:R-:W-:Y:S02]  /*2ed0*/  IMAD.MOV.U32 R13, RZ, RZ, -0x1 ;  /* 0xffffffffff0d7424 */ /* 0x000fe400078e00ff */
[----:B------:R-:W-:-:S05]  /*2ee0*/  VIADD R11, R11, 0x8 ;  /* 0x000000080b0b7836 */ /* 0x000fca0000000000 */
[----:B------:R-:W1:Y:S01]  /*2ef0*/  LDC.64 R18, c[0x0][0x388] ;  /* 0x0000e200ff127b82 */ /* 0x000e620000000a00 */
[----:B------:R-:W-:Y:S01]  /*2f00*/  ISETP.NE.AND P0, PT, R11, R20, PT ;  /* 0x000000140b00720c */ /* 0x000fe20003f05270 */
[----:B0-----:R-:W-:-:S05]  /*2f10*/  IMAD.WIDE R14, R16, 0x4, R14 ;  /* 0x00000004100e7825 */ /* 0x001fca00078e020e */
[----:B------:R0:W-:Y:S01]  /*2f20*/  STG.E desc[UR10][R14.64], R13 ;  /* 0x0000000d0e007986 */ /* 0x0001e2000c10190a */
[----:B-1----:R-:W-:-:S04]  /*2f30*/  IMAD.WIDE R18, R16, 0x4, R18 ;  /* 0x0000000410127825 */ /* 0x002fc800078e0212 */
[----:B------:R-:W-:Y:S01]  /*2f40*/  VIADD R16, R16, 0x8 ;  /* 0x0000000810107836 */ /* 0x000fe20000000000 */
[----:B------:R0:W-:Y:S04]  /*2f50*/  STG.E desc[UR10][R18.64], R26 ;  /* 0x0000001a12007986 */ /* 0x0001e8000c10190a */
        /* <DEDUP_REMOVED lines=13> */
[----:B------:R0:W-:Y:S01]  /*3030*/  STG.E desc[UR10][R18.64+0x1c], R26 ;  /* 0x00001c1a12007986 */ /* 0x0001e2000c10190a */
[----:B------:R-:W-:Y:S05]  /*3040*/  @P0 BRA `(.L_x_30) ;  /* 0xfffffffc009c0947 */ /* 0x000fea000383ffff */
.L_x_29:
[----:B------:R-:W-:Y:S05]  /*3050*/  BSYNC.RECONVERGENT B1 ;  /* 0x0000000000017941 */ /* 0x000fea0003800200 */
.L_x_28:
[----:B------:R-:W-:Y:S05]  /*3060*/  @!P1 BRA `(.L_x_27) ;  /* 0x0000000000b09947 */ /* 0x000fea0003800000 */
[----:B------:R-:W-:Y:S01]  /*3070*/  ISETP.GE.U32.AND P0, PT, R21, 0x4, PT ;  /* 0x000000041500780c */ /* 0x000fe20003f06070 */
[----:B------:R-:W-:Y:S01]  /*3080*/  BSSY.RECONVERGENT B1, `(.L_x_31) ;  /* 0x0000012000017945 */ /* 0x000fe20003800200 */
[----:B0-----:R-:W-:-:S04]  /*3090*/  LOP3.LUT R13, R17, 0x3, RZ, 0xc0, !PT ;  /* 0x00000003110d7812 */ /* 0x001fc800078ec0ff */
[----:B------:R-:W-:-:S07]  /*30a0*/  ISETP.NE.AND P1, PT, R13, RZ, PT ;  /* 0x000000ff0d00720c */ /* 0x000fce0003f25270 */
[----:B------:R-:W-:Y:S06]  /*30b0*/  @!P0 BRA `(.L_x_32) ;  /* 0x0000000000388947 */ /* 0x000fec0003800000 */
[----:B------:R-:W0:Y:S01]  /*30c0*/  LDC.64 R14, c[0x0][0x380] ;  /* 0x0000e000ff0e7b82 */ /* 0x000e220000000a00 */
[----:B------:R-:W-:-:S07]  /*30d0*/  IMAD.MOV.U32 R11, RZ, RZ, -0x1 ;  /* 0xffffffffff0b7424 */ /* 0x000fce00078e00ff */
[----:B------:R-:W1:Y:S01]  /*30e0*/  LDC.64 R18, c[0x0][0x388] ;  /* 0x0000e200ff127b82 */ /* 0x000e620000000a00 */
        /* <DEDUP_REMOVED lines=10> */
[----:B------:R0:W-:Y:S02]  /*3190*/  STG.E desc[UR10][R18.64+0xc], R26 ;  /* 0x00000c1a12007986 */ /* 0x0001e4000c10190a */
.L_x_32:
[----:B------:R-:W-:Y:S05]  /*31a0*/  BSYNC.RECONVERGENT B1 ;  /* 0x0000000000017941 */ /* 0x000fea0003800200 */
.L_x_31:
[----:B------:R-:W-:Y:S05]  /*31b0*/  @!P1 BRA `(.L_x_27) ;  /* 0x00000000005c9947 */ /* 0x000fea0003800000 */
[----:B0-----:R-:W0:Y:S01]  /*31c0*/  LDC.64 R18, c[0x0][0x380] ;  /* 0x0000e000ff127b82 */ /* 0x001e220000000a00 */
[----:B------:R-:W-:Y:S01]  /*31d0*/  LOP3.LUT R11, R17, 0x1, RZ, 0xc0, !PT ;  /* 0x00000001110b7812 */ /* 0x000fe200078ec0ff */
[----:B------:R-:W-:Y:S01]  /*31e0*/  BSSY.RECONVERGENT B1, `(.L_x_33) ;  /* 0x0000010000017945 */ /* 0x000fe20003800200 */
[----:B------:R-:W-:Y:S02]  /*31f0*/  ISETP.NE.AND P0, PT, R13, 0x1, PT ;  /* 0x000000010d00780c */ /* 0x000fe40003f05270 */
[----:B------:R-:W-:-:S03]  /*3200*/  ISETP.NE.U32.AND P1, PT, R11, 0x1, PT ;  /* 0x000000010b00780c */ /* 0x000fc60003f25070 */
[----:B------:R-:W1:Y:S10]  /*3210*/  LDC.64 R14, c[0x0][0x388] ;  /* 0x0000e200ff0e7b82 */ /* 0x000e740000000a00 */
[----:B------:R-:W-:Y:S01]  /*3220*/  @!P1 IMAD.MOV.U32 R13, RZ, RZ, -0x1 ;  /* 0xffffffffff0d9424 */ /* 0x000fe200078e00ff */
[----:B------:R-:W-:Y:S06]  /*3230*/  @!P0 BRA `(.L_x_34) ;  /* 0x0000000000288947 */ /* 0x000fec0003800000 */
[----:B------:R-:W2:Y:S01]  /*3240*/  LDC.64 R20, c[0x0][0x380] ;  /* 0x0000e000ff147b82 */ /* 0x000ea20000000a00 */
[----:B------:R-:W-:-:S07]  /*3250*/  IMAD.MOV.U32 R11, RZ, RZ, -0x1 ;  /* 0xffffffffff0b7424 */ /* 0x000fce00078e00ff */
[----:B------:R-:W3:Y:S01]  /*3260*/  LDC.64 R28, c[0x0][0x388] ;  /* 0x0000e200ff1c7b82 */ /* 0x000ee20000000a00 */
[----:B--2---:R-:W-:-:S05]  /*3270*/  IMAD.WIDE R20, R16, 0x4, R20 ;  /* 0x0000000410147825 */ /* 0x004fca00078e0214 */
[----:B------:R2:W-:Y:S01]  /*3280*/  STG.E desc[UR10][R20.64], R11 ;  /* 0x0000000b14007986 */ /* 0x0005e2000c10190a */
[----:B---3--:R-:W-:-:S04]  /*3290*/  IMAD.WIDE R28, R16, 0x4, R28 ;  /* 0x00000004101c7825 */ /* 0x008fc800078e021c */
[----:B------:R-:W-:Y:S01]  /*32a0*/  VIADD R16, R16, 0x2 ;  /* 0x0000000210107836 */ /* 0x000fe20000000000 */
[----:B------:R2:W-:Y:S04]  /*32b0*/  STG.E desc[UR10][R28.64], R26 ;  /* 0x0000001a1c007986 */ /* 0x0005e8000c10190a */
[----:B------:R2:W-:Y:S04]  /*32c0*/  STG.E desc[UR10][R20.64+0x4], R11 ;  /* 0x0000040b14007986 */ /* 0x0005e8000c10190a */
[----:B------:R2:W-:Y:S02]  /*32d0*/  STG.E desc[UR10][R28.64+0x4], R26 ;  /* 0x0000041a1c007986 */ /* 0x0005e4000c10190a */
.L_x_34:
[----:B------:R-:W-:Y:S05]  /*32e0*/  BSYNC.RECONVERGENT B1 ;  /* 0x0000000000017941 */ /* 0x000fea0003800200 */
.L_x_33:
[----:B0-----:R-:W-:-:S04]  /*32f0*/  @!P1 IMAD.WIDE R18, R16, 0x4, R18 ;  /* 0x0000000410129825 */ /* 0x001fc800078e0212 */
[----:B-1----:R-:W-:Y:S01]  /*3300*/  @!P1 IMAD.WIDE R14, R16, 0x4, R14 ;  /* 0x00000004100e9825 */ /* 0x002fe200078e020e */
[----:B------:R1:W-:Y:S04]  /*3310*/  @!P1 STG.E desc[UR10][R18.64], R13 ;  /* 0x0000000d12009986 */ /* 0x0003e8000c10190a */
[----:B------:R1:W-:Y:S02]  /*3320*/  @!P1 STG.E desc[UR10][R14.64], R26 ;  /* 0x0000001a0e009986 */ /* 0x0003e4000c10190a */
.L_x_27:
[----:B------:R-:W-:Y:S05]  /*3330*/  BSYNC.RECONVERGENT B0 ;  /* 0x0000000000007941 */ /* 0x000fea0003800200 */
.L_x_26:
[----:B------:R-:W-:-:S13]  /*3340*/  ISETP.GE.AND P0, PT, R12, 0x1, PT ;  /* 0x000000010c00780c */ /* 0x000fda0003f06270 */
[----:B------:R-:W-:Y:S05]  /*3350*/  @!P0 BRA `(.L_x_35) ;  /* 0x0000003400608947 */ /* 0x000fea0003800000 */
[----:B--2---:R-:W-:-:S07]  /*3360*/  IMAD.MOV.U32 R21, RZ, RZ, RZ ;  /* 0x000000ffff157224 */ /* 0x004fce00078e00ff */
.L_x_64:
[----:B--2---:R-:W2:Y:S01]  /*3370*/  LDCU UR4, c[0x0][0x3c8] ;  /* 0x00007900ff0477ac */ /* 0x004ea20008000800 */
[----:B01-3--:R-:W3:Y:S01]  /*3380*/  LDC.64 R30, c[0x0][0x380] ;  /* 0x0000e000ff1e7b82 */ /* 0x00bee20000000a00 */
[----:B--2---:R-:W-:Y:S01]  /*3390*/  IMAD R12, R23, UR4, RZ ;  /* 0x00000004170c7c24 */ /* 0x004fe2000f8e02ff */
[----:B------:R-:W2:Y:S03]  /*33a0*/  LDCU UR4, c[0x0][0x3c8] ;  /* 0x00007900ff0477ac */ /* 0x000ea60008000800 */
[----:B01----:R-:W-:-:S04]  /*33b0*/  IMAD.IADD R15, R12, 0x1, R21 ;  /* 0x000000010c0f7824 */ /* 0x003fc800078e0215 */
[----:B---3--:R-:W-:-:S06]  /*33c0*/  IMAD.WIDE R30, R15, 0x4, R30 ;  /* 0x000000040f1e7825 */ /* 0x008fcc00078e021e */
[----:B------:R-:W3:Y:S01]  /*33d0*/  LDG.E R30, desc[UR10][R30.64] ;  /* 0x0000000a1e1e7981 */ /* 0x000ee2000c1e1900 */
[----:B------:R-:W-:Y:S01]  /*33e0*/  VIADD R21, R21, 0x1 ;  /* 0x0000000115157836 */ /* 0x000fe20000000000 */
[----:B------:R-:W-:Y:S04]  /*33f0*/  BSSY.RECONVERGENT B0, `(.L_x_36) ;  /* 0x000034c000007945 */ /* 0x000fe80003800200 */
[----:B--2---:R-:W-:-:S04]  /*3400*/  ISETP.NE.AND P1, PT, R21, UR4, PT ;  /* 0x0000000415007c0c */ /* 0x004fc8000bf25270 */
[----:B------:R-:W-:Y:S02]  /*3410*/  P2R R33, PR, RZ, 0x2 ;  /* 0x00000002ff217803 */ /* 0x000fe40000000000 */
[----:B---3--:R-:W-:-:S13]  /*3420*/  ISETP.GE.AND P0, PT, R30, 0x1, PT ;  /* 0x000000011e00780c */ /* 0x008fda0003f06270 */
[----:B------:R-:W-:Y:S05]  /*3430*/  @!P0 BRA `(.L_x_37) ;  /* 0x0000002c00e88947 */ /* 0x000fea0003800000 */
[----:B------:R-:W0:Y:S01]  /*3440*/  LDC.64 R12, c[0x0][0x3b8] ;  /* 0x0000ee00ff0c7b82 */ /* 0x000e220000000a00 */
[----:B------:R-:W1:Y:S01]  /*3450*/  LDCU UR4, c[0x0][0x3cc] ;  /* 0x00007980ff0477ac */ /* 0x000e620008000800 */
[----:B0-----:R-:W-:-:S05]  /*3460*/  IMAD.WIDE.U32 R12, R30, 0x4, R12 ;  /* 0x000000041e0c7825 */ /* 0x001fca00078e000c */
        /* <DEDUP_REMOVED lines=9> */
.L_x_51:
[----:B0-----:R0:W-:Y:S01]  /*3500*/  STL [R1+0x34], R10 ;  /* 0x0000340a01007387 */ /* 0x0011e20000100800 */
[----:B------:R-:W-:Y:S01]  /*3510*/  ISETP.NE.AND P0, PT, R25, RZ, PT ;  /* 0x000000ff1900720c */ /* 0x000fe20003f05270 */
[----:B------:R-:W-:Y:S01]  /*3520*/  BSSY.RECONVERGENT B2, `(.L_x_40) ;  /* 0x0000261000027945 */ /* 0x000fe20003800200 */
[----:B-1----:R-:W-:Y:S01]  /*3530*/  IMAD.MOV.U32 R16, RZ, RZ, R10 ;  /* 0x000000ffff107224 */ /* 0x002fe200078e000a */
[----:B------:R0:W-:Y:S01]  /*3540*/  STL.64 [R1+0x38], R8 ;  /* 0x0000380801007387 */ /* 0x0001e20000100a00 */
[----:B------:R-:W-:Y:S02]  /*3550*/  IMAD.MOV.U32 R13, RZ, RZ, R7 ;  /* 0x000000ffff0d7224 */ /* 0x000fe400078e0007 */
[----:B------:R-:W-:Y:S01]  /*3560*/  IMAD.MOV.U32 R12, RZ, RZ, R6 ;  /* 0x000000ffff0c7224 */ /* 0x000fe200078e0006 */
[----:B------:R0:W-:Y:S01]  /*3570*/  STL.64 [R1+0x40], R6 ;  /* 0x0000400601007387 */ /* 0x0001e20000100a00 */
[----:B------:R-:W-:Y:S02]  /*3580*/  IMAD.MOV.U32 R15, RZ, RZ, R9 ;  /* 0x000000ffff0f7224 */ /* 0x000fe400078e0009 */
[----:B------:R-:W-:-:S03]  /*3590*/  IMAD.MOV.U32 R14, RZ, RZ, R8 ;  /* 0x000000ffff0e7224 */ /* 0x000fc600078e0008 */
[----:B------:R-:W-:Y:S05]  /*35a0*/  @!P0 BRA `(.L_x_41) ;  /* 0x0000002400608947 */ /* 0x000fea0003800000 */
[--C-:B------:R-:W-:Y:S01]  /*35b0*/  SHF.R.S32.HI R28, RZ, 0x1f, R25.reuse ;  /* 0x0000001fff1c7819 */ /* 0x100fe20000011419 */
[----:B------:R-:W-:Y:S02]  /*35c0*/  IMAD.MOV.U32 R29, RZ, RZ, RZ ;  /* 0x000000ffff1d7224 */ /* 0x000fe400078e00ff */
[----:B------:R-:W-:Y:S02]  /*35d0*/  IMAD.MOV.U32 R16, RZ, RZ, R10 ;  /* 0x000000ffff107224 */ /* 0x000fe400078e000a */
[----:B------:R-:W-:Y:S02]  /*35e0*/  IMAD.MOV.U32 R35, RZ, RZ, R25 ;  /* 0x000000ffff237224 */ /* 0x000fe400078e0019 */
[----:B------:R-:W-:Y:S02]  /*35f0*/  IMAD.MOV.U32 R13, RZ, RZ, R7 ;  /* 0x000000ffff0d7224 */ /* 0x000fe400078e0007 */
[----:B------:R-:W-:Y:S02]  /*3600*/  IMAD.MOV.U32 R12, RZ, RZ, R6 ;  /* 0x000000ffff0c7224 */ /* 0x000fe400078e0006 */
[----:B------:R-:W-:-:S02]  /*3610*/  IMAD.MOV.U32 R15, RZ, RZ, R9 ;  /* 0x000000ffff0f7224 */ /* 0x000fc400078e0009 */
[----:B------:R-:W-:-:S07]  /*3620*/  IMAD.MOV.U32 R14, RZ, RZ, R8 ;  /* 0x000000ffff0e7224 */ /* 0x000fce00078e0008 */
.L_x_50:
[----:B------:R-:W-:Y:S01]  /*3630*/  LOP3.LUT R17, R35, 0x3, RZ, 0xc0, !PT ;  /* 0x0000000323117812 */ /* 0x000fe200078ec0ff */
[----:B------:R-:W-:Y:S03]  /*3640*/  BSSY.RECONVERGENT B3, `(.L_x_42) ;  /* 0x0000248000037945 */ /* 0x000fe60003800200 */
[----:B------:R-:W-:-:S04]  /*3650*/  ISETP.NE.U32.AND P0, PT, R17, RZ, PT ;  /* 0x000000ff1100720c */ /* 0x000fc80003f05070 */
[----:B------:R-:W-:-:S13]  /*3660*/  ISETP.NE.AND.EX P0, PT, RZ, RZ, PT, P0 ;  /* 0x000000ffff00720c */ /* 0x000fda0003f05300 */
[----:B-1----:R-:W-:Y:S05]  /*3670*/  @!P0 BRA `(.L_x_43) ;  /* 0x0000002400108947 */ /* 0x002fea0003800000 */
[----:B------:R-:W1:Y:S01]  /*3680*/  LDC.64 R18, c[0x4][RZ] ;  /* 0x01000000ff127b82 */ /* 0x000e620000000a00 */
[----:B------:R-:W-:Y:S01]  /*3690*/  IMAD.MOV.U32 R16, RZ, RZ, RZ ;  /* 0x000000ffff107224 */ /* 0x000fe200078e00ff */
[----:B------:R-:W-:Y:S02]  /*36a0*/  CS2R R12, SRZ ;  /* 0x00000000000c7805 */ /* 0x000fe4000001ff00 */
[----:B------:R-:W-:Y:S01]  /*36b0*/  CS2R R14, SRZ ;  /* 0x00000000000e7805 */ /* 0x000fe2000001ff00 */
[----:B------:R-:W-:Y:S01]  /*36c0*/  UMOV UR4, URZ ;  /* 0x000000ff00047c82 */ /* 0x000fe20008000000 */
[----:B-1----:R-:W-:-:S07]  /*36d0*/  IMAD.WIDE.U32 R18, R29, 0xc80, R18 ;  /* 0x00000c801d127825 */ /* 0x002fce00078e0012 */
.L_x_45:
[----:B------:R-:W-:Y:S02]  /*36e0*/  ULEA UR5, UR4, UR6, 0x2 ;  /* 0x0000000604057291 */ /* 0x000fe4000f8e10ff */
[----:B------:R-:W-:-:S07]  /*36f0*/  USHF.L.U32 UR13, UR4, 0x5, URZ ;  /* 0x00000005040d7899 */ /* 0x000fce00080006ff */
[----:B------:R-:W5:Y:S01]  /*3700*/  LDL R38, [UR5+0x4] ;  /* 0x00000405ff267983 */ /* 0x000f620008100800 */
[----:B------:R-:W-:-:S05]  /*3710*/  UMOV UR5, URZ ;  /* 0x000000ff00057c82 */ /* 0x000fca0008000000 */
.L_x_44:
[----:B-----5:R-:W-:Y:S01]  /*3720*/  SHF.R.U32.HI R40, RZ, UR5, R38 ;  /* 0x00000005ff287c19 */ /* 0x020fe20008011626 */
[----:B------:R-:W-:-:S03]  /*3730*/  UIADD3 UR8, UPT, UPT, UR13, UR5, URZ ;  /* 0x000000050d087290 */ /* 0x000fc6000fffe0ff */
[----:B------:R-:W-:Y:S01]  /*3740*/  LOP3.LUT R17, R40, 0x1, RZ, 0xc0, !PT ;  /* 0x0000000128117812 */ /* 0x000fe200078ec0ff */
[----:B------:R-:W-:-:S03]  /*3750*/  UIMAD UR8, UR8, 0x5, URZ ;  /* 0x00000005080878a4 */ /* 0x000fc6000f8e02ff */
[----:B------:R-:W-:-:S03]  /*3760*/  ISETP.NE.U32.AND P0, PT, R17, 0x1, PT ;  /* 0x000000011100780c */ /* 0x000fc60003f05070 */
[----:B------:R-:W-:-:S04]  /*3770*/  IMAD.U32 R27, RZ, RZ, UR8 ;  /* 0x00000008ff1b7e24 */ /* 0x000fc8000f8e00ff */
[----:B------:R-:W-:-:S06]  /*3780*/  IMAD.WIDE.U32 R26, R27, 0x4, R18 ;  /* 0x000000041b1a7825 */ /* 0x000fcc00078e0012 */
[----:B------:R-:W2:Y:S04]  /*3790*/  @!P0 LDG.E R17, desc[UR10][R26.64] ;  /* 0x0000000a1a118981 */ /* 0x000ea8000c1e1900 */
[----:B------:R-:W3:Y:S04]  /*37a0*/  @!P0 LDG.E R37, desc[UR10][R26.64+0x4] ;  /* 0x0000040a1a258981 */ /* 0x000ee8000c1e1900 */
[----:B------:R-:W4:Y:S01]  /*37b0*/  @!P0 LDG.E R39, desc[UR10][R26.64+0xc] ;  /* 0x00000c0a1a278981 */ /* 0x000f22000c1e1900 */
[----:B------:R-:W-:-:S03]  /*37c0*/  R2P PR, R40, 0x7e ;  /* 0x0000007e28007804 */ /* 0x000fc60000000000 */
[----:B------:R-:W4:Y:S04]  /*37d0*/  @!P0 LDG.E R34, desc[UR10][R26.64+0x8] ;  /* 0x0000080a1a228981 */ /* 0x000f28000c1e1900 */
[----:B------:R-:W4:Y:S06]  /*37e0*/  @!P0 LDG.E R36, desc[UR10][R26.64+0x10] ;  /* 0x0000100a1a248981 */ /* 0x000f2c000c1e1900 */
[----:B------:R-:W4:Y:S04]  /*37f0*/  @P4 LDG.E R41, desc[UR10][R26.64+0x50] ;  /* 0x0000500a1a294981 */ /* 0x000f28000c1e1900 */
[----:B------:R-:W4:Y:S04]  /*3800*/  @P2 LDG.E R42, desc[UR10][R26.64+0x38] ;  /* 0x0000380a1a2a2981 */ /* 0x000f28000c1e1900 */
[----:B------:R-:W4:Y:S04]  /*3810*/  @P3 LDG.E R44, desc[UR10][R26.64+0x4c] ;  /* 0x00004c0a1a2c3981 */ /* 0x000f28000c1e1900 */
[----:B------:R-:W4:Y:S01]  /*3820*/  @P6 LDG.E R43, desc[UR10][R26.64+0x78] ;  /* 0x0000780a1a2b6981 */ /* 0x000f22000c1e1900 */
[----:B--2---:R-:W-:-:S03]  /*3830*/  @!P0 LOP3.LUT R16, R16, R17, RZ, 0x3c, !PT ;  /* 0x0000001110108212 */ /* 0x004fc600078e3cff */
[----:B------:R-:W2:Y:S01]  /*3840*/  @P1 LDG.E R17, desc[UR10][R26.64+0x14] ;  /* 0x0000140a1a111981 */ /* 0x000ea2000c1e1900 */
[----:B---3--:R-:W-:-:S03]  /*3850*/  @!P0 LOP3.LUT R14, R14, R37, RZ, 0x3c, !PT ;  /* 0x000000250e0e8212 */ /* 0x008fc600078e3cff */
[----:B------:R-:W3:Y:S01]  /*3860*/  @P2 LDG.E R37, desc[UR10][R26.64+0x28] ;  /* 0x0000280a1a252981 */ /* 0x000ee2000c1e1900 */
[----:B----4-:R-:W-:-:S03]  /*3870*/  @!P0 LOP3.LUT R12, R12, R39, RZ, 0x3c, !PT ;  /* 0x000000270c0c8212 */ /* 0x010fc600078e3cff */
[----:B------:R-:W4:Y:S01]  /*3880*/  @P3 LDG.E R39, desc[UR10][R26.64+0x3c] ;  /* 0x00003c0a1a273981 */ /* 0x000f22000c1e1900 */
[----:B------:R-:W-:-:S03]  /*3890*/  @!P0 LOP3.LUT R15, R15, R34, RZ, 0x3c, !PT ;  /* 0x000000220f0f8212 */ /* 0x000fc600078e3cff */
[----:B------:R-:W4:Y:S01]  /*38a0*/  @P1 LDG.E R34, desc[UR10][R26.64+0x1c] ;  /* 0x00001c0a1a221981 */ /* 0x000f22000c1e1900 */
[----:B------:R-:W-:-:S03]  /*38b0*/  @!P0 LOP3.LUT R13, R13, R36, RZ, 0x3c, !PT ;  /* 0x000000240d0d8212 */ /* 0x000fc600078e3cff */
        /* <DEDUP_REMOVED lines=10> */
[----:B------:R-:W-:Y:S01]  /*3960*/  @P1 LOP3.LUT R13, R13, R36, RZ, 0x3c, !PT ;  /* 0x000000240d0d1212 */ /* 0x000fe200078e3cff */
[----:B------:R-:W4:Y:S04]  /*3970*/  @P3 LDG.E R41, desc[UR10][R26.64+0x48] ;  /* 0x0000480a1a293981 */ /* 0x000f28000c1e1900 */
        /* <DEDUP_REMOVED lines=16> */
[----:B--2---:R-:W-:-:S03]  /*3a80*/  @P2 LOP3.LUT R14, R14, R17, RZ, 0x3c, !PT ;  /* 0x000000110e0e2212 */ /* 0x004fc600078e3cff */
[----:B------:R-:W2:Y:S01]  /*3a90*/  @P4 LDG.E R17, desc[UR10][R26.64+0x54] ;  /* 0x0000540a1a114981 */ /* 0x000ea2000c1e1900 */
[----:B---3--:R-:W-:-:S03]  /*3aa0*/  @P2 LOP3.LUT R12, R12, R37, RZ, 0x3c, !PT ;  /* 0x000000250c0c2212 */ /* 0x008fc600078e3cff */
[----:B------:R-:W3:Y:S01]  /*3ab0*/  @P4 LDG.E R37, desc[UR10][R26.64+0x5c] ;  /* 0x00005c0a1a254981 */ /* 0x000ee2000c1e1900 */
[----:B----4-:R-:W-:Y:S02]  /*3ac0*/  @P3 LOP3.LUT R14, R14, R39, RZ, 0x3c, !PT ;  /* 0x000000270e0e3212 */ /* 0x010fe400078e3cff */
[----:B------:R-:W-:Y:S01]  /*3ad0*/  @P3 LOP3.LUT R12, R12, R41, RZ, 0x3c, !PT ;  /* 0x000000290c0c3212 */ /* 0x000fe200078e3cff */
[----:B------:R-:W4:Y:S04]  /*3ae0*/  @P5 LDG.E R39, desc[UR10][R26.64+0x68] ;  /* 0x0000680a1a275981 */ /* 0x000f28000c1e1900 */
[----:B------:R-:W4:Y:S01]  /*3af0*/  @P5 LDG.E R41, desc[UR10][R26.64+0x70] ;  /* 0x0000700a1a295981 */ /* 0x000f22000c1e1900 */
[----:B------:R-:W-:Y:S02]  /*3b00*/  LOP3.LUT P0, RZ, R40, 0x80, RZ, 0xc0, !PT ;  /* 0x0000008028ff7812 */ /* 0x000fe4000780c0ff */
[----:B------:R-:W-:-:S02]  /*3b10*/  @P4 LOP3.LUT R15, R15, R34, RZ, 0x3c, !PT ;  /* 0x000000220f0f4212 */ /* 0x000fc400078e3cff */
[----:B------:R-:W4:Y:S02]  /*3b20*/  @P6 LDG.E R34, desc[UR10][R26.64+0x80] ;  /* 0x0000800a1a226981 */ /* 0x000f24000c1e1900 */
[----:B------:R-:W-:Y:S02]  /*3b30*/  @P5 LOP3.LUT R15, R15, R36, RZ, 0x3c, !PT ;  /* 0x000000240f0f5212 */ /* 0x000fe400078e3cff */
[----:B------:R-:W4:Y:S01]  /*3b40*/  @P6 LDG.E R36, desc[UR10][R26.64+0x88] ;  /* 0x0000880a1a246981 */ /* 0x000f22000c1e1900 */
[----:B------:R-:W-:Y:S02]  /*3b50*/  @P6 LOP3.LUT R16, R16, R43, RZ, 0x3c, !PT ;  /* 0x0000002b10106212 */ /* 0x000fe400078e3cff */
[----:B------:R-:W-:Y:S02]  /*3b60*/  @P5 LOP3.LUT R13, R13, R42, RZ, 0x3c, !PT ;  /* 0x0000002a0d0d5212 */ /* 0x000fe400078e3cff */
        /* <DEDUP_REMOVED lines=16> */
[----:B--2---:R-:W-:-:S02]  /*3c70*/  @P6 LOP3.LUT R14, R14, R17, RZ, 0x3c, !PT ;  /* 0x000000110e0e6212 */ /* 0x004fc400078e3cff */
        /* <DEDUP_REMOVED lines=23> */
[----:B--2---:R-:W-:-:S03]  /*3df0*/  @P1 LOP3.LUT R16, R16, R37, RZ, 0x3c, !PT ;  /* 0x0000002510101212 */ /* 0x004fc600078e3cff */
[----:B------:R-:W2:Y:S01]  /*3e00*/  @P4 LDG.E R37, desc[UR10][R26.64+0xf0] ;  /* 0x0000f00a1a254981 */ /* 0x000ea2000c1e1900 */
[----:B------:R-:W-:Y:S02]  /*3e10*/  @P2 LOP3.LUT R16, R16, R41, RZ, 0x3c, !PT ;  /* 0x0000002910102212 */ /* 0x000fe400078e3cff */
[----:B---3--:R-:W-:Y:S01]  /*3e20*/  @P1 LOP3.LUT R13, R13, R36, RZ, 0x3c, !PT ;  /* 0x000000240d0d1212 */ /* 0x008fe200078e3cff */
[----:B------:R-:W3:Y:S01]  /*3e30*/  @P5 LDG.E R41, desc[UR10][R26.64+0x104] ;  /* 0x0001040a1a295981 */ /* 0x000ee2000c1e1900 */
[----:B----4-:R-:W-:-:S03]  /*3e40*/  @P1 LOP3.LUT R14, R14, R39, RZ, 0x3c, !PT ;  /* 0x000000270e0e1212 */ /* 0x010fc600078e3cff */
[----:B------:R-:W4:Y:S01]  /*3e50*/  @P3 LDG.E R36, desc[UR10][R26.64+0xec] ;  /* 0x0000ec0a1a243981 */ /* 0x000f22000c1e1900 */
[----:B------:R-:W-:-:S03]  /*3e60*/  @P3 LOP3.LUT R16, R16, R43, RZ, 0x3c, !PT ;  /* 0x0000002b10103212 */ /* 0x000fc600078e3cff */
[----:B------:R-:W4:Y:S01]  /*3e70*/  @P2 LDG.E R39, desc[UR10][R26.64+0xcc] ;  /* 0x0000cc0a1a272981 */ /* 0x000f22000c1e1900 */
[----:B------:R-:W-:-:S03]  /*3e80*/  @P1 LOP3.LUT R15, R15, R34, RZ, 0x3c, !PT ;  /* 0x000000220f0f1212 */ /* 0x000fc600078e3cff */
[----:B------:R-:W4:Y:S04]  /*3e90*/  @P6 LDG.E R43, desc[UR10][R26.64+0x118] ;  /* 0x0001180a1a2b6981 */ /* 0x000f28000c1e1900 */
[----:B------:R-:W4:Y:S01]  /*3ea0*/  @P2 LDG.E R34, desc[UR10][R26.64+0xd0] ;  /* 0x0000d00a1a222981 */ /* 0x000f22000c1e1900 */
[----:B------:R-:W-:Y:S02]  /*3eb0*/  @P2 LOP3.LUT R13, R13, R42, RZ, 0x3c, !PT ;  /* 0x0000002a0d0d2212 */ /* 0x000fe400078e3cff */
[----:B------:R-:W-:Y:S01]  /*3ec0*/  LOP3.LUT P0, RZ, R40, 0x8000, RZ, 0xc0, !PT ;  /* 0x0000800028ff7812 */ /* 0x000fe2000780c0ff */
        /* <DEDUP_REMOVED lines=19> */
[----:B------:R-:W-:-:S04]  /*4000*/  @P5 LOP3.LUT R13, R13, R44, RZ, 0x3c, !PT ;  /* 0x0000002c0d0d5212 */ /* 0x000fc800078e3cff */
        /* <DEDUP_REMOVED lines=20> */
[----:B------:R-:W-:Y:S02]  /*4150*/  @P0 LOP3.LUT R13, R13, R42, RZ, 0x3c, !PT ;  /* 0x0000002a0d0d0212 */ /* 0x000fe400078e3cff */
[----:B--2---:R-:W-:-:S04]  /*4160*/  @P5 LOP3.LUT R14, R14, R37, RZ, 0x3c, !PT ;  /* 0x000000250e0e5212 */ /* 0x004fc800078e3cff */
[----:B---3--:R-:W-:Y:S02]  /*4170*/  @P6 LOP3.LUT R14, R14, R41, RZ, 0x3c, !PT ;  /* 0x000000290e0e6212 */ /* 0x008fe400078e3cff */
[----:B----4-:R-:W-:Y:S02]  /*4180*/  @P5 LOP3.LUT R15, R15, R36, RZ, 0x3c, !PT ;  /* 0x000000240f0f5212 */ /* 0x010fe400078e3cff */
[----:B------:R-:W-:-:S04]  /*4190*/  @P5 LOP3.LUT R12, R12, R39, RZ, 0x3c, !PT ;  /* 0x000000270c0c5212 */ /* 0x000fc800078e3cff */
        /* <DEDUP_REMOVED lines=23> */
.L_x_47:
[----:B------:R-:W-:Y:S02]  /*4310*/  ULEA UR5, UR4, UR6, 0x2 ;  /* 0x0000000604057291 */ /* 0x000fe4000f8e10ff */
[----:B------:R-:W-:-:S07]  /*4320*/  USHF.L.U32 UR13, UR4, 0x5, URZ ;  /* 0x00000005040d7899 */ /* 0x000fce00080006ff */
[----:B------:R-:W5:Y:S01]  /*4330*/  LDL R38, [UR5+0x4] ;  /* 0x00000405ff267983 */ /* 0x000f620008100800 */
[----:B------:R-:W-:-:S05]  /*4340*/  UMOV UR5, URZ ;  /* 0x000000ff00057c82 */ /* 0x000fca0008000000 */
.L_x_46:
        /* <DEDUP_REMOVED lines=183> */
[----:B-1----:R-:W-:Y:S05]  /*4ec0*/  @P0 BRA `(.L_x_43) ;  /* 0x0000000800fc0947 */ /* 0x002fea0003800000 */
[----:B------:R-:W-:Y:S01]  /*4ed0*/  UMOV UR4, URZ ;  /* 0x000000ff00047c82 */ /* 0x000fe20008000000 */
[----:B------:R-:W-:Y:S01]  /*4ee0*/  UMOV UR5, URZ ;  /* 0x000000ff00057c82 */ /* 0x000fe20008000000 */
[----:B------:R-:W-:Y:S02]  /*4ef0*/  IMAD.MOV.U32 R16, RZ, RZ, RZ ;  /* 0x000000ffff107224 */ /* 0x000fe400078e00ff */
[----:B------:R-:W-:Y:S02]  /*4f00*/  IMAD.U32 R13, RZ, RZ, UR4 ;  /* 0x00000004ff0d7e24 */ /* 0x000fe4000f8e00ff */
[----:B------:R-:W-:Y:S02]  /*4f10*/  IMAD.U32 R12, RZ, RZ, UR5 ;  /* 0x00000005ff0c7e24 */ /* 0x000fe4000f8e00ff */
[----:B------:R-:W-:Y:S02]  /*4f20*/  IMAD.U32 R15, RZ, RZ, UR4 ;  /* 0x00000004ff0f7e24 */ /* 0x000fe4000f8e00ff */
[----:B------:R-:W-:-:S07]  /*4f30*/  IMAD.U32 R14, RZ, RZ, UR5 ;  /* 0x00000005ff0e7e24 */ /* 0x000fce000f8e00ff */
.L_x_49:
[----:B------:R-:W-:Y:S02]  /*4f40*/  ULEA UR5, UR4, UR6, 0x2 ;  /* 0x0000000604057291 */ /* 0x000fe4000f8e10ff */
[----:B------:R-:W-:-:S07]  /*4f50*/  USHF.L.U32 UR13, UR4, 0x5, URZ ;  /* 0x00000005040d7899 */ /* 0x000fce00080006ff */
[----:B------:R-:W5:Y:S01]  /*4f60*/  LDL R38, [UR5+0x4] ;  /* 0x00000405ff267983 */ /* 0x000f620008100800 */
[----:B------:R-:W-:-:S05]  /*4f70*/  UMOV UR5, URZ ;  /* 0x000000ff00057c82 */ /* 0x000fca0008000000 */
.L_x_48:
        /* <DEDUP_REMOVED lines=180> */
.L_x_43:
[----:B------:R-:W-:Y:S05]  /*5ac0*/  BSYNC.RECONVERGENT B3 ;  /* 0x0000000000037941 */ /* 0x000fea0003800200 */
.L_x_42:
[----:B------:R-:W-:Y:S01]  /*5ad0*/  ISETP.GT.U32.AND P0, PT, R35, 0x3, PT ;  /* 0x000000032300780c */ /* 0x000fe20003f04070 */
[----:B------:R-:W-:Y:S01]  /*5ae0*/  VIADD R29, R29, 0x1 ;  /* 0x000000011d1d7836 */ /* 0x000fe20000000000 */
[--C-:B------:R-:W-:Y:S02]  /*5af0*/  SHF.R.U64 R35, R35, 0x2, R28.reuse ;  /* 0x0000000223237819 */ /* 0x100fe4000000121c */
[----:B------:R-:W-:Y:S02]  /*5b00*/  ISETP.GT.U32.AND.EX P0, PT, R28, RZ, PT, P0 ;  /* 0x000000ff1c00720c */ /* 0x000fe40003f04100 */
[----:B------:R-:W-:-:S11]  /*5b10*/  SHF.R.U32.HI R28, RZ, 0x2, R28 ;  /* 0x00000002ff1c7819 */ /* 0x000fd6000001161c */
[----:B------:R-:W-:Y:S05]  /*5b20*/  @P0 BRA `(.L_x_50) ;  /* 0xffffffd800c00947 */ /* 0x000fea000383ffff */
.L_x_41:
[----:B------:R-:W-:Y:S05]  /*5b30*/  BSYNC.RECONVERGENT B2 ;  /* 0x0000000000027941 */ /* 0x000fea0003800200 */
.L_x_40:
[----:B------:R-:W-:Y:S01]  /*5b40*/  IMAD.IADD R34, R32, 0x1, -R31 ;  /* 0x0000000120227824 */ /* 0x000fe200078e0a1f */
[----:B------:R-:W-:Y:S01]  /*5b50*/  SHF.R.U32.HI R19, RZ, 0x2, R16 ;  /* 0x00000002ff137819 */ /* 0x000fe20000011610 */
[----:B------:R-:W2:Y:S01]  /*5b60*/  LDC.64 R28, c[0x0][0x398] ;  /* 0x0000e600ff1c7b82 */ /* 0x000ea20000000a00 */
[----:B------:R-:W3:Y:S01]  /*5b70*/  LDCU UR4, c[0x0][0x3cc] ;  /* 0x00007980ff0477ac */ /* 0x000ee20008000800 */
[----:B------:R-:W4:Y:S01]  /*5b80*/  I2F.U32.RP R26, R34 ;  /* 0x00000022001a7306 */ /* 0x000f220000209000 */
[----:B------:R-:W-:Y:S01]  /*5b90*/  LOP3.LUT R19, R19, R16, RZ, 0x3c, !PT ;  /* 0x0000001013137212 */ /* 0x000fe200078e3cff */
[----:B-1----:R-:W-:Y:S01]  /*5ba0*/  IMAD.SHL.U32 R16, R13, 0x10, RZ ;  /* 0x000000100d107824 */ /* 0x002fe200078e00ff */
[----:B------:R-:W-:Y:S01]  /*5bb0*/  ISETP.NE.U32.AND P1, PT, R34, RZ, PT ;  /* 0x000000ff2200720c */ /* 0x000fe20003f25070 */
[----:B------:R-:W-:Y:S02]  /*5bc0*/  IMAD.MOV R27, RZ, RZ, -R34 ;  /* 0x000000ffff1b7224 */ /* 0x000fe400078e0a22 */
[----:B------:R-:W-:-:S05]  /*5bd0*/  IMAD.SHL.U32 R18, R19, 0x2, RZ ;  /* 0x0000000213127824 */ /* 0x000fca00078e00ff */
[----:B------:R-:W-:Y:S01]  /*5be0*/  LOP3.LUT R16, R19, R18, R16, 0x96, !PT ;  /* 0x0000001213107212 */ /* 0x000fe200078e9610 */
[----:B----4-:R-:W1:Y:S03]  /*5bf0*/  MUFU.RCP R26, R26 ;  /* 0x0000001a001a7308 */ /* 0x010e660000001000 */
[----:B------:R-:W-:Y:S01]  /*5c00*/  LOP3.LUT R19, R16, R13, RZ, 0x3c, !PT ;  /* 0x0000000d10137212 */ /* 0x000fe200078e3cff */
[----:B------:R-:W-:Y:S02]  /*5c10*/  IMAD.MOV.U32 R16, RZ, RZ, RZ ;  /* 0x000000ffff107224 */ /* 0x000fe400078e00ff */
[----:B-1----:R-:W-:-:S06]  /*5c20*/  VIADD R17, R26, 0xffffffe ;  /* 0x0ffffffe1a117836 */ /* 0x002fcc0000000000 */
[----:B------:R-:W1:Y:S02]  /*5c30*/  F2I.FTZ.U32.TRUNC.NTZ R17, R17 ;  /* 0x0000001100117305 */ /* 0x000e64000021f000 */
[----:B-1----:R-:W-:-:S04]  /*5c40*/  IMAD R27, R27, R17, RZ ;  /* 0x000000111b1b7224 */ /* 0x002fc800078e02ff */
[----:B------:R-:W-:-:S04]  /*5c50*/  IMAD.HI.U32 R16, R17, R27, R16 ;  /* 0x0000001b11107227 */ /* 0x000fc800078e0010 */
[----:B------:R-:W-:-:S04]  /*5c60*/  IMAD.IADD R17, R24, 0x1, R19 ;  /* 0x0000000118117824 */ /* 0x000fc800078e0213 */
[----:B------:R-:W-:-:S04]  /*5c70*/  IMAD.HI.U32 R16, R16, R17, RZ ;  /* 0x0000001110107227 */ /* 0x000fc800078e00ff */
[----:B------:R-:W-:-:S04]  /*5c80*/  IMAD.MOV R16, RZ, RZ, -R16 ;  /* 0x000000ffff107224 */ /* 0x000fc800078e0a10 */
[----:B------:R-:W-:Y:S02]  /*5c90*/  IMAD R27, R34, R16, R17 ;  /* 0x00000010221b7224 */ /* 0x000fe400078e0211 */
[----:B------:R-:W1:Y:S03]  /*5ca0*/  LDC.64 R16, c[0x0][0x3b0] ;  /* 0x0000ec00ff107b82 */ /* 0x000e660000000a00 */
[----:B------:R-:W-:-:S13]  /*5cb0*/  ISETP.GE.U32.AND P0, PT, R27, R34, PT ;  /* 0x000000221b00720c */ /* 0x000fda0003f06070 */
[----:B------:R-:W-:-:S05]  /*5cc0*/  @P0 IMAD.IADD R27, R27, 0x1, -R34 ;  /* 0x000000011b1b0824 */ /* 0x000fca00078e0a22 */
[----:B------:R-:W-:-:S13]  /*5cd0*/  ISETP.GE.U32.AND P0, PT, R27, R34, PT ;  /* 0x000000221b00720c */ /* 0x000fda0003f06070 */
[----:B------:R-:W-:Y:S01]  /*5ce0*/  @P0 IMAD.IADD R27, R27, 0x1, -R34 ;  /* 0x000000011b1b0824 */ /* 0x000fe200078e0a22 */
[----:B------:R-:W-:-:S05]  /*5cf0*/  @!P1 LOP3.LUT R27, RZ, R34, RZ, 0x33, !PT ;  /* 0x00000022ff1b9212 */ /* 0x000fca00078e33ff */
[----:B------:R-:W-:Y:S02]  /*5d00*/  IMAD.IADD R37, R31, 0x1, R27 ;  /* 0x000000011f257824 */ /* 0x000fe400078e021b */
[----:B------:R-:W4:Y:S02]  /*5d10*/  LDC.64 R26, c[0x0][0x390] ;  /* 0x0000e400ff1a7b82 */ /* 0x000f240000000a00 */
[----:B-1----:R-:W-:-:S06]  /*5d20*/  IMAD.WIDE R36, R37, 0x4, R16 ;  /* 0x0000000425247825 */ /* 0x002fcc00078e0210 */
[----:B------:R-:W5:Y:S01]  /*5d30*/  LDG.E R37, desc[UR10][R36.64] ;  /* 0x0000000a24257981 */ /* 0x000f62000c1e1900 */
[----:B------:R-:W-:Y:S02]  /*5d40*/  IMAD.MOV.U32 R16, RZ, RZ, R15 ;  /* 0x000000ffff107224 */ /* 0x000fe400078e000f */
[----:B------:R-:W-:Y:S01]  /*5d50*/  IMAD.MOV.U32 R17, RZ, RZ, R12 ;  /* 0x000000ffff117224 */ /* 0x000fe200078e000c */
[----:B------:R1:W-:Y:S01]  /*5d60*/  STL [R1+0x34], R14 ;  /* 0x0000340e01007387 */ /* 0x0003e20000100800 */
[----:B------:R-:W-:Y:S01]  /*5d70*/  IMAD.MOV.U32 R18, RZ, RZ, R13 ;  /* 0x000000ffff127224 */ /* 0x000fe200078e000d */
[----:B---3--:R-:W-:Y:S01]  /*5d80*/  VIMNMX.U32 R12, PT, PT, R34, UR4, PT ;  /* 0x00000004220c7c48 */ /* 0x008fe2000bfe0000 */
[C---:B--2---:R-:W-:Y:S01]  /*5d90*/  IMAD.WIDE R28, R20.reuse, 0x4, R28 ;  /* 0x00000004141c7825 */ /* 0x044fe200078e021c */
[----:B------:R1:W-:Y:S03]  /*5da0*/  STL.64 [R1+0x38], R16 ;  /* 0x0000381001007387 */ /* 0x0003e60000100a00 */
[----:B------:R-:W-:Y:S01]  /*5db0*/  VIADD R11, R11, 0x1 ;  /* 0x000000010b0b7836 */ /* 0x000fe20000000000 */
[----:B------:R1:W-:Y:S01]  /*5dc0*/  STL.64 [R1+0x40], R18 ;  /* 0x0000401201007387 */ /* 0x0003e20000100a00 */
[----:B----4-:R-:W-:-:S03]  /*5dd0*/  IMAD.WIDE R26, R20, 0x4, R26 ;  /* 0x00000004141a7825 */ /* 0x010fc600078e021a */
[----:B------:R1:W-:Y:S01]  /*5de0*/  STL.64 [R1+0x48], RZ ;  /* 0x000048ff01007387 */ /* 0x0003e20000100a00 */
[----:B------:R-:W-:Y:S01]  /*5df0*/  ISETP.NE.AND P0, PT, R11, R12, PT ;  /* 0x0000000c0b00720c */ /* 0x000fe20003f05270 */
[----:B------:R-:W-:Y:S02]  /*5e00*/  VIADD R20, R20, 0x1 ;  /* 0x0000000114147836 */ /* 0x000fe40000000000 */
[----:B------:R1:W-:Y:S04]  /*5e10*/  STL [R1+0x50], RZ ;  /* 0x000050ff01007387 */ /* 0x0003e80000100800 */
[----:B------:R1:W-:Y:S04]  /*5e20*/  STL.64 [R1+0x58], RZ ;  /* 0x000058ff01007387 */ /* 0x0003e80000100a00 */
[----:B-----5:R1:W-:Y:S04]  /*5e30*/  STG.E desc[UR10][R26.64], R37 ;  /* 0x000000251a007986 */ /* 0x0203e8000c10190a */
[----:B------:R1:W-:Y:S01]  /*5e40*/  STG.E desc[UR10][R28.64], R30 ;  /* 0x0000001e1c007986 */ /* 0x0003e2000c10190a */
[----:B------:R-:W-:Y:S05]  /*5e50*/  @P0 BRA `(.L_x_51) ;  /* 0xffffffd400a80947 */ /* 0x000fea000383ffff */
.L_x_39:
[----:B------:R-:W-:Y:S05]  /*5e60*/  BSYNC.RECONVERGENT B1 ;  /* 0x0000000000017941 */ /* 0x000fea0003800200 */
.L_x_38:
[----:B------:R-:W2:Y:S01]  /*5e70*/  LDC R12, c[0x0][0x3cc] ;  /* 0x0000f300ff0c7b82 */ /* 0x000ea20000000800 */
[----:B------:R-:W-:-:S05]  /*5e80*/  IMAD.IADD R11, R32, 0x1, -R31 ;  /* 0x00000001200b7824 */ /* 0x000fca00078e0a1f */
[----:B--2---:R-:W-:-:S13]  /*5e90*/  ISETP.GE.AND P0, PT, R11, R12, PT ;  /* 0x0000000c0b00720c */ /* 0x004fda0003f06270 */
[----:B------:R-:W-:Y:S05]  /*5ea0*/  @P0 BRA `(.L_x_52) ;  /* 0x0000000800800947 */ /* 0x000fea0003800000 */
[----:B------:R-:W-:Y:S01]  /*5eb0*/  IMAD.IADD R31, R31, 0x1, R12 ;  /* 0x000000011f1f7824 */ /* 0x000fe200078e020c */
[----:B------:R-:W-:Y:S03]  /*5ec0*/  BSSY.RECONVERGENT B1, `(.L_x_53) ;  /* 0x0000022000017945 */ /* 0x000fe60003800200 */
[----:B-1----:R-:W-:Y:S02]  /*5ed0*/  IMAD.IADD R16, R31, 0x1, -R32 ;  /* 0x000000011f107824 */ /* 0x002fe400078e0a20 */
[----:B------:R-:W-:-:S03]  /*5ee0*/  IMAD.IADD R31, R32, 0x1, -R31 ;  /* 0x00000001201f7824 */ /* 0x000fc600078e0a1f */
[----:B------:R-:W-:Y:S02]  /*5ef0*/  LOP3.LUT R19, R16, 0x7, RZ, 0xc0, !PT ;  /* 0x0000000710137812 */ /* 0x000fe400078ec0ff */
[----:B------:R-:W-:Y:S02]  /*5f00*/  ISETP.GT.U32.AND P0, PT, R31, -0x8, PT ;  /* 0xfffffff81f00780c */ /* 0x000fe40003f04070 */
[----:B------:R-:W-:-:S11]  /*5f10*/  ISETP.NE.AND P1, PT, R19, RZ, PT ;  /* 0x000000ff1300720c */ /* 0x000fd60003f25270 */
[----:B------:R-:W-:Y:S05]  /*5f20*/  @P0 BRA `(.L_x_54) ;  /* 0x00000000006c0947 */ /* 0x000fea0003800000 */
[----:B------:R-:W-:Y:S01]  /*5f30*/  LOP3.LUT R18, R16, 0xfffffff8, RZ, 0xc0, !PT ;  /* 0xfffffff810127812 */ /* 0x000fe200078ec0ff */
[----:B------:R-:W-:-:S07]  /*5f40*/  IMAD.MOV.U32 R11, RZ, RZ, RZ ;  /* 0x000000ffff0b7224 */ /* 0x000fce00078e00ff */
.L_x_55:
[----:B-1----:R-:W1:Y:S01]  /*5f50*/  LDC.64 R12, c[0x0][0x390] ;  /* 0x0000e400ff0c7b82 */ /* 0x002e620000000a00 */
[----:B------:R-:W-:Y:S02]  /*5f60*/  IMAD.MOV.U32 R17, RZ, RZ, -0x1 ;  /* 0xffffffffff117424 */ /* 0x000fe400078e00ff */
[----:B------:R-:W-:-:S05]  /*5f70*/  VIADD R11, R11, 0x8 ;  /* 0x000000080b0b7836 */ /* 0x000fca0000000000 */
[----:B------:R-:W2:Y:S01]  /*5f80*/  LDC.64 R14, c[0x0][0x398] ;  /* 0x0000e600ff0e7b82 */ /* 0x000ea20000000a00 */
[----:B------:R-:W-:Y:S01]  /*5f90*/  ISETP.NE.AND P0, PT, R11, R18, PT ;  /* 0x000000120b00720c */ /* 0x000fe20003f05270 */
[----:B-1----:R-:W-:-:S05]  /*5fa0*/  IMAD.WIDE R12, R20, 0x4, R12 ;  /* 0x00000004140c7825 */ /* 0x002fca00078e020c */
[----:B------:R1:W-:Y:S01]  /*5fb0*/  STG.E desc[UR10][R12.64], R17 ;  /* 0x000000110c007986 */ /* 0x0003e2000c10190a */
[----:B--2---:R-:W-:-:S04]  /*5fc0*/  IMAD.WIDE R14, R20, 0x4, R14 ;  /* 0x00000004140e7825 */ /* 0x004fc800078e020e */
        /* <DEDUP_REMOVED lines=17> */
.L_x_54:
[----:B------:R-:W-:Y:S05]  /*60e0*/  BSYNC.RECONVERGENT B1 ;  /* 0x0000000000017941 */ /* 0x000fea0003800200 */
.L_x_53:
[----:B------:R-:W-:Y:S05]  /*60f0*/  @!P1 BRA `(.L_x_52) ;  /* 0x0000000400ec9947 */ /* 0x000fea0003800000 */
[----:B------:R-:W-:Y:S01]  /*6100*/  ISETP.GE.U32.AND P0, PT, R19, 0x4, PT ;  /* 0x000000041300780c */ /* 0x000fe20003f06070 */
[----:B------:R-:W-:Y:S01]  /*6110*/  BSSY.RECONVERGENT B1, `(.L_x_56) ;  /* 0x0000012000017945 */ /* 0x000fe20003800200 */
[----:B-1----:R-:W-:-:S04]  /*6120*/  LOP3.LUT R17, R16, 0x3, RZ, 0xc0, !PT ;  /* 0x0000000310117812 */ /* 0x002fc800078ec0ff */
[----:B------:R-:W-:-:S07]  /*6130*/  ISETP.NE.AND P1, PT, R17, RZ, PT ;  /* 0x000000ff1100720c */ /* 0x000fce0003f25270 */
[----:B------:R-:W-:Y:S06]  /*6140*/  @!P0 BRA `(.L_x_57) ;  /* 0x0000000000388947 */ /* 0x000fec0003800000 */
[----:B------:R-:W1:Y:S01]  /*6150*/  LDC.64 R12, c[0x0][0x390] ;  /* 0x0000e400ff0c7b82 */ /* 0x000e620000000a00 */
[----:B------:R-:W-:-:S07]  /*6160*/  IMAD.MOV.U32 R11, RZ, RZ, -0x1 ;  /* 0xffffffffff0b7424 */ /* 0x000fce00078e00ff */
[----:B------:R-:W2:Y:S01]  /*6170*/  LDC.64 R14, c[0x0][0x398] ;  /* 0x0000e600ff0e7b82 */ /* 0x000ea20000000a00 */
        /* <DEDUP_REMOVED lines=11> */
.L_x_57:
[----:B------:R-:W-:Y:S05]  /*6230*/  BSYNC.RECONVERGENT B1 ;  /* 0x0000000000017941 */ /* 0x000fea0003800200 */
.L_x_56:
[----:B------:R-:W-:Y:S05]  /*6240*/  @!P1 BRA `(.L_x_52) ;  /* 0x0000000400989947 */ /* 0x000fea0003800000 */
[----:B------:R-:W-:Y:S01]  /*6250*/  ISETP.NE.AND P0, PT, R17, 0x1, PT ;  /* 0x000000011100780c */ /* 0x000fe20003f05270 */
[----:B------:R-:W-:Y:S01]  /*6260*/  BSSY.RECONVERGENT B1, `(.L_x_58) ;  /* 0x000000e000017945 */ /* 0x000fe20003800200 */
[----:B-1----:R-:W-:-:S04]  /*6270*/  LOP3.LUT R11, R16, 0x1, RZ, 0xc0, !PT ;  /* 0x00000001100b7812 */ /* 0x002fc800078ec0ff */
[----:B------:R-:W-:-:S07]  /*6280*/  ISETP.NE.U32.AND P1, PT, R11, 0x1, PT ;  /* 0x000000010b00780c */ /* 0x000fce0003f25070 */
        /* <DEDUP_REMOVED lines=10> */
[----:B------:R1:W-:Y:S02]  /*6330*/  STG.E desc[UR10][R14.64+0x4], R30 ;  /* 0x0000041e0e007986 */ /* 0x0003e4000c10190a */
.L_x_59:
[----:B------:R-:W-:Y:S05]  /*6340*/  BSYNC.RECONVERGENT B1 ;  /* 0x0000000000017941 */ /* 0x000fea0003800200 */
.L_x_58:
[----:B------:R-:W-:Y:S05]  /*6350*/  @P1 BRA `(.L_x_52) ;  /* 0x0000000400541947 */ /* 0x000fea0003800000 */
[----:B-1----:R-:W1:Y:S01]  /*6360*/  LDC.64 R12, c[0x0][0x390] ;  /* 0x0000e400ff0c7b82 */ /* 0x002e620000000a00 */
[----:B------:R-:W-:-:S07]  /*6370*/  IMAD.MOV.U32 R11, RZ, RZ, -0x1 ;  /* 0xffffffffff0b7424 */ /* 0x000fce00078e00ff */
[----:B------:R-:W2:Y:S01]  /*6380*/  LDC.64 R14, c[0x0][0x398] ;  /* 0x0000e600ff0e7b82 */ /* 0x000ea20000000a00 */
[----:B-1----:R-:W-:-:S05]  /*6390*/  IMAD.WIDE R12, R20, 0x4, R12 ;  /* 0x00000004140c7825 */ /* 0x002fca00078e020c */
[----:B------:R3:W-:Y:S01]  /*63a0*/  STG.E desc[UR10][R12.64], R11 ;  /* 0x0000000b0c007986 */ /* 0x0007e2000c10190a */
[----:B--2---:R-:W-:-:S05]  /*63b0*/  IMAD.WIDE R14, R20, 0x4, R14 ;  /* 0x00000004140e7825 */ /* 0x004fca00078e020e */
[----:B------:R3:W-:Y:S01]  /*63c0*/  STG.E desc[UR10][R14.64], R30 ;  /* 0x0000001e0e007986 */ /* 0x0007e2000c10190a */
[----:B------:R-:W-:Y:S05]  /*63d0*/  BRA `(.L_x_52) ;  /* 0x0000000400347947 */ /* 0x000fea0003800000 */
.L_x_37:
[----:B------:R-:W0:Y:S02]  /*63e0*/  LDC R16, c[0x0][0x3cc] ;  /* 0x0000f300ff107b82 */ /* 0x000e240000000800 */
[----:B0-----:R-:W-:-:S13]  /*63f0*/  ISETP.GE.AND P0, PT, R16, 0x1, PT ;  /* 0x000000011000780c */ /* 0x001fda0003f06270 */
[----:B------:R-:W-:Y:S05]  /*6400*/  @!P0 BRA `(.L_x_52) ;  /* 0x0000000400288947 */ /* 0x000fea0003800000 */
[----:B------:R-:W0:Y:S01]  /*6410*/  LDCU UR5, c[0x0][0x3cc] ;  /* 0x00007980ff0577ac */ /* 0x000e220008000800 */
[----:B------:R-:W-:Y:S01]  /*6420*/  ISETP.GE.U32.AND P0, PT, R16, 0x8, PT ;  /* 0x000000081000780c */ /* 0x000fe20003f06070 */
[----:B------:R-:W-:Y:S01]  /*6430*/  IMAD R11, R15, R16, RZ ;  /* 0x000000100f0b7224 */ /* 0x000fe200078e02ff */
[----:B0-----:R-:W-:-:S04]  /*6440*/  ULOP3.LUT UR8, UR5, 0x7, URZ, 0xc0, !UPT ;  /* 0x0000000705087892 */ /* 0x001fc8000f8ec0ff */
[----:B------:R-:W-:-:S07]  /*6450*/  UISETP.NE.AND UP1, UPT, UR8, URZ, UPT ;  /* 0x000000ff0800728c */ /* 0x000fce000bf25270 */
[----:B------:R-:W-:Y:S05]  /*6460*/  @!P0 BRA `(.L_x_60) ;  /* 0x0000000000688947 */ /* 0x000fea0003800000 */
[----:B------:R-:W-:-:S05]  /*6470*/  UMOV UR4, URZ ;  /* 0x000000ff00047c82 */ /* 0x000fca0008000000 */
.L_x_61:
[----:B0-----:R-:W0:Y:S01]  /*6480*/  LDC.64 R12, c[0x0][0x390] ;  /* 0x0000e400ff0c7b82 */ /* 0x001e220000000a00 */
[----:B------:R-:W-:Y:S01]  /*6490*/  IMAD.MOV.U32 R17, RZ, RZ, -0x1 ;  /* 0xffffffffff117424 */ /* 0x000fe200078e00ff */
[----:B------:R-:W-:-:S04]  /*64a0*/  UIADD3 UR4, UPT, UPT, UR4, 0x8, URZ ;  /* 0x0000000804047890 */ /* 0x000fc8000fffe0ff */
[----:B------:R-:W-:Y:S02]  /*64b0*/  UISETP.NE.AND UP0, UPT, UR4, UR7, UPT ;  /* 0x000000070400728c */ /* 0x000fe4000bf05270 */
        /* <DEDUP_REMOVED lines=20> */
[----:B------:R-:W-:Y:S05]  /*6600*/  BRA.U UP0, `(.L_x_61) ;  /* 0xfffffffd009c7547 */ /* 0x000fea000b83ffff */
.L_x_60:
[----:B------:R-:W-:Y:S05]  /*6610*/  BRA.U !UP1, `(.L_x_52) ;  /* 0x0000000109a47547 */ /* 0x000fea000b800000 */
[----:B------:R-:W-:Y:S02]  /*6620*/  UIADD3 UR4, UPT, UPT, UR8, -0x1, URZ ;  /* 0xffffffff08047890 */ /* 0x000fe4000fffe0ff */
[----:B------:R-:W-:Y:S02]  /*6630*/  ULOP3.LUT UR5, UR5, 0x3, URZ, 0xc0, !UPT ;  /* 0x0000000305057892 */ /* 0x000fe4000f8ec0ff */
[----:B------:R-:W-:Y:S02]  /*6640*/  UISETP.GE.U32.AND UP0, UPT, UR4, 0x3, UPT ;  /* 0x000000030400788c */ /* 0x000fe4000bf06070 */
[----:B------:R-:W-:-:S07]  /*6650*/  UISETP.NE.AND UP1, UPT, UR5, URZ, UPT ;  /* 0x000000ff0500728c */ /* 0x000fce000bf25270 */
[----:B------:R-:W-:Y:S05]  /*6660*/  BRA.U !UP0, `(.L_x_62) ;  /* 0x0000000108387547 */ /* 0x000fea000b800000 */
[----:B0-----:R-:W0:Y:S01]  /*6670*/  LDC.64 R12, c[0x0][0x390] ;  /* 0x0000e400ff0c7b82 */ /* 0x001e220000000a00 */
        /* <DEDUP_REMOVED lines=13> */
.L_x_62:
[----:B------:R-:W-:Y:S05]  /*6750*/  BRA.U !UP1, `(.L_x_52) ;  /* 0x0000000109547547 */ /* 0x000fea000b800000 */
[----:B0-2---:R-:W0:Y:S01]  /*6760*/  LDC.64 R14, c[0x0][0x390] ;  /* 0x0000e400ff0e7b82 */ /* 0x005e220000000a00 */
[----:B------:R-:W-:Y:S01]  /*6770*/  LOP3.LUT R16, R16, 0x1, RZ, 0xc0, !PT ;  /* 0x0000000110107812 */ /* 0x000fe200078ec0ff */
[----:B------:R-:W-:-:S03]  /*6780*/  UISETP.NE.AND UP0, UPT, UR5, 0x1, UPT ;  /* 0x000000010500788c */ /* 0x000fc6000bf05270 */
[----:B------:R-:W-:-:S03]  /*6790*/  ISETP.NE.U32.AND P0, PT, R16, 0x1, PT ;  /* 0x000000011000780c */ /* 0x000fc60003f05070 */
[----:B------:R-:W1:Y:S10]  /*67a0*/  LDC.64 R12, c[0x0][0x398] ;  /* 0x0000e600ff0c7b82 */ /* 0x000e740000000a00 */
[----:B------:R-:W-:Y:S01]  /*67b0*/  @!P0 IMAD.MOV.U32 R29, RZ, RZ, -0x1 ;  /* 0xffffffffff1d8424 */ /* 0x000fe200078e00ff */
[----:B------:R-:W-:Y:S06]  /*67c0*/  BRA.U !UP0, `(.L_x_63) ;  /* 0x0000000108287547 */ /* 0x000fec000b800000 */
        /* <DEDUP_REMOVED lines=10> */
.L_x_63:
[----:B0-----:R-:W-:-:S04]  /*6870*/  @!P0 IMAD.WIDE R14, R11, 0x4, R14 ;  /* 0x000000040b0e8825 */ /* 0x001fc800078e020e */
[----:B-1----:R-:W-:Y:S01]  /*6880*/  @!P0 IMAD.WIDE R12, R11, 0x4, R12 ;  /* 0x000000040b0c8825 */ /* 0x002fe200078e020c */
[----:B------:R1:W-:Y:S04]  /*6890*/  @!P0 STG.E desc[UR10][R14.64], R29 ;  /* 0x0000001d0e008986 */ /* 0x0003e8000c10190a */
[----:B------:R1:W-:Y:S02]  /*68a0*/  @!P0 STG.E desc[UR10][R12.64], R30 ;  /* 0x0000001e0c008986 */ /* 0x0003e4000c10190a */
.L_x_52:
[----:B------:R-:W-:Y:S05]  /*68b0*/  BSYNC.RECONVERGENT B0 ;  /* 0x0000000000007941 */ /* 0x000fea0003800200 */
.L_x_36:
[----:B------:R-:W-:-:S13]  /*68c0*/  ISETP.NE.AND P0, PT, R33, RZ, PT ;  /* 0x000000ff2100720c */ /* 0x000fda0003f05270 */
[----:B------:R-:W-:Y:S05]  /*68d0*/  @P0 BRA `(.L_x_64) ;  /* 0xffffffc800a40947 */ /* 0x000fea000383ffff */
.L_x_35:
[----:B------:R-:W4:Y:S02]  /*68e0*/  LDCU UR4, c[0x0][0x3cc] ;  /* 0x00007980ff0477ac */ /* 0x000f240008000800 */
[----:B----4-:R-:W-:-:S09]  /*68f0*/  UISETP.GE.AND UP0, UPT, UR4, 0x1, UPT ;  /* 0x000000010400788c */ /* 0x010fd2000bf06270 */
[----:B------:R-:W-:Y:S05]  /*6900*/  BRA.U !UP0, `(.L_x_65) ;  /* 0x0000003508507547 */ /* 0x000fea000b800000 */
[----:B0123--:R-:W-:-:S07]  /*6910*/  IMAD.MOV.U32 R30, RZ, RZ, RZ ;  /* 0x000000ffff1e7224 */ /* 0x00ffce00078e00ff */
.L_x_94:
[----:B012---:R-:W0:Y:S08]  /*6920*/  LDC R17, c[0x0][0x3cc] ;  /* 0x0000f300ff117b82 */ /* 0x007e300000000800 */
[----:B---3--:R-:W1:Y:S01]  /*6930*/  LDC.64 R12, c[0x0][0x390] ;  /* 0x0000e400ff0c7b82 */ /* 0x008e620000000a00 */
[----:B0-----:R-:W-:-:S04]  /*6940*/  IMAD R15, R23, R17, R30 ;  /* 0x00000011170f7224 */ /* 0x001fc800078e021e */
[----:B-1----:R-:W-:-:S05]  /*6950*/  IMAD.WIDE R12, R15, 0x4, R12 ;  /* 0x000000040f0c7825 */ /* 0x002fca00078e020c */
[----:B------:R-:W2:Y:S01]  /*6960*/  LDG.E R21, desc[UR10][R12.64] ;  /* 0x0000000a0c157981 */ /* 0x000ea2000c1e1900 */
[----:B------:R-:W-:Y:S01]  /*6970*/  VIADD R30, R30, 0x1 ;  /* 0x000000011e1e7836 */ /* 0x000fe20000000000 */
[----:B------:R-:W-:Y:S04]  /*6980*/  BSSY.RECONVERGENT B0, `(.L_x_66) ;  /* 0x000034a000007945 */ /* 0x000fe80003800200 */
[----:B------:R-:W-:-:S04]  /*6990*/  ISETP.NE.AND P1, PT, R30, R17, PT ;  /* 0x000000111e00720c */ /* 0x000fc80003f25270 */
[----:B------:R-:W-:Y:S02]  /*69a0*/  P2R R33, PR, RZ, 0x2 ;  /* 0x00000002ff217803 */ /* 0x000fe40000000000 */
[----:B--2---:R-:W-:-:S13]  /*69b0*/  ISETP.GE.AND P0, PT, R21, 0x1, PT ;  /* 0x000000011500780c */ /* 0x004fda0003f06270 */
        /* <DEDUP_REMOVED lines=13> */
.L_x_81:
        /* <DEDUP_REMOVED lines=19> */
.L_x_80:
        /* <DEDUP_REMOVED lines=11> */
.L_x_75:
[----:B------:R-:W-:Y:S02]  /*6c70*/  ULEA UR5, UR4, UR12, 0x2 ;  /* 0x0000000c04057291 */ /* 0x000fe4000f8e10ff */
[----:B------:R-:W-:-:S07]  /*6c80*/  USHF.L.U32 UR13, UR4, 0x5, URZ ;  /* 0x00000005040d7899 */ /* 0x000fce00080006ff */
[----:B------:R-:W5:Y:S01]  /*6c90*/  LDL R38, [UR5+0x4] ;  /* 0x00000405ff267983 */ /* 0x000f620008100800 */
[----:B------:R-:W-:-:S05]  /*6ca0*/  UMOV UR5, URZ ;  /* 0x000000ff00057c82 */ /* 0x000fca0008000000 */
.L_x_74:
        /* <DEDUP_REMOVED lines=191> */
.L_x_77:
[----:B------:R-:W-:Y:S02]  /*78a0*/  ULEA UR5, UR4, UR12, 0x2 ;  /* 0x0000000c04057291 */ /* 0x000fe4000f8e10ff */
[----:B------:R-:W-:-:S07]  /*78b0*/  USHF.L.U32 UR13, UR4, 0x5, URZ ;  /* 0x00000005040d7899 */ /* 0x000fce00080006ff */
[----:B------:R-:W5:Y:S01]  /*78c0*/  LDL R38, [UR5+0x4] ;  /* 0x00000405ff267983 */ /* 0x000f620008100800 */
[----:B------:R-:W-:-:S05]  /*78d0*/  UMOV UR5, URZ ;  /* 0x000000ff00057c82 */ /* 0x000fca0008000000 */
.L_x_76:
        /* <DEDUP_REMOVED lines=191> */
.L_x_79:
[----:B------:R-:W-:Y:S02]  /*84d0*/  ULEA UR5, UR4, UR12, 0x2 ;  /* 0x0000000c04057291 */ /* 0x000fe4000f8e10ff */
[----:B------:R-:W-:-:S07]  /*84e0*/  USHF.L.U32 UR13, UR4, 0x5, URZ ;  /* 0x00000005040d7899 */ /* 0x000fce00080006ff */
[----:B------:R-:W5:Y:S01]  /*84f0*/  LDL R38, [UR5+0x4] ;  /* 0x00000405ff267983 */ /* 0x000f620008100800 */
[----:B------:R-:W-:-:S05]  /*8500*/  UMOV UR5, URZ ;  /* 0x000000ff00057c82 */ /* 0x000fca0008000000 */
.L_x_78:
        /* <DEDUP_REMOVED lines=180> */
.L_x_73:
[----:B------:R-:W-:Y:S05]  /*9050*/  BSYNC.RECONVERGENT B3 ;  /* 0x0000000000037941 */ /* 0x000fea0003800200 */
.L_x_72:
[----:B------:R-:W-:Y:S01]  /*9060*/  ISETP.GT.U32.AND P0, PT, R35, 0x3, PT ;  /* 0x000000032300780c */ /* 0x000fe20003f04070 */
[----:B------:R-:W-:Y:S01]  /*9070*/  VIADD R29, R29, 0x1 ;  /* 0x000000011d1d7836 */ /* 0x000fe20000000000 */
[--C-:B------:R-:W-:Y:S02]  /*9080*/  SHF.R.U64 R35, R35, 0x2, R28.reuse ;  /* 0x0000000223237819 */ /* 0x100fe4000000121c */
[----:B------:R-:W-:Y:S02]  /*9090*/  ISETP.GT.U32.AND.EX P0, PT, R28, RZ, PT, P0 ;  /* 0x000000ff1c00720c */ /* 0x000fe40003f04100 */
[----:B------:R-:W-:-:S11]  /*90a0*/  SHF.R.U32.HI R28, RZ, 0x2, R28 ;  /* 0x00000002ff1c7819 */ /* 0x000fd6000001161c */
[----:B------:R-:W-:Y:S05]  /*90b0*/  @P0 BRA `(.L_x_80) ;  /* 0xffffffd800c00947 */ /* 0x000fea000383ffff */
.L_x_71:
[----:B------:R-:W-:Y:S05]  /*90c0*/  BSYNC.RECONVERGENT B2 ;  /* 0x0000000000027941 */ /* 0x000fea0003800200 */
.L_x_70:
        /* <DEDUP_REMOVED lines=50> */
.L_x_69:
[----:B------:R-:W-:Y:S05]  /*93f0*/  BSYNC.RECONVERGENT B1 ;  /* 0x0000000000017941 */ /* 0x000fea0003800200 */
.L_x_68:
        /* <DEDUP_REMOVED lines=14> */
.L_x_85:
        /* <DEDUP_REMOVED lines=25> */
.L_x_84:
[----:B------:R-:W-:Y:S05]  /*9670*/  BSYNC.RECONVERGENT B1 ;  /* 0x0000000000017941 */ /* 0x000fea0003800200 */
.L_x_83:
        /* <DEDUP_REMOVED lines=20> */
.L_x_87:
[----:B------:R-:W-:Y:S05]  /*97c0*/  BSYNC.RECONVERGENT B1 ;  /* 0x0000000000017941 */ /* 0x000fea0003800200 */
.L_x_86:
        /* <DEDUP_REMOVED lines=16> */
.L_x_89:
[----:B------:R-:W-:Y:S05]  /*98d0*/  BSYNC.RECONVERGENT B1 ;  /* 0x0000000000017941 */ /* 0x000fea0003800200 */
.L_x_88:
        /* <DEDUP_REMOVED lines=9> */
.L_x_67:
[----:B------:R-:W0:Y:S01]  /*9970*/  LDCU UR5, c[0x0][0x3cc] ;  /* 0x00007980ff0577ac */ /* 0x000e220008000800 */
[----:B------:R-:W-:Y:S01]  /*9980*/  ISETP.GE.U32.AND P0, PT, R17, 0x8, PT ;  /* 0x000000081100780c */ /* 0x000fe20003f06070 */
[----:B------:R-:W1:Y:S01]  /*9990*/  LDCU UR4, c[0x0][0x3d0] ;  /* 0x00007a00ff0477ac */ /* 0x000e620008000800 */
[----:B0-----:R-:W-:-:S04]  /*99a0*/  ULOP3.LUT UR8, UR5, 0x7, URZ, 0xc0, !UPT ;  /* 0x0000000705087892 */ /* 0x001fc8000f8ec0ff */
[----:B------:R-:W-:Y:S01]  /*99b0*/  UISETP.NE.AND UP1, UPT, UR8, URZ, UPT ;  /* 0x000000ff0800728c */ /* 0x000fe2000bf25270 */
[----:B-1----:R-:W-:-:S06]  /*99c0*/  IMAD R11, R15, UR4, RZ ;  /* 0x000000040f0b7c24 */ /* 0x002fcc000f8e02ff */
[----:B------:R-:W-:Y:S05]  /*99d0*/  @!P0 BRA `(.L_x_90) ;  /* 0x0000000000688947 */ /* 0x000fea0003800000 */
[----:B------:R-:W-:-:S05]  /*99e0*/  UMOV UR4, URZ ;  /* 0x000000ff00047c82 */ /* 0x000fca0008000000 */
.L_x_91:
        /* <DEDUP_REMOVED lines=25> */
.L_x_90:
        /* <DEDUP_REMOVED lines=20> */
.L_x_92:
        /* <DEDUP_REMOVED lines=18> */
.L_x_93:
[----:B0-----:R-:W-:-:S04]  /*9de0*/  @!P0 IMAD.WIDE R14, R11, 0x4, R14 ;  /* 0x000000040b0e8825 */ /* 0x001fc800078e020e */
[----:B-1----:R-:W-:Y:S01]  /*9df0*/  @!P0 IMAD.WIDE R12, R11, 0x4, R12 ;  /* 0x000000040b0c8825 */ /* 0x002fe200078e020c */
[----:B------:R1:W-:Y:S04]  /*9e00*/  @!P0 STG.E desc[UR10][R14.64], R29 ;  /* 0x0000001d0e008986 */ /* 0x0003e8000c10190a */
[----:B------:R1:W-:Y:S02]  /*9e10*/  @!P0 STG.E desc[UR10][R12.64], R21 ;  /* 0x000000150c008986 */ /* 0x0003e4000c10190a */
.L_x_82:
[----:B------:R-:W-:Y:S05]  /*9e20*/  BSYNC.RECONVERGENT B0 ;  /* 0x0000000000007941 */ /* 0x000fea0003800200 */
.L_x_66:
[----:B------:R-:W-:-:S13]  /*9e30*/  ISETP.NE.AND P0, PT, R33, RZ, PT ;  /* 0x000000ff2100720c */ /* 0x000fda0003f05270 */
[----:B------:R-:W-:Y:S05]  /*9e40*/  @P0 BRA `(.L_x_94) ;  /* 0xffffffc800b40947 */ /* 0x000fea000383ffff */
.L_x_65:
[----:B------:R-:W4:Y:S01]  /*9e50*/  LDCU UR4, c[0x0][0x360] ;  /* 0x00006c00ff0477ac */ /* 0x000f220008000800 */
[----:B------:R-:W5:Y:S01]  /*9e60*/  LDCU UR5, c[0x0][0x3d4] ;  /* 0x00007a80ff0577ac */ /* 0x000f620008000800 */
[----:B----4-:R-:W-:-:S05]  /*9e70*/  VIADD R23, R23, UR4 ;  /* 0x0000000417177c36 */ /* 0x010fca0008000000 */
[----:B-----5:R-:W-:-:S13]  /*9e80*/  ISETP.GE.AND P0, PT, R23, UR5, PT ;  /* 0x0000000517007c0c */ /* 0x020fda000bf06270 */
[----:B------:R-:W-:Y:S05]  /*9e90*/  @!P0 BRA `(.L_x_95) ;  /* 0xffffff6400048947 */ /* 0x000fea000383ffff */
[----:B------:R-:W-:Y:S05]  /*9ea0*/  EXIT ;  /* 0x000000000000794d */ /* 0x000fea0003800000 */
.L_x_96:
        /* <DEDUP_REMOVED lines=13> */
.L_x_207:


//--------------------- .text._Z10sample2HopPiS_S_S_PKiS1_S1_iii --------------------------
	.section	.text._Z10sample2HopPiS_S_S_PKiS1_S1_iii,"ax",@progbits
	.align	128
        .global         _Z10sample2HopPiS_S_S_PKiS1_S1_iii
        .type           _Z10sample2HopPiS_S_S_PKiS1_S1_iii,@function
        .size           _Z10sample2HopPiS_S_S_PKiS1_S1_iii,(.L_x_208 - _Z10sample2HopPiS_S_S_PKiS1_S1_iii)
        .other          _Z10sample2HopPiS_S_S_PKiS1_S1_iii,@"STO_CUDA_ENTRY STV_DEFAULT"
_Z10sample2HopPiS_S_S_PKiS1_S1_iii:
.text._Z10sample2HopPiS_S_S_PKiS1_S1_iii:
[----:B------:R-:W0:Y:S01]  /*0000*/  LDC R1, c[0x0][0x37c] ;  /* 0x0000df00ff017b82 */ /* 0x000e220000000800 */
[----:B------:R-:W1:Y:S01]  /*0010*/  S2R R29, SR_TID.X ;  /* 0x00000000001d7919 */ /* 0x000e620000002100 */
[----:B------:R-:W2:Y:S01]  /*0020*/  LDCU UR4, c[0x0][0x2fc] ;  /* 0x00005f80ff0477ac */ /* 0x000ea20008000800 */
[----:B0-----:R-:W-:Y:S01]  /*0030*/  VIADD R1, R1, 0xffffff98 ;  /* 0xffffff9801017836 */ /* 0x001fe20000000000 */
[----:B------:R-:W1:Y:S01]  /*0040*/  S2R R0, SR_CTAID.X ;  /* 0x0000000000007919 */ /* 0x000e620000002500 */
[----:B------:R-:W1:Y:S03]  /*0050*/  LDCU UR41, c[0x0][0x360] ;  /* 0x00006c00ff2977ac */ /* 0x000e660008000800 */
[C---:B------:R-:W-:Y:S01]  /*0060*/  R2UR UR40, R1.reuse ;  /* 0x00000000012872ca */ /* 0x040fe200000e0000 */
[----:B------:R-:W0:Y:S01]  /*0070*/  LDCU UR6, c[0x0][0x3c0] ;  /* 0x00007800ff0677ac */ /* 0x000e220008000800 */
[----:B------:R-:W-:Y:S01]  /*0080*/  R2UR UR42, R1 ;  /* 0x00000000012a72ca */ /* 0x000fe200000e0000 */
[----:B------:R-:W3:Y:S01]  /*0090*/  LDCU UR5, c[0x0][0x3bc] ;  /* 0x00007780ff0577ac */ /* 0x000ee20008000800 */
[----:B-1----:R-:W-:-:S04]  /*00a0*/  IMAD R29, R0, UR41, R29 ;  /* 0x00000029001d7c24 */ /* 0x002fc8000f8e021d */
[C---:B---3--:R-:W-:Y:S01]  /*00b0*/  IMAD R30, R29.reuse, UR5, RZ ;  /* 0x000000051d1e7c24 */ /* 0x048fe2000f8e02ff */
[----:B0-----:R-:W-:-:S03]  /*00c0*/  ISETP.GE.AND P0, PT, R29, UR6, PT ;  /* 0x000000061d007c0c */ /* 0x001fc6000bf06270 */
[----:B------:R-:W-:-:S10]  /*00d0*/  IMAD R30, R30, UR6, RZ ;  /* 0x000000061e1e7c24 */ /* 0x000fd4000f8e02ff */
[----:B--2---:R-:W-:Y:S05]  /*00e0*/  @P0 EXIT ;  /* 0x000000000000094d */ /* 0x004fea0003800000 */
[----:B------:R-:W0:Y:S01]  /*00f0*/  LDCU UR5, c[0x0][0x3b8] ;  /* 0x00007700ff0577ac */ /* 0x000e220008000800 */
[----:B------:R-:W1:Y:S01]  /*0100*/  LDCU.64 UR36, c[0x0][0x358] ;  /* 0x00006b00ff2477ac */ /* 0x000e620008000a00 */
[----:B0-----:R-:W-:-:S09]  /*0110*/  UISETP.GE.AND UP0, UPT, UR5, 0x1, UPT ;  /* 0x000000010500788c */ /* 0x001fd2000bf06270 */
[----:B-1----:R-:W-:Y:S05]  /*0120*/  BRA.U !UP0, `(.L_x_97) ;  /* 0x00000069087c7547 */ /* 0x002fea000b800000 */
[----:B------:R-:W0:Y:S01]  /*0130*/  LDCU UR38, c[0x0][0x2f8] ;  /* 0x00005f00ff2677ac */ /* 0x000e220008000800 */
[--C-:B------:R-:W-:Y:S01]  /*0140*/  SHF.R.S32.HI R28, RZ, 0x1f, R29.reuse ;  /* 0x0000001fff1c7819 */ /* 0x100fe2000001141d */
[----:B------:R-:W-:Y:S01]  /*0150*/  IMAD.MOV.U32 R27, RZ, RZ, R29 ;  /* 0x000000ffff1b7224 */ /* 0x000fe200078e001d */
[----:B------:R-:W-:Y:S02]  /*0160*/  UIADD3 UR40, UPT, UPT, UR40, 0x38, URZ ;  /* 0x0000003828287890 */ /* 0x000fe4000fffe0ff */
[----:B0-----:R-:W-:-:S04]  /*0170*/  UIADD3 UR38, UP0, UP1, UR42, 0x30, UR38 ;  /* 0x000000302a267890 */ /* 0x001fc8000f91e026 */
[----:B------:R-:W-:-:S12]  /*0180*/  UIADD3.X UR39, UPT, UPT, URZ, URZ, UR4, UP0, UP1 ;  /* 0x000000ffff277290 */ /* 0x000fd800087e2404 */
.L_x_165:
[----:B0-234-:R-:W0:Y:S01]  /*0190*/  LDC.64 R2, c[0x0][0x3b0] ;  /* 0x0000ec00ff027b82 */ /* 0x01de220000000a00 */
[----:B-1----:R-:W1:Y:S01]  /*01a0*/  LDCU UR4, c[0x0][0x3b8] ;  /* 0x00007700ff0477ac */ /* 0x002e620008000800 */
[----:B------:R-:W2:Y:S06]  /*01b0*/  LDCU UR5, c[0x0][0x3c0] ;  /* 0x00007800ff0577ac */ /* 0x000eac0008000800 */
[----:B------:R-:W3:Y:S01]  /*01c0*/  LDC.64 R4, c[0x0][0x3a8] ;  /* 0x0000ea00ff047b82 */ /* 0x000ee20000000a00 */
[----:B0-----:R-:W-:-:S05]  /*01d0*/  IMAD.WIDE R2, R27, 0x4, R2 ;  /* 0x000000041b027825 */ /* 0x001fca00078e0202 */
[----:B------:R-:W3:Y:S02]  /*01e0*/  LDG.E R17, desc[UR36][R2.64] ;  /* 0x0000002402117981 */ /* 0x000ee4000c1e1900 */
[----:B---3--:R-:W-:-:S05]  /*01f0*/  IMAD.WIDE R4, R17, 0x4, R4 ;  /* 0x0000000411047825 */ /* 0x008fca00078e0204 */
[----:B------:R-:W3:Y:S04]  /*0200*/  LDG.E R26, desc[UR36][R4.64] ;  /* 0x00000024041a7981 */ /* 0x000ee8000c1e1900 */
[----:B------:R-:W3:Y:S01]  /*0210*/  LDG.E R25, desc[UR36][R4.64+0x4] ;  /* 0x0000042404197981 */ /* 0x000ee2000c1e1900 */
[C---:B-1----:R-:W-:Y:S01]  /*0220*/  IMAD R24, R27.reuse, UR4, RZ ;  /* 0x000000041b187c24 */ /* 0x042fe2000f8e02ff */
[----:B------:R-:W-:Y:S01]  /*0230*/  BSSY.RECONVERGENT B6, `(.L_x_98) ;  /* 0x00002ca000067945 */ /* 0x000fe20003800200 */
[----:B------:R-:W-:Y:S02]  /*0240*/  VIADD R27, R27, UR41 ;  /* 0x000000291b1b7c36 */ /* 0x000fe40008000000 */
[----:B------:R-:W-:-:S03]  /*0250*/  IMAD.MOV.U32 R23, RZ, RZ, R24 ;  /* 0x000000ffff177224 */ /* 0x000fc600078e0018 */
[----:B--2---:R-:W-:-:S04]  /*0260*/  ISETP.GE.AND P1, PT, R27, UR5, PT ;  /* 0x000000051b007c0c */ /* 0x004fc8000bf26270 */
[----:B------:R-:W-:Y:S01]  /*0270*/  P2R R32, PR, RZ, 0x2 ;  /* 0x00000002ff207803 */ /* 0x000fe20000000000 */
[----:B---3--:R-:W-:-:S05]  /*0280*/  IMAD.IADD R0, R25, 0x1, -R26 ;  /* 0x0000000119007824 */ /* 0x008fca00078e0a1a */
[----:B------:R-:W-:-:S13]  /*0290*/  ISETP.GT.AND P0, PT, R0, RZ, PT ;  /* 0x000000ff0000720c */ /* 0x000fda0003f04270 */
[----:B------:R-:W-:Y:S05]  /*02a0*/  @!P0 BRA `(.L_x_99) ;  /* 0x0000002c00088947 */ /* 0x000fea0003800000 */
[----:B------:R-:W-:Y:S02]  /*02b0*/  IMAD.MOV.U32 R16, RZ, RZ, RZ ;  /* 0x000000ffff107224 */ /* 0x000fe400078e00ff */
[----:B------:R-:W-:-:S07]  /*02c0*/  IMAD.MOV.U32 R23, RZ, RZ, R24 ;  /* 0x000000ffff177224 */ /* 0x000fce00078e0018 */
.L_x_119:
[C---:B------:R-:W-:Y:S01]  /*02d0*/  LOP3.LUT R0, R30.reuse, 0xaad26b49, RZ, 0x3c, !PT ;  /* 0xaad26b491e007812 */ /* 0x040fe200078e3cff */
[----:B------:R-:W-:Y:S01]  /*02e0*/  IMAD.MOV.U32 R2, RZ, RZ, -0x266e14b1 ;  /* 0xd991eb4fff027424 */ /* 0x000fe200078e00ff */
[----:B------:R-:W-:Y:S01]  /*02f0*/  ISETP.GT.AND P0, PT, R30, -0x1, PT ;  /* 0xffffffff1e00780c */ /* 0x000fe20003f04270 */
[----:B------:R-:W0:Y:S01]  /*0300*/  LDCU UR4, c[0x0][0x3b8] ;  /* 0x00007700ff0477ac */ /* 0x000e220008000800 */
[----:B------:R-:W-:Y:S01]  /*0310*/  IMAD.IADD R6, R25, 0x1, -R26 ;  /* 0x0000000119067824 */ /* 0x000fe200078e0a1a */
[----:B------:R-:W-:Y:S01]  /*0320*/  BSSY.RECONVERGENT B1, `(.L_x_100) ;  /* 0x0000270000017945 */ /* 0x000fe20003800200 */
[----:B------:R-:W-:Y:S01]  /*0330*/  IMAD R3, R0, 0x4182bed5, RZ ;  /* 0x4182bed500037824 */ /* 0x000fe200078e02ff */
[----:B------:R-:W-:Y:S01]  /*0340*/  SEL R2, R2, 0x8bf16996, P0 ;  /* 0x8bf1699602027807 */ /* 0x000fe20000000000 */
[----:B------:R-:W-:Y:S01]  /*0350*/  VIADD R16, R16, 0x1 ;  /* 0x0000000110107836 */ /* 0x000fe20000000000 */
[----:B------:R-:W-:Y:S01]  /*0360*/  ISETP.NE.AND P0, PT, R29, RZ, PT ;  /* 0x000000ff1d00720c */ /* 0x000fe20003f05270 */
[C---:B------:R-:W-:Y:S01]  /*0370*/  VIADD R0, R3.reuse, 0x75bcd15 ;  /* 0x075bcd1503007836 */ /* 0x040fe20000000000 */
[C---:B------:R-:W-:Y:S01]  /*0380*/  LOP3.LUT R4, R3.reuse, 0x159a55e5, RZ, 0x3c, !PT ;  /* 0x159a55e503047812 */ /* 0x040fe200078e3cff */
[C---:B------:R-:W-:Y:S01]  /*0390*/  VIADD R5, R2.reuse, 0x1f123bb5 ;  /* 0x1f123bb502057836 */ /* 0x040fe20000000000 */
[----:B------:R-:W-:Y:S01]  /*03a0*/  LOP3.LUT R2, R2, 0x5491333, RZ, 0x3c, !PT ;  /* 0x0549133302027812 */ /* 0x000fe200078e3cff */
[----:B------:R-:W-:Y:S01]  /*03b0*/  VIADD R3, R3, 0x583f19 ;  /* 0x00583f1903037836 */ /* 0x000fe20000000000 */
[----:B------:R1:W-:Y:S04]  /*03c0*/  STL [R1+0x4], R0 ;  /* 0x0000040001007387 */ /* 0x0003e80000100800 */
[----:B------:R1:W-:Y:S01]  /*03d0*/  STL.64 [R1+0x8], R4 ;  /* 0x0000080401007387 */ /* 0x0003e20000100a00 */
[----:B0-----:R-:W-:-:S03]  /*03e0*/  VIMNMX R6, PT, PT, R6, UR4, PT ;  /* 0x0000000406067c48 */ /* 0x001fc6000bfe0100 */
[----:B------:R1:W-:Y:S01]  /*03f0*/  STL.64 [R1+0x10], R2 ;  /* 0x0000100201007387 */ /* 0x0003e20000100a00 */
[----:B------:R-:W-:-:S04]  /*0400*/  VIMNMX R7, PT, PT, R6, 0x1, !PT ;  /* 0x0000000106077848 */ /* 0x000fc80007fe0100 */
[----:B------:R-:W-:-:S04]  /*0410*/  ISETP.NE.AND P1, PT, R16, R7, PT ;  /* 0x000000071000720c */ /* 0x000fc80003f25270 */
[----:B------:R-:W-:Y:S01]  /*0420*/  P2R R31, PR, RZ, 0x2 ;  /* 0x00000002ff1f7803 */ /* 0x000fe20000000000 */
[----:B------:R-:W-:Y:S08]  /*0430*/  @!P0 BRA `(.L_x_101) ;  /* 0x0000002400788947 */ /* 0x000ff00003800000 */
[----:B------:R-:W-:Y:S02]  /*0440*/  IMAD.MOV.U32 R13, RZ, RZ, RZ ;  /* 0x000000ffff0d7224 */ /* 0x000fe400078e00ff */
[----:B------:R-:W-:Y:S02]  /*0450*/  IMAD.MOV.U32 R11, RZ, RZ, R29 ;  /* 0x000000ffff0b7224 */ /* 0x000fe400078e001d */
[----:B------:R-:W-:-:S07]  /*0460*/  IMAD.MOV.U32 R10, RZ, RZ, R28 ;  /* 0x000000ffff0a7224 */ /* 0x000fce00078e001c */
.L_x_116:
[----:B------:R-:W-:Y:S01]  /*0470*/  LOP3.LUT R6, R11, 0x3, RZ, 0xc0, !PT ;  /* 0x000000030b067812 */ /* 0x000fe200078ec0ff */
[----:B------:R-:W-:Y:S03]  /*0480*/  BSSY.RECONVERGENT B0, `(.L_x_102) ;  /* 0x0000253000007945 */ /* 0x000fe60003800200 */
[----:B------:R-:W-:-:S04]  /*0490*/  ISETP.NE.U32.AND P0, PT, R6, RZ, PT ;  /* 0x000000ff0600720c */ /* 0x000fc80003f05070 */
[----:B------:R-:W-:-:S13]  /*04a0*/  ISETP.NE.AND.EX P0, PT, RZ, RZ, PT, P0 ;  /* 0x000000ffff00720c */ /* 0x000fda0003f05300 */
[----:B0-----:R-:W-:Y:S05]  /*04b0*/  @!P0 BRA `(.L_x_103) ;  /* 0x00000024003c8947 */ /* 0x001fea0003800000 */
[----:B------:R-:W0:Y:S01]  /*04c0*/  LDC.64 R8, c[0x4][RZ] ;  /* 0x01000000ff087b82 */ /* 0x000e220000000a00 */
[----:B------:R-:W-:Y:S01]  /*04d0*/  BSSY.RECONVERGENT B2, `(.L_x_104) ;  /* 0x00000bc000027945 */ /* 0x000fe20003800200 */
[----:B-1----:R-:W-:Y:S01]  /*04e0*/  IMAD.MOV.U32 R0, RZ, RZ, RZ ;  /* 0x000000ffff007224 */ /* 0x002fe200078e00ff */
[----:B------:R-:W-:Y:S01]  /*04f0*/  CS2R R2, SRZ ;  /* 0x0000000000027805 */ /* 0x000fe2000001ff00 */
[----:B------:R-:W-:Y:S01]  /*0500*/  IMAD.MOV.U32 R20, RZ, RZ, RZ ;  /* 0x000000ffff147224 */ /* 0x000fe200078e00ff */
[----:B------:R-:W-:Y:S01]  /*0510*/  CS2R R4, SRZ ;  /* 0x0000000000047805 */ /* 0x000fe2000001ff00 */
[----:B0-----:R-:W-:-:S07]  /*0520*/  IMAD.WIDE.U32 R8, R13, 0xc80, R8 ;  /* 0x00000c800d087825 */ /* 0x001fce00078e0008 */
.L_x_107:
[----:B------:R-:W-:-:S06]  /*0530*/  LEA R12, R20, UR42, 0x2 ;  /* 0x0000002a140c7c11 */ /* 0x000fcc000f8e10ff */
[----:B------:R-:W5:Y:S01]  /*0540*/  LDL R12, [R12+0x4] ;  /* 0x000004000c0c7983 */ /* 0x000f620000100800 */
[----:B------:R-:W-:Y:S01]  /*0550*/  BSSY.RECONVERGENT B3, `(.L_x_105) ;  /* 0x00000b0000037945 */ /* 0x000fe20003800200 */
[----:B------:R-:W-:-:S07]  /*0560*/  IMAD.MOV.U32 R15, RZ, RZ, RZ ;  /* 0x000000ffff0f7224 */ /* 0x000fce00078e00ff */
.L_x_106:
[----:B-----5:R-:W-:Y:S01]  /*0570*/  SHF.R.U32.HI R22, RZ, R15, R12 ;  /* 0x0000000fff167219 */ /* 0x020fe2000001160c */
[----:B------:R-:W-:-:S03]  /*0580*/  IMAD.SHL.U32 R6, R20, 0x20, RZ ;  /* 0x0000002014067824 */ /* 0x000fc600078e00ff */
[----:B------:R-:W-:Y:S01]  /*0590*/  LOP3.LUT R7, R22, 0x1, RZ, 0xc0, !PT ;  /* 0x0000000116077812 */ /* 0x000fe200078ec0ff */
[----:B------:R-:W-:-:S03]  /*05a0*/  IMAD.IADD R6, R6, 0x1, R15 ;  /* 0x0000000106067824 */ /* 0x000fc600078e020f */
[----:B------:R-:W-:Y:S01]  /*05b0*/  ISETP.NE.U32.AND P0, PT, R7, 0x1, PT ;  /* 0x000000010700780c */ /* 0x000fe20003f05070 */
[----:B------:R-:W-:-:S04]  /*05c0*/  IMAD R7, R6, 0x5, RZ ;  /* 0x0000000506077824 */ /* 0x000fc800078e02ff */
[----:B------:R-:W-:-:S08]  /*05d0*/  IMAD.WIDE.U32 R6, R7, 0x4, R8 ;  /* 0x0000000407067825 */ /* 0x000fd000078e0008 */
[----:B------:R-:W2:Y:S04]  /*05e0*/  @!P0 LDG.E R19, desc[UR36][R6.64] ;  /* 0x0000002406138981 */ /* 0x000ea8000c1e1900 */
[----:B------:R-:W3:Y:S04]  /*05f0*/  @!P0 LDG.E R14, desc[UR36][R6.64+0x8] ;  /* 0x00000824060e8981 */ /* 0x000ee8000c1e1900 */
[----:B------:R-:W4:Y:S04]  /*0600*/  @!P0 LDG.E R21, desc[UR36][R6.64+0x4] ;  /* 0x0000042406158981 */ /* 0x000f28000c1e1900 */
[----:B------:R-:W4:Y:S04]  /*0610*/  @!P0 LDG.E R18, desc[UR36][R6.64+0x10] ;  /* 0x0000102406128981 */ /* 0x000f28000c1e1900 */
[----:B------:R-:W4:Y:S01]  /*0620*/  @!P0 LDG.E R33, desc[UR36][R6.64+0xc] ;  /* 0x00000c2406218981 */ /* 0x000f22000c1e1900 */
[----:B------:R-:W-:-:S13]  /*0630*/  R2P PR, R22, 0x7e ;  /* 0x0000007e16007804 */ /* 0x000fda0000000000 */
        /* <DEDUP_REMOVED lines=45> */
[----:B------:R-:W4:Y:S01]  /*0910*/  @P5 LDG.E R34, desc[UR36][R6.64+0x74] ;  /* 0x0000742406225981 */ /* 0x000f22000c1e1900 */
[----:B------:R-:W-:-:S03]  /*0920*/  @P3 LOP3.LUT R4, R4, R33, RZ, 0x3c, !PT ;  /* 0x0000002104043212 */ /* 0x000fc600078e3cff */
[----:B------:R-:W4:Y:S04]  /*0930*/  @P5 LDG.E R33, desc[UR36][R6.64+0x68] ;  /* 0x0000682406215981 */ /* 0x000f28000c1e1900 */
[----:B------:R-:W4:Y:S01]  /*0940*/  @P5 LDG.E R35, desc[UR36][R6.64+0x70] ;  /* 0x0000702406235981 */ /* 0x000f22000c1e1900 */
[----:B------:R-:W-:Y:S02]  /*0950*/  LOP3.LUT P0, RZ, R22, 0x80, RZ, 0xc0, !PT ;  /* 0x0000008016ff7812 */ /* 0x000fe4000780c0ff */
[----:B------:R-:W-:-:S11]  /*0960*/  @P6 LOP3.LUT R0, R0, R37, RZ, 0x3c, !PT ;  /* 0x0000002500006212 */ /* 0x000fd600078e3cff */
        /* <DEDUP_REMOVED lines=48> */
[----:B------:R-:W-:Y:S02]  /*0c70*/  @P2 LOP3.LUT R0, R0, R35, RZ, 0x3c, !PT ;  /* 0x0000002300002212 */ /* 0x000fe400078e3cff */
[----:B----4-:R-:W-:Y:S01]  /*0c80*/  @P1 LOP3.LUT R2, R2, R33, RZ, 0x3c, !PT ;  /* 0x0000002102021212 */ /* 0x010fe200078e3cff */
        /* <DEDUP_REMOVED lines=8> */
[----:B------:R-:W-:-:S03]  /*0d10*/  LOP3.LUT P0, RZ, R22, 0x8000, RZ, 0xc0, !PT ;  /* 0x0000800016ff7812 */ /* 0x000fc6000780c0ff */
[----:B------:R-:W4:Y:S10]  /*0d20*/  @P3 LDG.E R22, desc[UR36][R6.64+0xe4] ;  /* 0x0000e42406163981 */ /* 0x000f34000c1e1900 */
[----:B------:R-:W4:Y:S01]  /*0d30*/  @P0 LDG.E R36, desc[UR36][R6.64+0x12c] ;  /* 0x00012c2406240981 */ /* 0x000f22000c1e1900 */
[----:B---3--:R-:W-:-:S02]  /*0d40*/  @P4 LOP3.LUT R0, R0, R21, RZ, 0x3c, !PT ;  /* 0x0000001500004212 */ /* 0x008fc400078e3cff */
[----:B--2---:R-:W-:Y:S01]  /*0d50*/  @P2 LOP3.LUT R4, R4, R19, RZ, 0x3c, !PT ;  /* 0x0000001304042212 */ /* 0x004fe200078e3cff */
[----:B------:R-:W2:Y:S01]  /*0d60*/  @P4 LDG.E R21, desc[UR36][R6.64+0xfc] ;  /* 0x0000fc2406154981 */ /* 0x000ea2000c1e1900 */
[----:B----4-:R-:W-:-:S03]  /*0d70*/  @P5 LOP3.LUT R0, R0, R35, RZ, 0x3c, !PT ;  /* 0x0000002300005212 */ /* 0x010fc600078e3cff */
[----:B------:R-:W3:Y:S01]  /*0d80*/  @P3 LDG.E R35, desc[UR36][R6.64+0xe8] ;  /* 0x0000e82406233981 */ /* 0x000ee2000c1e1900 */
[----:B------:R-:W-:-:S03]  /*0d90*/  @P2 LOP3.LUT R2, R2, R33, RZ, 0x3c, !PT ;  /* 0x0000002102022212 */ /* 0x000fc600078e3cff */
        /* <DEDUP_REMOVED lines=8> */
[----:B------:R-:W2:Y:S04]  /*0e20*/  @P5 LDG.E R19, desc[UR36][R6.64+0x108] ;  /* 0x0001082406135981 */ /* 0x000ea8000c1e1900 */
        /* <DEDUP_REMOVED lines=9> */
[----:B--2---:R-:W-:-:S03]  /*0ec0*/  @P4 LOP3.LUT R3, R3, R18, RZ, 0x3c, !PT ;  /* 0x0000001203034212 */ /* 0x004fc600078e3cff */
[----:B------:R-:W2:Y:S01]  /*0ed0*/  @P5 LDG.E R18, desc[UR36][R6.64+0x10c] ;  /* 0x00010c2406125981 */ /* 0x000ea2000c1e1900 */
[----:B------:R-:W-:Y:S02]  /*0ee0*/  @P4 LOP3.LUT R4, R4, R37, RZ, 0x3c, !PT ;  /* 0x0000002504044212 */ /* 0x000fe400078e3cff */
[----:B------:R-:W-:Y:S01]  /*0ef0*/  @P4 LOP3.LUT R2, R2, R21, RZ, 0x3c, !PT ;  /* 0x0000001502024212 */ /* 0x000fe200078e3cff */
[----:B------:R-:W3:Y:S01]  /*0f00*/  @P0 LDG.E R37, desc[UR36][R6.64+0x138] ;  /* 0x0001382406250981 */ /* 0x000ee2000c1e1900 */
[----:B------:R-:W-:-:S03]  /*0f10*/  @P4 LOP3.LUT R5, R5, R14, RZ, 0x3c, !PT ;  /* 0x0000000e05054212 */ /* 0x000fc600078e3cff */
[----:B------:R-:W3:Y:S01]  /*0f20*/  @P6 LDG.E R21, desc[UR36][R6.64+0x11c] ;  /* 0x00011c2406156981 */ /* 0x000ee2000c1e1900 */
[----:B------:R-:W-:-:S03]  /*0f30*/  @P5 LOP3.LUT R4, R4, R19, RZ, 0x3c, !PT ;  /* 0x0000001304045212 */ /* 0x000fc600078e3cff */
[----:B------:R-:W3:Y:S01]  /*0f40*/  @P6 LDG.E R14, desc[UR36][R6.64+0x120] ;  /* 0x00012024060e6981 */ /* 0x000ee2000c1e1900 */
[----:B------:R-:W-:-:S03]  /*0f50*/  @P5 LOP3.LUT R3, R3, R34, RZ, 0x3c, !PT ;  /* 0x0000002203035212 */ /* 0x000fc600078e3cff */
[----:B------:R-:W3:Y:S04]  /*0f60*/  @P6 LDG.E R19, desc[UR36][R6.64+0x124] ;  /* 0x0001242406136981 */ /* 0x000ee8000c1e1900 */
[----:B------:R-:W3:Y:S01]  /*0f70*/  @P0 LDG.E R34, desc[UR36][R6.64+0x134] ;  /* 0x0001342406220981 */ /* 0x000ee2000c1e1900 */
[----:B------:R-:W-:-:S05]  /*0f80*/  VIADD R15, R15, 0x10 ;  /* 0x000000100f0f7836 */ /* 0x000fca0000000000 */
[----:B------:R-:W-:Y:S02]  /*0f90*/  ISETP.NE.AND P1, PT, R15, 0x20, PT ;  /* 0x000000200f00780c */ /* 0x000fe40003f25270 */
[----:B------:R-:W-:-:S04]  /*0fa0*/  @P6 LOP3.LUT R3, R3, R22, RZ, 0x3c, !PT ;  /* 0x0000001603036212 */ /* 0x000fc800078e3cff */
[----:B------:R-:W-:Y:S02]  /*0fb0*/  @P0 LOP3.LUT R3, R3, R36, RZ, 0x3c, !PT ;  /* 0x0000002403030212 */ /* 0x000fe400078e3cff */
[----:B----4-:R-:W-:Y:S02]  /*0fc0*/  @P5 LOP3.LUT R2, R2, R33, RZ, 0x3c, !PT ;  /* 0x0000002102025212 */ /* 0x010fe400078e3cff */
[----:B--2---:R-:W-:Y:S02]  /*0fd0*/  @P5 LOP3.LUT R5, R5, R18, RZ, 0x3c, !PT ;  /* 0x0000001205055212 */ /* 0x004fe400078e3cff */
[----:B---3--:R-:W-:Y:S02]  /*0fe0*/  @P6 LOP3.LUT R4, R4, R21, RZ, 0x3c, !PT ;  /* 0x0000001504046212 */ /* 0x008fe400078e3cff */
[----:B------:R-:W-:Y:S02]  /*0ff0*/  @P6 LOP3.LUT R5, R5, R14, RZ, 0x3c, !PT ;  /* 0x0000000e05056212 */ /* 0x000fe400078e3cff */
[----:B------:R-:W-:-:S02]  /*1000*/  @P6 LOP3.LUT R2, R2, R19, RZ, 0x3c, !PT ;  /* 0x0000001302026212 */ /* 0x000fc400078e3cff */
[----:B------:R-:W-:Y:S02]  /*1010*/  @P0 LOP3.LUT R4, R4, R35, RZ, 0x3c, !PT ;  /* 0x0000002304040212 */ /* 0x000fe400078e3cff */
[----:B------:R-:W-:Y:S02]  /*1020*/  @P0 LOP3.LUT R5, R5, R34, RZ, 0x3c, !PT ;  /* 0x0000002205050212 */ /* 0x000fe400078e3cff */
[----:B------:R-:W-:Y:S01]  /*1030*/  @P0 LOP3.LUT R2, R2, R37, RZ, 0x3c, !PT ;  /* 0x0000002502020212 */ /* 0x000fe200078e3cff */
[----:B------:R-:W-:Y:S06]  /*1040*/  @P1 BRA `(.L_x_106) ;  /* 0xfffffff400481947 */ /* 0x000fec000383ffff */
[----:B------:R-:W-:Y:S05]  /*1050*/  BSYNC.RECONVERGENT B3 ;  /* 0x0000000000037941 */ /* 0x000fea0003800200 */
.L_x_105:
[----:B------:R-:W-:-:S05]  /*1060*/  VIADD R20, R20, 0x1 ;  /* 0x0000000114147836 */ /* 0x000fca0000000000 */
[----:B------:R-:W-:-:S13]  /*1070*/  ISETP.NE.AND P0, PT, R20, 0x5, PT ;  /* 0x000000051400780c */ /* 0x000fda0003f05270 */
[----:B------:R-:W-:Y:S05]  /*1080*/  @P0 BRA `(.L_x_107) ;  /* 0xfffffff400280947 */ /* 0x000fea000383ffff */
[----:B------:R-:W-:Y:S05]  /*1090*/  BSYNC.RECONVERGENT B2 ;  /* 0x0000000000027941 */ /* 0x000fea0003800200 */
.L_x_104:
[----:B------:R-:W-:Y:S01]  /*10a0*/  LOP3.LUT R6, R11, 0x3, RZ, 0xc0, !PT ;  /* 0x000000030b067812 */ /* 0x000fe200078ec0ff */
[----:B------:R0:W-:Y:S03]  /*10b0*/  STL [R1+0x4], R0 ;  /* 0x0000040001007387 */ /* 0x0001e60000100800 */
[----:B------:R-:W-:Y:S01]  /*10c0*/  ISETP.NE.U32.AND P0, PT, R6, 0x1, PT ;  /* 0x000000010600780c */ /* 0x000fe20003f05070 */
[----:B------:R0:W-:Y:S03]  /*10d0*/  STL.64 [R1+0x8], R4 ;  /* 0x0000080401007387 */ /* 0x0001e60000100a00 */
[----:B------:R-:W-:Y:S01]  /*10e0*/  ISETP.NE.AND.EX P0, PT, RZ, RZ, PT, P0 ;  /* 0x000000ffff00720c */ /* 0x000fe20003f05300 */
[----:B------:R0:W-:-:S12]  /*10f0*/  STL.64 [R1+0x10], R2 ;  /* 0x0000100201007387 */ /* 0x0001d80000100a00 */
[----:B0-----:R-:W-:Y:S05]  /*1100*/  @!P0 BRA `(.L_x_103) ;  /* 0x0000001800288947 */ /* 0x001fea0003800000 */
[----:B------:R-:W-:Y:S01]  /*1110*/  UMOV UR4, URZ ;  /* 0x000000ff00047c82 */ /* 0x000fe20008000000 */
[----:B------:R-:W-:Y:S01]  /*1120*/  UMOV UR5, URZ ;  /* 0x000000ff00057c82 */ /* 0x000fe20008000000 */
[----:B------:R-:W-:Y:S01]  /*1130*/  BSSY.RECONVERGENT B2, `(.L_x_108) ;  /* 0x00000bd000027945 */ /* 0x000fe20003800200 */
[----:B------:R-:W-:Y:S02]  /*1140*/  IMAD.MOV.U32 R0, RZ, RZ, RZ ;  /* 0x000000ffff007224 */ /* 0x000fe400078e00ff */
[----:B------:R-:W-:Y:S02]  /*1150*/  IMAD.MOV.U32 R20, RZ, RZ, RZ ;  /* 0x000000ffff147224 */ /* 0x000fe400078e00ff */
[----:B------:R-:W-:Y:S02]  /*1160*/  IMAD.U32 R3, RZ, RZ, UR4 ;  /* 0x00000004ff037e24 */ /* 0x000fe4000f8e00ff */
[----:B------:R-:W-:Y:S02]  /*1170*/  IMAD.U32 R2, RZ, RZ, UR5 ;  /* 0x00000005ff027e24 */ /* 0x000fe4000f8e00ff */
[----:B------:R-:W-:-:S02]  /*1180*/  IMAD.U32 R5, RZ, RZ, UR4 ;  /* 0x00000004ff057e24 */ /* 0x000fc4000f8e00ff */
[----:B------:R-:W-:-:S07]  /*1190*/  IMAD.U32 R4, RZ, RZ, UR5 ;  /* 0x00000005ff047e24 */ /* 0x000fce000f8e00ff */
.L_x_111:
[----:B------:R-:W-:-:S06]  /*11a0*/  LEA R12, R20, UR42, 0x2 ;  /* 0x0000002a140c7c11 */ /* 0x000fcc000f8e10ff */
[----:B------:R-:W5:Y:S01]  /*11b0*/  LDL R12, [R12+0x4] ;  /* 0x000004000c0c7983 */ /* 0x000f620000100800 */
[----:B------:R-:W-:Y:S01]  /*11c0*/  BSSY.RECONVERGENT B3, `(.L_x_109) ;  /* 0x00000b0000037945 */ /* 0x000fe20003800200 */
[----:B------:R-:W-:-:S07]  /*11d0*/  IMAD.MOV.U32 R15, RZ, RZ, RZ ;  /* 0x000000ffff0f7224 */ /* 0x000fce00078e00ff */
.L_x_110:
        /* <DEDUP_REMOVED lines=175> */
.L_x_109:
[----:B------:R-:W-:-:S05]  /*1cd0*/  VIADD R20, R20, 0x1 ;  /* 0x0000000114147836 */ /* 0x000fca0000000000 */
[----:B------:R-:W-:-:S13]  /*1ce0*/  ISETP.NE.AND P0, PT, R20, 0x5, PT ;  /* 0x000000051400780c */ /* 0x000fda0003f05270 */
[----:B------:R-:W-:Y:S05]  /*1cf0*/  @P0 BRA `(.L_x_111) ;  /* 0xfffffff400280947 */ /* 0x000fea000383ffff */
[----:B------:R-:W-:Y:S05]  /*1d00*/  BSYNC.RECONVERGENT B2 ;  /* 0x0000000000027941 */ /* 0x000fea0003800200 */
.L_x_108:
[----:B------:R-:W-:Y:S01]  /*1d10*/  LOP3.LUT R6, R11, 0x3, RZ, 0xc0, !PT ;  /* 0x000000030b067812 */ /* 0x000fe200078ec0ff */
[----:B------:R0:W-:Y:S03]  /*1d20*/  STL [R1+0x4], R0 ;  /* 0x0000040001007387 */ /* 0x0001e60000100800 */
[----:B------:R-:W-:Y:S01]  /*1d30*/  ISETP.NE.U32.AND P0, PT, R6, 0x3, PT ;  /* 0x000000030600780c */ /* 0x000fe20003f05070 */
[----:B------:R0:W-:Y:S03]  /*1d40*/  STL.64 [R1+0x8], R4 ;  /* 0x0000080401007387 */ /* 0x0001e60000100a00 */
[----:B------:R-:W-:Y:S01]  /*1d50*/  ISETP.NE.AND.EX P0, PT, RZ, RZ, PT, P0 ;  /* 0x000000ffff00720c */ /* 0x000fe20003f05300 */
[----:B------:R0:W-:-:S12]  /*1d60*/  STL.64 [R1+0x10], R2 ;  /* 0x0000100201007387 */ /* 0x0001d80000100a00 */
[----:B0-----:R-:W-:Y:S05]  /*1d70*/  @P0 BRA `(.L_x_103) ;  /* 0x0000000c000c0947 */ /* 0x001fea0003800000 */
        /* <DEDUP_REMOVED lines=9> */
.L_x_115:
[----:B------:R-:W-:-:S06]  /*1e10*/  LEA R12, R20, UR42, 0x2 ;  /* 0x0000002a140c7c11 */ /* 0x000fcc000f8e10ff */
[----:B------:R-:W5:Y:S01]  /*1e20*/  LDL R12, [R12+0x4] ;  /* 0x000004000c0c7983 */ /* 0x000f620000100800 */
[----:B------:R-:W-:Y:S01]  /*1e30*/  BSSY.RECONVERGENT B3, `(.L_x_113) ;  /* 0x00000b0000037945 */ /* 0x000fe20003800200 */
[----:B------:R-:W-:-:S07]  /*1e40*/  IMAD.MOV.U32 R15, RZ, RZ, RZ ;  /* 0x000000ffff0f7224 */ /* 0x000fce00078e00ff */
.L_x_114:
        /* <DEDUP_REMOVED lines=175> */
.L_x_113:
[----:B------:R-:W-:-:S05]  /*2940*/  VIADD R20, R20, 0x1 ;  /* 0x0000000114147836 */ /* 0x000fca0000000000 */
[----:B------:R-:W-:-:S13]  /*2950*/  ISETP.NE.AND P0, PT, R20, 0x5, PT ;  /* 0x000000051400780c */ /* 0x000fda0003f05270 */
[----:B------:R-:W-:Y:S05]  /*2960*/  @P0 BRA `(.L_x_115) ;  /* 0xfffffff400280947 */ /* 0x000fea000383ffff */
[----:B------:R-:W-:Y:S05]  /*2970*/  BSYNC.RECONVERGENT B2 ;  /* 0x0000000000027941 */ /* 0x000fea0003800200 */
.L_x_112:
[----:B------:R0:W-:Y:S04]  /*2980*/  STL [R1+0x4], R0 ;  /* 0x0000040001007387 */ /* 0x0001e80000100800 */
[----:B------:R0:W-:Y:S04]  /*2990*/  STL.64 [R1+0x8], R4 ;  /* 0x0000080401007387 */ /* 0x0001e80000100a00 */
[----:B------:R0:W-:Y:S02]  /*29a0*/  STL.64 [R1+0x10], R2 ;  /* 0x0000100201007387 */ /* 0x0001e40000100a00 */
.L_x_103:
[----:B------:R-:W-:Y:S05]  /*29b0*/  BSYNC.RECONVERGENT B0 ;  /* 0x0000000000007941 */ /* 0x000fea0003800200 */
.L_x_102:
[----:B------:R-:W-:Y:S01]  /*29c0*/  ISETP.GT.U32.AND P0, PT, R11, 0x3, PT ;  /* 0x000000030b00780c */ /* 0x000fe20003f04070 */
[----:B------:R-:W-:Y:S01]  /*29d0*/  VIADD R13, R13, 0x1 ;  /* 0x000000010d0d7836 */ /* 0x000fe20000000000 */
[--C-:B------:R-:W-:Y:S02]  /*29e0*/  SHF.R.U64 R11, R11, 0x2, R10.reuse ;  /* 0x000000020b0b7819 */ /* 0x100fe4000000120a */
[----:B------:R-:W-:Y:S02]  /*29f0*/  ISETP.GT.U32.AND.EX P0, PT, R10, RZ, PT, P0 ;  /* 0x000000ff0a00720c */ /* 0x000fe40003f04100 */
[----:B------:R-:W-:-:S11]  /*2a00*/  SHF.R.U32.HI R10, RZ, 0x2, R10 ;  /* 0x00000002ff0a7819 */ /* 0x000fd6000001160a */
[----:B------:R-:W-:Y:S05]  /*2a10*/  @P0 BRA `(.L_x_116) ;  /* 0xffffffd800940947 */ /* 0x000fea000383ffff */
.L_x_101:
[----:B------:R-:W-:Y:S05]  /*2a20*/  BSYNC.RECONVERGENT B1 ;  /* 0x0000000000017941 */ /* 0x000fea0003800200 */
.L_x_100:
[----:B------:R-:W-:Y:S01]  /*2a30*/  IMAD.IADD R11, R25, 0x1, -R26 ;  /* 0x00000001190b7824 */ /* 0x000fe200078e0a1a */
[----:B------:R-:W-:Y:S01]  /*2a40*/  SHF.R.U32.HI R7, RZ, 0x2, R0 ;  /* 0x00000002ff077819 */ /* 0x000fe20000011600 */
[----:B------:R-:W-:Y:S01]  /*2a50*/  IMAD.MOV.U32 R12, RZ, RZ, -0x266e14b1 ;  /* 0xd991eb4fff0c7424 */ /* 0x000fe200078e00ff */
[C---:B------:R-:W-:Y:S01]  /*2a60*/  ISETP.GT.AND P0, PT, R30.reuse, -0x1, PT ;  /* 0xffffffff1e00780c */ /* 0x040fe20003f04270 */
[----:B------:R-:W2:Y:S01]  /*2a70*/  I2F.U32.RP R10, R11 ;  /* 0x0000000b000a7306 */ /* 0x000ea20000209000 */
[----:B------:R-:W-:Y:S01]  /*2a80*/  LOP3.LUT R7, R7, R0, RZ, 0x3c, !PT ;  /* 0x0000000007077212 */ /* 0x000fe200078e3cff */
[----:B01----:R-:W-:Y:S01]  /*2a90*/  IMAD.SHL.U32 R0, R3, 0x10, RZ ;  /* 0x0000001003007824 */ /* 0x003fe200078e00ff */
[----:B------:R-:W-:Y:S01]  /*2aa0*/  LOP3.LUT R13, R30, 0xaad26b49, RZ, 0x3c, !PT ;  /* 0xaad26b491e0d7812 */ /* 0x000fe200078e3cff */
[----:B------:R-:W-:Y:S01]  /*2ab0*/  IMAD.MOV R15, RZ, RZ, -R11 ;  /* 0x000000ffff0f7224 */ /* 0x000fe200078e0a0b */
[----:B------:R-:W-:Y:S01]  /*2ac0*/  SEL R12, R12, 0x8bf16996, P0 ;  /* 0x8bf169960c0c7807 */ /* 0x000fe20000000000 */
[----:B------:R-:W-:Y:S01]  /*2ad0*/  IMAD.SHL.U32 R6, R7, 0x2, RZ ;  /* 0x0000000207067824 */ /* 0x000fe200078e00ff */
[----:B------:R-:W0:Y:S01]  /*2ae0*/  LDC R19, c[0x0][0x2f8] ;  /* 0x0000be00ff137b82 */ /* 0x000e220000000800 */
[----:B------:R-:W-:Y:S01]  /*2af0*/  ISETP.NE.U32.AND P1, PT, R11, RZ, PT ;  /* 0x000000ff0b00720c */ /* 0x000fe20003f25070 */
[----:B------:R1:W-:Y:S01]  /*2b00*/  STL [R1+0x4], R4 ;  /* 0x0000040401007387 */ /* 0x0003e20000100800 */
[----:B------:R-:W-:Y:S01]  /*2b10*/  MOV R22, 0x50 ;  /* 0x0000005000167802 */ /* 0x000fe20000000f00 */
[----:B------:R-:W1:Y:S01]  /*2b20*/  LDCU.64 UR4, c[0x4][0x40] ;  /* 0x01000800ff0477ac */ /* 0x000e620008000a00 */
[----:B------:R-:W-:Y:S01]  /*2b30*/  LOP3.LUT R0, R7, R6, R0, 0x96, !PT ;  /* 0x0000000607007212 */ /* 0x000fe200078e9600 */
[----:B------:R-:W-:Y:S01]  /*2b40*/  IMAD R6, R13, 0x4182bed5, R12 ;  /* 0x4182bed50d067824 */ /* 0x000fe200078e020c */
[----:B------:R-:W-:Y:S01]  /*2b50*/  STL.64 [R1+0x18], RZ ;  /* 0x000018ff01007387 */ /* 0x000fe20000100a00 */
[----:B--2---:R-:W2:Y:S01]  /*2b60*/  MUFU.RCP R10, R10 ;  /* 0x0000000a000a7308 */ /* 0x004ea20000001000 */
[----:B------:R-:W-:-:S02]  /*2b70*/  LOP3.LUT R7, R0, R3, RZ, 0x3c, !PT ;  /* 0x0000000300077212 */ /* 0x000fc400078e3cff */
[----:B------:R-:W-:Y:S02]  /*2b80*/  STL [R1+0x20], RZ ;  /* 0x000020ff01007387 */ /* 0x000fe40000100800 */
[----:B------:R-:W-:Y:S02]  /*2b90*/  IADD3 R6, PT, PT, R6, 0x6a788e, R7 ;  /* 0x006a788e06067810 */ /* 0x000fe40007ffe007 */
[----:B------:R-:W-:Y:S01]  /*2ba0*/  STL.64 [R1+0x28], RZ ;  /* 0x000028ff01007387 */ /* 0x000fe20000100a00 */
[----:B-1----:R-:W-:Y:S01]  /*2bb0*/  IMAD.U32 R4, RZ, RZ, UR4 ;  /* 0x00000004ff047e24 */ /* 0x002fe2000f8e00ff */
[----:B0-----:R-:W-:Y:S01]  /*2bc0*/  IADD3 R19, PT, PT, -R19, UR38, RZ ;  /* 0x0000002613137c10 */ /* 0x001fe2000fffe1ff */
[----:B--2---:R-:W-:-:S04]  /*2bd0*/  VIADD R8, R10, 0xffffffe ;  /* 0x0ffffffe0a087836 */ /* 0x004fc80000000000 */
[----:B------:R0:W1:Y:S02]  /*2be0*/  F2I.FTZ.U32.TRUNC.NTZ R9, R8 ;  /* 0x0000000800097305 */ /* 0x000064000021f000 */
[----:B0-----:R-:W-:Y:S02]  /*2bf0*/  IMAD.MOV.U32 R8, RZ, RZ, RZ ;  /* 0x000000ffff087224 */ /* 0x001fe400078e00ff */
[----:B-1----:R-:W-:-:S04]  /*2c00*/  IMAD R13, R15, R9, RZ ;  /* 0x000000090f0d7224 */ /* 0x002fc800078e02ff */
[----:B------:R-:W-:-:S04]  /*2c10*/  IMAD.HI.U32 R9, R9, R13, R8 ;  /* 0x0000000d09097227 */ /* 0x000fc800078e0008 */
[----:B------:R-:W-:Y:S02]  /*2c20*/  IMAD.MOV.U32 R8, RZ, RZ, R5 ;  /* 0x000000ffff087224 */ /* 0x000fe400078e0005 */
[----:B------:R-:W-:-:S04]  /*2c30*/  IMAD.HI.U32 R9, R9, R6, RZ ;  /* 0x0000000609097227 */ /* 0x000fc800078e00ff */
[----:B------:R-:W-:Y:S02]  /*2c40*/  IMAD.MOV R9, RZ, RZ, -R9 ;  /* 0x000000ffff097224 */ /* 0x000fe400078e0a09 */
[----:B------:R-:W-:Y:S02]  /*2c50*/  IMAD.U32 R5, RZ, RZ, UR5 ;  /* 0x00000005ff057e24 */ /* 0x000fe4000f8e00ff */
[----:B------:R-:W-:Y:S02]  /*2c60*/  IMAD R18, R11, R9, R6 ;  /* 0x000000090b127224 */ /* 0x000fe400078e0206 */
[----:B------:R-:W-:Y:S02]  /*2c70*/  IMAD.MOV.U32 R9, RZ, RZ, R2 ;  /* 0x000000ffff097224 */ /* 0x000fe400078e0002 */
[----:B------:R-:W-:Y:S01]  /*2c80*/  IMAD.MOV.U32 R6, RZ, RZ, R3 ;  /* 0x000000ffff067224 */ /* 0x000fe200078e0003 */
[C---:B------:R-:W-:Y:S01]  /*2c90*/  ISETP.GE.U32.AND P0, PT, R18.reuse, R11, PT ;  /* 0x0000000b1200720c */ /* 0x040fe20003f06070 */
[----:B------:R0:W1:Y:S01]  /*2ca0*/  LDC.64 R2, c[0x4][R22] ;  /* 0x0100000016027b82 */ /* 0x0000620000000a00 */
[----:B------:R-:W-:Y:S04]  /*2cb0*/  STL.64 [R1+0x8], R8 ;  /* 0x0000080801007387 */ /* 0x000fe80000100a00 */
[----:B------:R2:W-:Y:S07]  /*2cc0*/  STL.64 [R1+0x10], R6 ;  /* 0x0000100601007387 */ /* 0x0005ee0000100a00 */
[----:B------:R-:W-:-:S05]  /*2cd0*/  @P0 IMAD.IADD R18, R18, 0x1, -R11 ;  /* 0x0000000112120824 */ /* 0x000fca00078e0a0b */
[----:B------:R-:W-:Y:S01]  /*2ce0*/  ISETP.GE.U32.AND P0, PT, R18, R11, PT ;  /* 0x0000000b1200720c */ /* 0x000fe20003f06070 */
[----:B--2---:R-:W-:Y:S02]  /*2cf0*/  IMAD.U32 R6, RZ, RZ, UR38 ;  /* 0x00000026ff067e24 */ /* 0x004fe4000f8e00ff */
[----:B------:R-:W-:-:S10]  /*2d00*/  IMAD.U32 R7, RZ, RZ, UR39 ;  /* 0x00000027ff077e24 */ /* 0x000fd4000f8e00ff */
[----:B------:R-:W-:Y:S01]  /*2d10*/  @P0 IMAD.IADD R18, R18, 0x1, -R11 ;  /* 0x0000000112120824 */ /* 0x000fe200078e0a0b */
[----:B------:R-:W-:-:S05]  /*2d20*/  @!P1 LOP3.LUT R18, RZ, R11, RZ, 0x33, !PT ;  /* 0x0000000bff129212 */ /* 0x000fca00078e33ff */
[----:B------:R0:W-:Y:S02]  /*2d30*/  STL [R19], R18 ;  /* 0x0000001213007387 */ /* 0x0001e40000100800 */
[----:B------:R-:W-:-:S07]  /*2d40*/  LEPC R20, `(.L_x_117) ;  /* 0x000000001014794e */ /* 0x000fce0000000000 */
[----:B01----:R-:W-:Y:S05]  /*2d50*/  CALL.ABS.NOINC R2 ;  /* 0x0000000002007343 */ /* 0x003fea0003c00000 */
.L_x_117:
[----:B------:R-:W0:Y:S01]  /*2d60*/  LDC.64 R4, c[0x0][0x3a0] ;  /* 0x0000e800ff047b82 */ /* 0x000e220000000a00 */
[----:B------:R-:W-:Y:S01]  /*2d70*/  IMAD.IADD R3, R26, 0x1, R18 ;  /* 0x000000011a037824 */ /* 0x000fe200078e0212 */
[----:B------:R-:W1:Y:S06]  /*2d80*/  LDCU.64 UR4, c[0x4][0x48] ;  /* 0x01000900ff0477ac */ /* 0x000e6c0008000a00 */
[----:B------:R-:W2:Y:S08]  /*2d90*/  LDC.64 R8, c[0x0][0x380] ;  /* 0x0000e000ff087b82 */ /* 0x000eb00000000a00 */
[----:B------:R-:W3:Y:S01]  /*2da0*/  LDC.64 R10, c[0x0][0x388] ;  /* 0x0000e200ff0a7b82 */ /* 0x000ee20000000a00 */
[----:B0-----:R-:W-:-:S05]  /*2db0*/  IMAD.WIDE R4, R3, 0x4, R4 ;  /* 0x0000000403047825 */ /* 0x001fca00078e0204 */
[----:B------:R-:W4:Y:S01]  /*2dc0*/  LDG.E R0, desc[UR36][R4.64] ;  /* 0x0000002404007981 */ /* 0x000f22000c1e1900 */
[----:B--2---:R-:W-:-:S04]  /*2dd0*/  IMAD.WIDE R8, R23, 0x4, R8 ;  /* 0x0000000417087825 */ /* 0x004fc800078e0208 */
[C---:B---3--:R-:W-:Y:S01]  /*2de0*/  IMAD.WIDE R10, R23.reuse, 0x4, R10 ;  /* 0x00000004170a7825 */ /* 0x048fe200078e020a */
[----:B----4-:R0:W-:Y:S04]  /*2df0*/  STG.E desc[UR36][R8.64], R0 ;  /* 0x0000000008007986 */ /* 0x0101e8000c101924 */
[----:B------:R0:W-:Y:S04]  /*2e00*/  STG.E desc[UR36][R10.64], R17 ;  /* 0x000000110a007986 */ /* 0x0001e8000c101924 */
[----:B------:R-:W2:Y:S01]  /*2e10*/  LDG.E R12, desc[UR36][R8.64] ;  /* 0x00000024080c7981 */ /* 0x000ea2000c1e1900 */
[----:B------:R0:W3:Y:S01]  /*2e20*/  LDC.64 R2, c[0x4][R22] ;  /* 0x0100000016027b82 */ /* 0x0000e20000000a00 */
[----:B------:R-:W-:-:S02]  /*2e30*/  VIADD R23, R23, 0x1 ;  /* 0x0000000117177836 */ /* 0x000fc40000000000 */
[----:B-1----:R-:W-:Y:S02]  /*2e40*/  IMAD.U32 R4, RZ, RZ, UR4 ;  /* 0x00000004ff047e24 */ /* 0x002fe4000f8e00ff */
[----:B------:R-:W-:Y:S02]  /*2e50*/  IMAD.U32 R5, RZ, RZ, UR5 ;  /* 0x00000005ff057e24 */ /* 0x000fe4000f8e00ff */
[----:B------:R-:W-:Y:S02]  /*2e60*/  IMAD.U32 R6, RZ, RZ, UR38 ;  /* 0x00000026ff067e24 */ /* 0x000fe4000f8e00ff */
[----:B------:R-:W-:Y:S01]  /*2e70*/  IMAD.U32 R7, RZ, RZ, UR39 ;  /* 0x00000027ff077e24 */ /* 0x000fe2000f8e00ff */
[----:B--23--:R0:W-:Y:S06]  /*2e80*/  STL [R19], R12 ;  /* 0x0000000c13007387 */ /* 0x00c1ec0000100800 */
[----:B------:R-:W-:-:S07]  /*2e90*/  LEPC R20, `(.L_x_118) ;  /* 0x000000001014794e */ /* 0x000fce0000000000 */
[----:B0-----:R-:W-:Y:S05]  /*2ea0*/  CALL.ABS.NOINC R2 ;  /* 0x0000000002007343 */ /* 0x001fea0003c00000 */
.L_x_118:
[----:B------:R-:W-:-:S13]  /*2eb0*/  ISETP.NE.AND P6, PT, R31, RZ, PT ;  /* 0x000000ff1f00720c */ /* 0x000fda0003fc5270 */
[----:B------:R-:W-:Y:S05]  /*2ec0*/  @P6 BRA `(.L_x_119) ;  /* 0xffffffd400006947 */ /* 0x000fea000383ffff */
.L_x_99:
[----:B------:R-:W-:Y:S05]  /*2ed0*/  BSYNC.RECONVERGENT B6 ;  /* 0x0000000000067941 */ /* 0x000fea0003800200 */
.L_x_98:
        /* <DEDUP_REMOVED lines=9> */
[----:B------:R-:W-:Y:S02]  /*2f70*/  LOP3.LUT R12, R10, 0x7, RZ, 0xc0, !PT ;  /* 0x000000070a0c7812 */ /* 0x000fe400078ec0ff */
[----:B------:R-:W-:Y:S02]  /*2f80*/  ISETP.GT.U32.AND P0, PT, R25, -0x8, PT ;  /* 0xfffffff81900780c */ /* 0x000fe40003f04070 */
[----:B------:R-:W-:-:S11]  /*2f90*/  ISETP.NE.AND P1, PT, R12, RZ, PT ;  /* 0x000000ff0c00720c */ /* 0x000fd60003f25270 */
[----:B------:R-:W-:Y:S05]  /*2fa0*/  @P0 BRA `(.L_x_123) ;  /* 0x00000000006c0947 */ /* 0x000fea0003800000 */
[----:B------:R-:W0:Y:S01]  /*2fb0*/  LDC.64 R6, c[0x0][0x380] ;  /* 0x0000e000ff067b82 */ /* 0x000e220000000a00 */
[----:B------:R-:W-:Y:S01]  /*2fc0*/  LOP3.LUT R13, R10, 0xfffffff8, RZ, 0xc0, !PT ;  /* 0xfffffff80a0d7812 */ /* 0x000fe200078ec0ff */
[----:B------:R-:W-:-:S06]  /*2fd0*/  IMAD.MOV.U32 R0, RZ, RZ, RZ ;  /* 0x000000ffff007224 */ /* 0x000fcc00078e00ff */
[----:B------:R-:W1:Y:S02]  /*2fe0*/  LDC.64 R8, c[0x0][0x388] ;  /* 0x0000e200ff087b82 */ /* 0x000e640000000a00 */
.L_x_124:
[----:B--2---:R-:W-:Y:S02]  /*2ff0*/  IMAD.MOV.U32 R11, RZ, RZ, -0x1 ;  /* 0xffffffffff0b7424 */ /* 0x004fe400078e00ff */
[----:B0-----:R-:W-:-:S04]  /*3000*/  IMAD.WIDE R2, R23, 0x4, R6 ;  /* 0x0000000417027825 */ /* 0x001fc800078e0206 */
[C---:B-1----:R-:W-:Y:S01]  /*3010*/  IMAD.WIDE R4, R23.reuse, 0x4, R8 ;  /* 0x0000000417047825 */ /* 0x042fe200078e0208 */
[----:B------:R2:W-:Y:S03]  /*3020*/  STG.E desc[UR36][R2.64], R11 ;  /* 0x0000000b02007986 */ /* 0x0005e6000c101924 */
[----:B------:R-:W-:Y:S01]  /*3030*/  VIADD R0, R0, 0x8 ;  /* 0x0000000800007836 */ /* 0x000fe20000000000 */
[----:B------:R2:W-:Y:S01]  /*3040*/  STG.E desc[UR36][R4.64], R17 ;  /* 0x0000001104007986 */ /* 0x0005e2000c101924 */
[----:B------:R-:W-:-:S03]  /*3050*/  VIADD R23, R23, 0x8 ;  /* 0x0000000817177836 */ /* 0x000fc60000000000 */
[----:B------:R2:W-:Y:S01]  /*3060*/  STG.E desc[UR36][R2.64+0x4], R11 ;  /* 0x0000040b02007986 */ /* 0x0005e2000c101924 */
[----:B------:R-:W-:-:S03]  /*3070*/  ISETP.NE.AND P0, PT, R0, R13, PT ;  /* 0x0000000d0000720c */ /* 0x000fc60003f05270 */
        /* <DEDUP_REMOVED lines=14> */
.L_x_123:
[----:B------:R-:W-:Y:S05]  /*3160*/  BSYNC.RECONVERGENT B1 ;  /* 0x0000000000017941 */ /* 0x000fea0003800200 */
.L_x_122:
[----:B------:R-:W-:Y:S05]  /*3170*/  @!P1 BRA `(.L_x_121) ;  /* 0x0000000000b09947 */ /* 0x000fea0003800000 */
[----:B------:R-:W-:Y:S01]  /*3180*/  ISETP.GE.U32.AND P0, PT, R12, 0x4, PT ;  /* 0x000000040c00780c */ /* 0x000fe20003f06070 */
[----:B------:R-:W-:Y:S01]  /*3190*/  BSSY.RECONVERGENT B1, `(.L_x_125) ;  /* 0x0000012000017945 */ /* 0x000fe20003800200 */
[----:B------:R-:W-:-:S04]  /*31a0*/  LOP3.LUT R6, R10, 0x3, RZ, 0xc0, !PT ;  /* 0x000000030a067812 */ /* 0x000fc800078ec0ff */
[----:B------:R-:W-:-:S07]  /*31b0*/  ISETP.NE.AND P1, PT, R6, RZ, PT ;  /* 0x000000ff0600720c */ /* 0x000fce0003f25270 */
[----:B------:R-:W-:Y:S06]  /*31c0*/  @!P0 BRA `(.L_x_126) ;  /* 0x0000000000388947 */ /* 0x000fec0003800000 */
[----:B--2---:R-:W0:Y:S01]  /*31d0*/  LDC.64 R2, c[0x0][0x380] ;  /* 0x0000e000ff027b82 */ /* 0x004e220000000a00 */
        /* <DEDUP_REMOVED lines=13> */
.L_x_126:
[----:B------:R-:W-:Y:S05]  /*32b0*/  BSYNC.RECONVERGENT B1 ;  /* 0x0000000000017941 */ /* 0x000fea0003800200 */
.L_x_125:
[----:B------:R-:W-:Y:S05]  /*32c0*/  @!P1 BRA `(.L_x_121) ;  /* 0x00000000005c9947 */ /* 0x000fea0003800000 */
[----:B------:R-:W1:Y:S01]  /*32d0*/  LDC.64 R8, c[0x0][0x380] ;  /* 0x0000e000ff087b82 */ /* 0x000e620000000a00 */
[----:B------:R-:W-:Y:S01]  /*32e0*/  LOP3.LUT R0, R10, 0x1, RZ, 0xc0, !PT ;  /* 0x000000010a007812 */ /* 0x000fe200078ec0ff */
[----:B------:R-:W-:Y:S01]  /*32f0*/  BSSY.RECONVERGENT B1, `(.L_x_127) ;  /* 0x0000010000017945 */ /* 0x000fe20003800200 */
[----:B------:R-:W-:Y:S02]  /*3300*/  ISETP.NE.AND P0, PT, R6, 0x1, PT ;  /* 0x000000010600780c */ /* 0x000fe40003f05270 */
[----:B------:R-:W-:-:S03]  /*3310*/  ISETP.NE.U32.AND P1, PT, R0, 0x1, PT ;  /* 0x000000010000780c */ /* 0x000fc60003f25070 */
[----:B0-2---:R-:W0:Y:S10]  /*3320*/  LDC.64 R2, c[0x0][0x388] ;  /* 0x0000e200ff027b82 */ /* 0x005e340000000a00 */
        /* <DEDUP_REMOVED lines=12> */
.L_x_128:
[----:B------:R-:W-:Y:S05]  /*33f0*/  BSYNC.RECONVERGENT B1 ;  /* 0x0000000000017941 */ /* 0x000fea0003800200 */
.L_x_127:
[----:B-12---:R-:W-:-:S04]  /*3400*/  @!P1 IMAD.WIDE R4, R23, 0x4, R8 ;  /* 0x0000000417049825 */ /* 0x006fc800078e0208 */
[----:B0-----:R-:W-:Y:S01]  /*3410*/  @!P1 IMAD.WIDE R2, R23, 0x4, R2 ;  /* 0x0000000417029825 */ /* 0x001fe200078e0202 */
[----:B------:R1:W-:Y:S04]  /*3420*/  @!P1 STG.E desc[UR36][R4.64], R13 ;  /* 0x0000000d04009986 */ /* 0x0003e8000c101924 */
[----:B------:R1:W-:Y:S02]  /*3430*/  @!P1 STG.E desc[UR36][R2.64], R17 ;  /* 0x0000001102009986 */ /* 0x0003e4000c101924 */
.L_x_121:
[----:B------:R-:W-:Y:S05]  /*3440*/  BSYNC.RECONVERGENT B0 ;  /* 0x0000000000007941 */ /* 0x000fea0003800200 */
.L_x_120:
[----:B------:R-:W-:Y:S01]  /*3450*/  BSSY.RECONVERGENT B4, `(.L_x_129) ;  /* 0x0000369000047945 */ /* 0x000fe20003800200 */
[----:B-1----:R-:W-:-:S07]  /*3460*/  IMAD.MOV.U32 R13, RZ, RZ, RZ ;  /* 0x000000ffff0d7224 */ /* 0x002fce00078e00ff */
.L_x_164:
[----:B0-234-:R-:W0:Y:S01]  /*3470*/  LDC.64 R2, c[0x0][0x380] ;  /* 0x0000e000ff027b82 */ /* 0x01de220000000a00 */
[----:B------:R-:W-:-:S04]  /*3480*/  IMAD.IADD R5, R24, 0x1, R13 ;  /* 0x0000000118057824 */ /* 0x000fc800078e020d */
[----:B0-----:R-:W-:-:S05]  /*3490*/  IMAD.WIDE R2, R5, 0x4, R2 ;  /* 0x0000000405027825 */ /* 0x001fca00078e0202 */
[----:B-1----:R-:W2:Y:S01]  /*34a0*/  LDG.E R12, desc[UR36][R2.64] ;  /* 0x00000024020c7981 */ /* 0x002ea2000c1e1900 */
[----:B------:R-:W-:Y:S01]  /*34b0*/  BSSY.RECONVERGENT B3, `(.L_x_130) ;  /* 0x000035e000037945 */ /* 0x000fe20003800200 */
[----:B--2---:R-:W-:-:S13]  /*34c0*/  ISETP.GT.AND P0, PT, R12, RZ, PT ;  /* 0x000000ff0c00720c */ /* 0x004fda0003f04270 */
        /* <DEDUP_REMOVED lines=10> */
[----:B------:R-:W-:-:S13]  /*3570*/  ISETP.GT.AND P0, PT, R0, RZ, PT ;  /* 0x000000ff0000720c */ /* 0x000fda0003f04270 */
[----:B------:R-:W-:Y:S05]  /*3580*/  @!P0 BRA `(.L_x_133) ;  /* 0x0000002800a88947 */ /* 0x000fea0003800000 */
[----:B------:R-:W-:-:S07]  /*3590*/  IMAD.MOV.U32 R0, RZ, RZ, RZ ;  /* 0x000000ffff007224 */ /* 0x000fce00078e00ff */
.L_x_151:
[----:B-1----:R-:W-:Y:S01]  /*35a0*/  IMAD R4, R30, R13, RZ ;  /* 0x0000000d1e047224 */ /* 0x002fe200078e02ff */
[----:B------:R-:W-:Y:S01]  /*35b0*/  BSSY.RECONVERGENT B1, `(.L_x_134) ;  /* 0x000026e000017945 */ /* 0x000fe20003800200 */
[----:B------:R-:W-:-:S03]  /*35c0*/  IMAD.MOV.U32 R2, RZ, RZ, -0x266e14b1 ;  /* 0xd991eb4fff027424 */ /* 0x000fc600078e00ff */
        /* <DEDUP_REMOVED lines=14> */
[----:B------:R-:W-:Y:S02]  /*36b0*/  IMAD.MOV.U32 R9, RZ, RZ, RZ ;  /* 0x000000ffff097224 */ /* 0x000fe400078e00ff */
[----:B------:R-:W-:Y:S02]  /*36c0*/  IMAD.MOV.U32 R18, RZ, RZ, R29 ;  /* 0x000000ffff127224 */ /* 0x000fe400078e001d */
[----:B------:R-:W-:-:S07]  /*36d0*/  IMAD.MOV.U32 R19, RZ, RZ, R28 ;  /* 0x000000ffff137224 */ /* 0x000fce00078e001c */
.L_x_150:
[----:B------:R-:W-:Y:S01]  /*36e0*/  LOP3.LUT R7, R18, 0x3, RZ, 0xc0, !PT ;  /* 0x0000000312077812 */ /* 0x000fe200078ec0ff */
[----:B------:R-:W-:Y:S03]  /*36f0*/  BSSY.RECONVERGENT B0, `(.L_x_136) ;  /* 0x0000253000007945 */ /* 0x000fe60003800200 */
[----:B------:R-:W-:-:S04]  /*3700*/  ISETP.NE.U32.AND P0, PT, R7, RZ, PT ;  /* 0x000000ff0700720c */ /* 0x000fc80003f05070 */
[----:B------:R-:W-:-:S13]  /*3710*/  ISETP.NE.AND.EX P0, PT, RZ, RZ, PT, P0 ;  /* 0x000000ffff00720c */ /* 0x000fda0003f05300 */
[----:B-1----:R-:W-:Y:S05]  /*3720*/  @!P0 BRA `(.L_x_137) ;  /* 0x00000024003c8947 */ /* 0x002fea0003800000 */
[----:B------:R-:W1:Y:S01]  /*3730*/  LDC.64 R10, c[0x4][RZ] ;  /* 0x01000000ff0a7b82 */ /* 0x000e620000000a00 */
[----:B------:R-:W-:Y:S01]  /*3740*/  BSSY.RECONVERGENT B5, `(.L_x_138) ;  /* 0x00000bc000057945 */ /* 0x000fe20003800200 */
[----:B0-----:R-:W-:Y:S01]  /*3750*/  IMAD.MOV.U32 R8, RZ, RZ, RZ ;  /* 0x000000ffff087224 */ /* 0x001fe200078e00ff */
[----:B------:R-:W-:Y:S01]  /*3760*/  CS2R R2, SRZ ;  /* 0x0000000000027805 */ /* 0x000fe2000001ff00 */
[----:B------:R-:W-:Y:S01]  /*3770*/  IMAD.MOV.U32 R23, RZ, RZ, RZ ;  /* 0x000000ffff177224 */ /* 0x000fe200078e00ff */
[----:B------:R-:W-:Y:S01]  /*3780*/  CS2R R4, SRZ ;  /* 0x0000000000047805 */ /* 0x000fe2000001ff00 */
[----:B-1----:R-:W-:-:S07]  /*3790*/  IMAD.WIDE.U32 R10, R9, 0xc80, R10 ;  /* 0x00000c80090a7825 */ /* 0x002fce00078e000a */
.L_x_141:
[----:B------:R-:W-:-:S06]  /*37a0*/  LEA R7, R23, UR40, 0x2 ;  /* 0x0000002817077c11 */ /* 0x000fcc000f8e10ff */
[----:B------:R-:W5:Y:S01]  /*37b0*/  LDL R7, [R7+0x4] ;  /* 0x0000040007077983 */ /* 0x000f620000100800 */
[----:B------:R-:W-:Y:S01]  /*37c0*/  BSSY.RECONVERGENT B6, `(.L_x_139) ;  /* 0x00000b0000067945 */ /* 0x000fe20003800200 */
[----:B------:R-:W-:-:S07]  /*37d0*/  IMAD.MOV.U32 R20, RZ, RZ, RZ ;  /* 0x000000ffff147224 */ /* 0x000fce00078e00ff */
.L_x_140:
        /* <DEDUP_REMOVED lines=87> */
[----:B------:R-:W-:-:S04]  /*3d50*/  @P6 LOP3.LUT R3, R3, R34, RZ, 0x3c, !PT ;  /* 0x0000002203036212 */ /* 0x000fc800078e3cff */
        /* <DEDUP_REMOVED lines=25> */
[----:B------:R-:W-:Y:S01]  /*3ef0*/  LOP3.LUT P0, RZ, R26, 0x8000, RZ, 0xc0, !PT ;  /* 0x000080001aff7812 */ /* 0x000fe2000780c0ff */
        /* <DEDUP_REMOVED lines=26> */
[----:B---3--:R-:W-:Y:S02]  /*40a0*/  @P2 LOP3.LUT R2, R2, R25, RZ, 0x3c, !PT ;  /* 0x0000001902022212 */ /* 0x008fe400078e3cff */
[----:B------:R-:W-:Y:S01]  /*40b0*/  @P3 LOP3.LUT R4, R4, R31, RZ, 0x3c, !PT ;  /* 0x0000001f04043212 */ /* 0x000fe200078e3cff */
[----:B------:R-:W3:Y:S04]  /*40c0*/  @P4 LDG.E R25, desc[UR36][R16.64+0xf4] ;  /* 0x0000f42410194981 */ /* 0x000ee8000c1e1900 */
[----:B------:R-:W3:Y:S01]  /*40d0*/  @P4 LDG.E R31, desc[UR36][R16.64+0xfc] ;  /* 0x0000fc24101f4981 */ /* 0x000ee2000c1e1900 */
[----:B----4-:R-:W-:Y:S02]  /*40e0*/  @P4 LOP3.LUT R5, R5, R26, RZ, 0x3c, !PT ;  /* 0x0000001a05054212 */ /* 0x010fe400078e3cff */
[----:B------:R-:W-:Y:S01]  /*40f0*/  @P4 LOP3.LUT R3, R3, R36, RZ, 0x3c, !PT ;  /* 0x0000002403034212 */ /* 0x000fe200078e3cff */
        /* <DEDUP_REMOVED lines=14> */
[----:B------:R-:W-:-:S03]  /*41e0*/  @P5 LOP3.LUT R4, R4, R33, RZ, 0x3c, !PT ;  /* 0x0000002104045212 */ /* 0x000fc600078e3cff */
[----:B------:R-:W3:Y:S01]  /*41f0*/  @P0 LDG.E R33, desc[UR36][R16.64+0x130] ;  /* 0x0001302410210981 */ /* 0x000ee2000c1e1900 */
[----:B------:R-:W-:-:S05]  /*4200*/  VIADD R20, R20, 0x10 ;  /* 0x0000001014147836 */ /* 0x000fca0000000000 */
[----:B------:R-:W-:Y:S02]  /*4210*/  ISETP.NE.AND P1, PT, R20, 0x20, PT ;  /* 0x000000201400780c */ /* 0x000fe40003f25270 */
[----:B----4-:R-:W-:Y:S02]  /*4220*/  @P6 LOP3.LUT R5, R5, R26, RZ, 0x3c, !PT ;  /* 0x0000001a05056212 */ /* 0x010fe400078e3cff */
[----:B------:R-:W-:Y:S02]  /*4230*/  @P6 LOP3.LUT R3, R3, R22, RZ, 0x3c, !PT ;  /* 0x0000001603036212 */ /* 0x000fe400078e3cff */
[----:B------:R-:W-:Y:S02]  /*4240*/  @P0 LOP3.LUT R5, R5, R34, RZ, 0x3c, !PT ;  /* 0x0000002205050212 */ /* 0x000fe400078e3cff */
[----:B------:R-:W-:Y:S02]  /*4250*/  @P0 LOP3.LUT R3, R3, R36, RZ, 0x3c, !PT ;  /* 0x0000002403030212 */ /* 0x000fe400078e3cff */
[----:B--2---:R-:W-:-:S02]  /*4260*/  @P5 LOP3.LUT R2, R2, R21, RZ, 0x3c, !PT ;  /* 0x0000001502025212 */ /* 0x004fc400078e3cff */
[----:B---3--:R-:W-:Y:S02]  /*4270*/  @P6 LOP3.LUT R4, R4, R25, RZ, 0x3c, !PT ;  /* 0x0000001904046212 */ /* 0x008fe400078e3cff */
[----:B------:R-:W-:Y:S02]  /*4280*/  @P6 LOP3.LUT R2, R2, R31, RZ, 0x3c, !PT ;  /* 0x0000001f02026212 */ /* 0x000fe400078e3cff */
[----:B------:R-:W-:Y:S02]  /*4290*/  @P0 LOP3.LUT R4, R4, R33, RZ, 0x3c, !PT ;  /* 0x0000002104040212 */ /* 0x000fe400078e3cff */
[----:B------:R-:W-:Y:S01]  /*42a0*/  @P0 LOP3.LUT R2, R2, R35, RZ, 0x3c, !PT ;  /* 0x0000002302020212 */ /* 0x000fe200078e3cff */
[----:B------:R-:W-:Y:S06]  /*42b0*/  @P1 BRA `(.L_x_140) ;  /* 0xfffffff400481947 */ /* 0x000fec000383ffff */
[----:B------:R-:W-:Y:S05]  /*42c0*/  BSYNC.RECONVERGENT B6 ;  /* 0x0000000000067941 */ /* 0x000fea0003800200 */
.L_x_139:
[----:B------:R-:W-:-:S05]  /*42d0*/  VIADD R23, R23, 0x1 ;  /* 0x0000000117177836 */ /* 0x000fca0000000000 */
[----:B------:R-:W-:-:S13]  /*42e0*/  ISETP.NE.AND P0, PT, R23, 0x5, PT ;  /* 0x000000051700780c */ /* 0x000fda0003f05270 */
[----:B------:R-:W-:Y:S05]  /*42f0*/  @P0 BRA `(.L_x_141) ;  /* 0xfffffff400280947 */ /* 0x000fea000383ffff */
[----:B------:R-:W-:Y:S05]  /*4300*/  BSYNC.RECONVERGENT B5 ;  /* 0x0000000000057941 */ /* 0x000fea0003800200 */
.L_x_138:
        /* <DEDUP_REMOVED lines=16> */
.L_x_145:
[----:B------:R-:W-:-:S06]  /*4410*/  LEA R7, R25, UR40, 0x2 ;  /* 0x0000002819077c11 */ /* 0x000fcc000f8e10ff */
[----:B------:R-:W5:Y:S01]  /*4420*/  LDL R7, [R7+0x4] ;  /* 0x0000040007077983 */ /* 0x000f620000100800 */
[----:B------:R-:W-:Y:S01]  /*4430*/  BSSY.RECONVERGENT B6, `(.L_x_143) ;  /* 0x00000b0000067945 */ /* 0x000fe20003800200 */
[----:B------:R-:W-:-:S07]  /*4440*/  IMAD.MOV.U32 R20, RZ, RZ, RZ ;  /* 0x000000ffff147224 */ /* 0x000fce00078e00ff */
.L_x_144:
        /* <DEDUP_REMOVED lines=82> */
[----:B--2---:R-:W-:Y:S02]  /*4970*/  @P6 LOP3.LUT R5, R5, R22, RZ, 0x3c, !PT ;  /* 0x0000001605056212 */ /* 0x004fe400078e3cff */
[----:B---3--:R-:W-:Y:S02]  /*4980*/  @P6 LOP3.LUT R2, R2, R21, RZ, 0x3c, !PT ;  /* 0x0000001502026212 */ /* 0x008fe400078e3cff */
[----:B----4-:R-:W-:Y:S02]  /*4990*/  @P6 LOP3.LUT R3, R3, R26, RZ, 0x3c, !PT ;  /* 0x0000001a03036212 */ /* 0x010fe400078e3cff */
        /* <DEDUP_REMOVED lines=30> */
[----:B------:R-:W4:Y:S04]  /*4b80*/  @P3 LDG.E R34, desc[UR36][R16.64+0xec] ;  /* 0x0000ec2410223981 */ /* 0x000f28000c1e1900 */
[----:B------:R-:W4:Y:S01]  /*4b90*/  @P2 LDG.E R26, desc[UR36][R16.64+0xd0] ;  /* 0x0000d024101a2981 */ /* 0x000f22000c1e1900 */
[----:B------:R-:W-:Y:S02]  /*4ba0*/  @P2 LOP3.LUT R3, R3, R22, RZ, 0x3c, !PT ;  /* 0x0000001603032212 */ /* 0x000fe400078e3cff */
[----:B------:R-:W-:Y:S01]  /*4bb0*/  @P3 LOP3.LUT R8, R8, R31, RZ, 0x3c, !PT ;  /* 0x0000001f08083212 */ /* 0x000fe200078e3cff */
[----:B------:R-:W4:Y:S01]  /*4bc0*/  @P3 LDG.E R22, desc[UR36][R16.64+0xe4] ;  /* 0x0000e42410163981 */ /* 0x000f22000c1e1900 */
[----:B------:R-:W-:-:S03]  /*4bd0*/  LOP3.LUT P0, RZ, R33, 0x8000, RZ, 0xc0, !PT ;  /* 0x0000800021ff7812 */ /* 0x000fc6000780c0ff */
[----:B------:R-:W4:Y:S04]  /*4be0*/  @P3 LDG.E R31, desc[UR36][R16.64+0xe0] ;  /* 0x0000e024101f3981 */ /* 0x000f28000c1e1900 */
        /* <DEDUP_REMOVED lines=27> */
[----:B------:R-:W-:Y:S02]  /*4da0*/  @P0 LOP3.LUT R8, R8, R35, RZ, 0x3c, !PT ;  /* 0x0000002308080212 */ /* 0x000fe400078e3cff */
[----:B------:R-:W-:Y:S01]  /*4db0*/  @P5 LOP3.LUT R3, R3, R34, RZ, 0x3c, !PT ;  /* 0x0000002203035212 */ /* 0x000fe200078e3cff */
        /* <DEDUP_REMOVED lines=24> */
.L_x_143:
[----:B------:R-:W-:-:S05]  /*4f40*/  VIADD R25, R25, 0x1 ;  /* 0x0000000119197836 */ /* 0x000fca0000000000 */
[----:B------:R-:W-:-:S13]  /*4f50*/  ISETP.NE.AND P0, PT, R25, 0x5, PT ;  /* 0x000000051900780c */ /* 0x000fda0003f05270 */
[----:B------:R-:W-:Y:S05]  /*4f60*/  @P0 BRA `(.L_x_145) ;  /* 0xfffffff400280947 */ /* 0x000fea000383ffff */
[----:B------:R-:W-:Y:S05]  /*4f70*/  BSYNC.RECONVERGENT B5 ;  /* 0x0000000000057941 */ /* 0x000fea0003800200 */
.L_x_142:
        /* <DEDUP_REMOVED lines=16> */
.L_x_149:
[----:B------:R-:W-:-:S06]  /*5080*/  LEA R7, R25, UR40, 0x2 ;  /* 0x0000002819077c11 */ /* 0x000fcc000f8e10ff */
[----:B------:R-:W5:Y:S01]  /*5090*/  LDL R7, [R7+0x4] ;  /* 0x0000040007077983 */ /* 0x000f620000100800 */
[----:B------:R-:W-:Y:S01]  /*50a0*/  BSSY.RECONVERGENT B6, `(.L_x_147) ;  /* 0x00000b0000067945 */ /* 0x000fe20003800200 */
[----:B------:R-:W-:-:S07]  /*50b0*/  IMAD.MOV.U32 R20, RZ, RZ, RZ ;  /* 0x000000ffff147224 */ /* 0x000fce00078e00ff */
.L_x_148:
        /* <DEDUP_REMOVED lines=175> */
.L_x_147:
[----:B------:R-:W-:-:S05]  /*5bb0*/  VIADD R25, R25, 0x1 ;  /* 0x0000000119197836 */ /* 0x000fca0000000000 */
[----:B------:R-:W-:-:S13]  /*5bc0*/  ISETP.NE.AND P0, PT, R25, 0x5, PT ;  /* 0x000000051900780c */ /* 0x000fda0003f05270 */
[----:B------:R-:W-:Y:S05]  /*5bd0*/  @P0 BRA `(.L_x_149) ;  /* 0xfffffff400280947 */ /* 0x000fea000383ffff */
[----:B------:R-:W-:Y:S05]  /*5be0*/  BSYNC.RECONVERGENT B5 ;  /* 0x0000000000057941 */ /* 0x000fea0003800200 */
.L_x_146:
[----:B------:R1:W-:Y:S04]  /*5bf0*/  STL [R1+0x3c], R8 ;  /* 0x00003c0801007387 */ /* 0x0003e80000100800 */
[----:B------:R1:W-:Y:S04]  /*5c00*/  STL.64 [R1+0x40], R4 ;  /* 0x0000400401007387 */ /* 0x0003e80000100a00 */
[----:B------:R1:W-:Y:S02]  /*5c10*/  STL.64 [R1+0x48], R2 ;  /* 0x0000480201007387 */ /* 0x0003e40000100a00 */
.L_x_137:
[----:B------:R-:W-:Y:S05]  /*5c20*/  BSYNC.RECONVERGENT B0 ;  /* 0x0000000000007941 */ /* 0x000fea0003800200 */
.L_x_136:
[C---:B------:R-:W-:Y:S01]  /*5c30*/  ISETP.GT.U32.AND P0, PT, R18.reuse, 0x3, PT ;  /* 0x000000031200780c */ /* 0x040fe20003f04070 */
[----:B------:R-:W-:Y:S01]  /*5c40*/  VIADD R9, R9, 0x1 ;  /* 0x0000000109097836 */ /* 0x000fe20000000000 */
[--C-:B------:R-:W-:Y:S02]  /*5c50*/  SHF.R.U64 R18, R18, 0x2, R19.reuse ;  /* 0x0000000212127819 */ /* 0x100fe40000001213 */
[----:B------:R-:W-:Y:S02]  /*5c60*/  ISETP.GT.U32.AND.EX P0, PT, R19, RZ, PT, P0 ;  /* 0x000000ff1300720c */ /* 0x000fe40003f04100 */
[----:B------:R-:W-:-:S11]  /*5c70*/  SHF.R.U32.HI R19, RZ, 0x2, R19 ;  /* 0x00000002ff137819 */ /* 0x000fd60000011613 */
[----:B------:R-:W-:Y:S05]  /*5c80*/  @P0 BRA `(.L_x_150) ;  /* 0xffffffd800940947 */ /* 0x000fea000383ffff */
.L_x_135:
[----:B------:R-:W-:Y:S05]  /*5c90*/  BSYNC.RECONVERGENT B1 ;  /* 0x0000000000017941 */ /* 0x000fea0003800200 */
.L_x_134:
[----:B------:R-:W-:Y:S01]  /*5ca0*/  IMAD.IADD R7, R15, 0x1, -R14 ;  /* 0x000000010f077824 */ /* 0x000fe200078e0a0e */
[----:B------:R-:W-:Y:S01]  /*5cb0*/  SHF.R.U32.HI R9, RZ, 0x2, R8 ;  /* 0x00000002ff097819 */ /* 0x000fe20000011608 */
[----:B------:R-:W-:Y:S01]  /*5cc0*/  IMAD R10, R30, R13, RZ ;  /* 0x0000000d1e0a7224 */ /* 0x000fe200078e02ff */
[----:B------:R-:W2:Y:S01]  /*5cd0*/  LDCU UR4, c[0x0][0x3bc] ;  /* 0x00007780ff0477ac */ /* 0x000ea20008000800 */
[----:B------:R-:W3:Y:S01]  /*5ce0*/  I2F.U32.RP R16, R7 ;  /* 0x0000000700107306 */ /* 0x000ee20000209000 */
[----:B------:R-:W-:Y:S01]  /*5cf0*/  LOP3.LUT R9, R9, R8, RZ, 0x3c, !PT ;  /* 0x0000000809097212 */ /* 0x000fe200078e3cff */
[----:B------:R-:W-:Y:S01]  /*5d00*/  IMAD.MOV.U32 R18, RZ, RZ, -0x266e14b1 ;  /* 0xd991eb4fff127424 */ /* 0x000fe200078e00ff */
[C---:B------:R-:W-:Y:S01]  /*5d10*/  LOP3.LUT R17, R10.reuse, 0xaad26b49, RZ, 0x3c, !PT ;  /* 0xaad26b490a117812 */ /* 0x040fe200078e3cff */
[----:B01----:R-:W-:Y:S01]  /*5d20*/  IMAD.SHL.U32 R8, R3, 0x10, RZ ;  /* 0x0000001003087824 */ /* 0x003fe200078e00ff */
[----:B------:R-:W-:Y:S01]  /*5d30*/  ISETP.GT.AND P0, PT, R10, -0x1, PT ;  /* 0xffffffff0a00780c */ /* 0x000fe20003f04270 */
[----:B------:R-:W-:Y:S01]  /*5d40*/  IMAD.SHL.U32 R10, R9, 0x2, RZ ;  /* 0x00000002090a7824 */ /* 0x000fe200078e00ff */
[----:B------:R-:W-:Y:S01]  /*5d50*/  ISETP.NE.U32.AND P1, PT, R7, RZ, PT ;  /* 0x000000ff0700720c */ /* 0x000fe20003f25070 */
[----:B------:R-:W-:Y:S01]  /*5d60*/  IMAD R17, R17, 0x4182bed5, RZ ;  /* 0x4182bed511117824 */ /* 0x000fe200078e02ff */
[----:B------:R-:W-:-:S02]  /*5d70*/  SEL R18, R18, 0x8bf16996, P0 ;  /* 0x8bf1699612127807 */ /* 0x000fc40000000000 */
[----:B------:R-:W-:Y:S01]  /*5d80*/  LOP3.LUT R8, R9, R10, R8, 0x96, !PT ;  /* 0x0000000a09087212 */ /* 0x000fe200078e9608 */
[----:B------:R-:W-:Y:S01]  /*5d90*/  IMAD.MOV.U32 R10, RZ, RZ, RZ ;  /* 0x000000ffff0a7224 */ /* 0x000fe200078e00ff */
[----:B------:R-:W-:Y:S01]  /*5da0*/  IADD3 R18, PT, PT, R18, 0x6a788e, R17 ;  /* 0x006a788e12127810 */ /* 0x000fe20007ffe011 */
[----:B---3--:R-:W0:Y:S01]  /*5db0*/  MUFU.RCP R16, R16 ;  /* 0x0000001000107308 */ /* 0x008e220000001000 */
[----:B------:R-:W-:-:S05]  /*5dc0*/  LOP3.LUT R9, R8, R3, RZ, 0x3c, !PT ;  /* 0x0000000308097212 */ /* 0x000fca00078e3cff */
[----:B------:R-:W-:Y:S02]  /*5dd0*/  IMAD.IADD R8, R9, 0x1, R18 ;  /* 0x0000000109087824 */ /* 0x000fe400078e0212 */
[----:B------:R-:W1:Y:S01]  /*5de0*/  LDC.64 R18, c[0x0][0x390] ;  /* 0x0000e400ff127b82 */ /* 0x000e620000000a00 */
[----:B0-----:R-:W-:-:S06]  /*5df0*/  VIADD R11, R16, 0xffffffe ;  /* 0x0ffffffe100b7836 */ /* 0x001fcc0000000000 */
[----:B------:R-:W0:Y:S02]  /*5e00*/  F2I.FTZ.U32.TRUNC.NTZ R11, R11 ;  /* 0x0000000b000b7305 */ /* 0x000e24000021f000 */
[----:B0-----:R-:W-:-:S04]  /*5e10*/  IMAD.MOV R16, RZ, RZ, -R11 ;  /* 0x000000ffff107224 */ /* 0x001fc800078e0a0b */
[----:B------:R-:W-:-:S04]  /*5e20*/  IMAD R17, R16, R7, RZ ;  /* 0x0000000710117224 */ /* 0x000fc800078e02ff */
[----:B------:R-:W-:Y:S02]  /*5e30*/  IMAD.HI.U32 R11, R11, R17, R10 ;  /* 0x000000110b0b7227 */ /* 0x000fe400078e000a */
[----:B------:R-:W0:Y:S04]  /*5e40*/  LDC.64 R16, c[0x0][0x398] ;  /* 0x0000e600ff107b82 */ /* 0x000e280000000a00 */
[----:B------:R-:W-:-:S04]  /*5e50*/  IMAD.HI.U32 R11, R11, R8, RZ ;  /* 0x000000080b0b7227 */ /* 0x000fc800078e00ff */
[----:B------:R-:W-:-:S04]  /*5e60*/  IMAD.MOV R11, RZ, RZ, -R11 ;  /* 0x000000ffff0b7224 */ /* 0x000fc800078e0a0b */
[----:B------:R-:W-:Y:S02]  /*5e70*/  IMAD R8, R7, R11, R8 ;  /* 0x0000000b07087224 */ /* 0x000fe400078e0208 */
[----:B------:R-:W3:Y:S03]  /*5e80*/  LDC.64 R10, c[0x0][0x3a0] ;  /* 0x0000e800ff0a7b82 */ /* 0x000ee60000000a00 */
[----:B------:R-:W-:-:S13]  /*5e90*/  ISETP.GE.U32.AND P0, PT, R8, R7, PT ;  /* 0x000000070800720c */ /* 0x000fda0003f06070 */
[----:B------:R-:W-:-:S05]  /*5ea0*/  @P0 IMAD.IADD R8, R8, 0x1, -R7 ;  /* 0x0000000108080824 */ /* 0x000fca00078e0a07 */
[----:B------:R-:W-:-:S13]  /*5eb0*/  ISETP.GE.U32.AND P0, PT, R8, R7, PT ;  /* 0x000000070800720c */ /* 0x000fda0003f06070 */
[----:B------:R-:W-:Y:S01]  /*5ec0*/  @P0 IMAD.IADD R8, R8, 0x1, -R7 ;  /* 0x0000000108080824 */ /* 0x000fe200078e0a07 */
[----:B------:R-:W-:-:S05]  /*5ed0*/  @!P1 LOP3.LUT R8, RZ, R7, RZ, 0x33, !PT ;  /* 0x00000007ff089212 */ /* 0x000fca00078e33ff */
[----:B------:R-:W-:-:S04]  /*5ee0*/  IMAD.IADD R21, R8, 0x1, R14 ;  /* 0x0000000108157824 */ /* 0x000fc800078e020e */
[----:B---3--:R-:W-:-:S06]  /*5ef0*/  IMAD.WIDE R20, R21, 0x4, R10 ;  /* 0x0000000415147825 */ /* 0x008fcc00078e020a */
[----:B------:R-:W3:Y:S01]  /*5f00*/  LDG.E R21, desc[UR36][R20.64] ;  /* 0x0000002414157981 */ /* 0x000ee2000c1e1900 */
[----:B-1----:R-:W-:-:S03]  /*5f10*/  IMAD.WIDE R18, R6, 0x4, R18 ;  /* 0x0000000406127825 */ /* 0x002fc600078e0212 */
[----:B------:R1:W-:Y:S01]  /*5f20*/  STL [R1+0x3c], R4 ;  /* 0x00003c0401007387 */ /* 0x0003e20000100800 */
[----:B------:R-:W-:Y:S02]  /*5f30*/  IMAD.MOV.U32 R10, RZ, RZ, R5 ;  /* 0x000000ffff0a7224 */ /* 0x000fe400078e0005 */
[----:B------:R-:W-:Y:S01]  /*5f40*/  IMAD.MOV.U32 R11, RZ, RZ, R2 ;  /* 0x000000ffff0b7224 */ /* 0x000fe200078e0002 */
[----:B------:R1:W-:Y:S01]  /*5f50*/  STL.64 [R1+0x50], RZ ;  /* 0x000050ff01007387 */ /* 0x0003e20000100a00 */
[----:B------:R-:W-:Y:S01]  /*5f60*/  IMAD.MOV.U32 R8, RZ, RZ, R3 ;  /* 0x000000ffff087224 */ /* 0x000fe200078e0003 */
[----:B--2---:R-:W-:Y:S01]  /*5f70*/  VIMNMX.U32 R3, PT, PT, R7, UR4, PT ;  /* 0x0000000407037c48 */ /* 0x004fe2000bfe0000 */
[----:B0-----:R-:W-:Y:S01]  /*5f80*/  IMAD.WIDE R16, R6, 0x4, R16 ;  /* 0x0000000406107825 */ /* 0x001fe200078e0210 */
        /* <DEDUP_REMOVED lines=10> */
.L_x_133:
[----:B------:R-:W-:Y:S05]  /*6030*/  BSYNC.RECONVERGENT B2 ;  /* 0x0000000000027941 */ /* 0x000fea0003800200 */
.L_x_132:
[----:B------:R-:W0:Y:S01]  /*6040*/  LDC R3, c[0x0][0x3bc] ;  /* 0x0000ef00ff037b82 */ /* 0x000e220000000800 */
[----:B------:R-:W-:-:S05]  /*6050*/  IMAD.IADD R0, R15, 0x1, -R14 ;  /* 0x000000010f007824 */ /* 0x000fca00078e0a0e */
[----:B0-----:R-:W-:-:S13]  /*6060*/  ISETP.GE.AND P0, PT, R0, R3, PT ;  /* 0x000000030000720c */ /* 0x001fda0003f06270 */
[----:B------:R-:W-:Y:S05]  /*6070*/  @P0 BRA `(.L_x_152) ;  /* 0x0000000800840947 */ /* 0x000fea0003800000 */
[----:B------:R-:W-:Y:S01]  /*6080*/  IMAD.IADD R14, R14, 0x1, R3 ;  /* 0x000000010e0e7824 */ /* 0x000fe200078e0203 */
[----:B------:R-:W-:Y:S03]  /*6090*/  BSSY.RECONVERGENT B0, `(.L_x_153) ;  /* 0x0000022000007945 */ /* 0x000fe60003800200 */
[----:B------:R-:W-:Y:S02]  /*60a0*/  IMAD.IADD R7, R14, 0x1, -R15 ;  /* 0x000000010e077824 */ /* 0x000fe400078e0a0f */
[----:B------:R-:W-:-:S03]  /*60b0*/  IMAD.IADD R14, R15, 0x1, -R14 ;  /* 0x000000010f0e7824 */ /* 0x000fc600078e0a0e */
[----:B-1----:R-:W-:Y:S02]  /*60c0*/  LOP3.LUT R16, R7, 0x7, RZ, 0xc0, !PT ;  /* 0x0000000707107812 */ /* 0x002fe400078ec0ff */
[----:B------:R-:W-:Y:S02]  /*60d0*/  ISETP.GT.U32.AND P0, PT, R14, -0x8, PT ;  /* 0xfffffff80e00780c */ /* 0x000fe40003f04070 */
[----:B------:R-:W-:-:S11]  /*60e0*/  ISETP.NE.AND P1, PT, R16, RZ, PT ;  /* 0x000000ff1000720c */ /* 0x000fd60003f25270 */
[----:B------:R-:W-:Y:S05]  /*60f0*/  @P0 BRA `(.L_x_154) ;  /* 0x00000000006c0947 */ /* 0x000fea0003800000 */
[----:B------:R-:W0:Y:S01]  /*6100*/  LDC.64 R8, c[0x0][0x390] ;  /* 0x0000e400ff087b82 */ /* 0x000e220000000a00 */
[----:B------:R-:W-:Y:S01]  /*6110*/  LOP3.LUT R15, R7, 0xfffffff8, RZ, 0xc0, !PT ;  /* 0xfffffff8070f7812 */ /* 0x000fe200078ec0ff */
[----:B------:R-:W-:-:S06]  /*6120*/  IMAD.MOV.U32 R0, RZ, RZ, RZ ;  /* 0x000000ffff007224 */ /* 0x000fcc00078e00ff */
[----:B------:R-:W1:Y:S02]  /*6130*/  LDC.64 R10, c[0x0][0x398] ;  /* 0x0000e600ff0a7b82 */ /* 0x000e640000000a00 */
.L_x_155:
[----:B--2---:R-:W-:Y:S02]  /*6140*/  IMAD.MOV.U32 R17, RZ, RZ, -0x1 ;  /* 0xffffffffff117424 */ /* 0x004fe400078e00ff */
[----:B0-----:R-:W-:-:S04]  /*6150*/  IMAD.WIDE R2, R6, 0x4, R8 ;  /* 0x0000000406027825 */ /* 0x001fc800078e0208 */
[----:B-1----:R-:W-:Y:S01]  /*6160*/  IMAD.WIDE R4, R6, 0x4, R10 ;  /* 0x0000000406047825 */ /* 0x002fe200078e020a */
        /* <DEDUP_REMOVED lines=20> */
.L_x_154:
[----:B------:R-:W-:Y:S05]  /*62b0*/  BSYNC.RECONVERGENT B0 ;  /* 0x0000000000007941 */ /* 0x000fea0003800200 */
.L_x_153:
        /* <DEDUP_REMOVED lines=20> */
.L_x_157:
[----:B------:R-:W-:Y:S05]  /*6400*/  BSYNC.RECONVERGENT B0 ;  /* 0x0000000000007941 */ /* 0x000fea0003800200 */
.L_x_156:
[----:B------:R-:W-:Y:S05]  /*6410*/  @!P1 BRA `(.L_x_152) ;  /* 0x00000004009c9947 */ /* 0x000fea0003800000 */
[----:B------:R-:W-:Y:S01]  /*6420*/  ISETP.NE.AND P0, PT, R8, 0x1, PT ;  /* 0x000000010800780c */ /* 0x000fe20003f05270 */
[----:B------:R-:W-:Y:S01]  /*6430*/  BSSY.RECONVERGENT B0, `(.L_x_158) ;  /* 0x000000e000007945 */ /* 0x000fe20003800200 */
[----:B------:R-:W-:-:S04]  /*6440*/  LOP3.LUT R0, R7, 0x1, RZ, 0xc0, !PT ;  /* 0x0000000107007812 */ /* 0x000fc800078ec0ff */
[----:B------:R-:W-:-:S07]  /*6450*/  ISETP.NE.U32.AND P1, PT, R0, 0x1, PT ;  /* 0x000000010000780c */ /* 0x000fce0003f25070 */
[----:B------:R-:W-:Y:S06]  /*6460*/  @!P0 BRA `(.L_x_159) ;  /* 0x0000000000288947 */ /* 0x000fec0003800000 */
[----:B0-2---:R-:W0:Y:S01]  /*6470*/  LDC.64 R2, c[0x0][0x390] ;  /* 0x0000e400ff027b82 */ /* 0x005e220000000a00 */
        /* <DEDUP_REMOVED lines=8> */
[----:B------:R3:W-:Y:S02]  /*6500*/  STG.E desc[UR36][R4.64+0x4], R12 ;  /* 0x0000040c04007986 */ /* 0x0007e4000c101924 */
.L_x_159:
[----:B------:R-:W-:Y:S05]  /*6510*/  BSYNC.RECONVERGENT B0 ;  /* 0x0000000000007941 */ /* 0x000fea0003800200 */
.L_x_158:
[----:B------:R-:W-:Y:S05]  /*6520*/  @P1 BRA `(.L_x_152) ;  /* 0x0000000400581947 */ /* 0x000fea0003800000 */
[----:B0-23--:R-:W0:Y:S01]  /*6530*/  LDC.64 R2, c[0x0][0x390] ;  /* 0x0000e400ff027b82 */ /* 0x00de220000000a00 */
[----:B------:R-:W-:-:S07]  /*6540*/  IMAD.MOV.U32 R9, RZ, RZ, -0x1 ;  /* 0xffffffffff097424 */ /* 0x000fce00078e00ff */
[----:B------:R-:W1:Y:S01]  /*6550*/  LDC.64 R4, c[0x0][0x398] ;  /* 0x0000e600ff047b82 */ /* 0x000e620000000a00 */
[----:B0-----:R-:W-:-:S05]  /*6560*/  IMAD.WIDE R2, R6, 0x4, R2 ;  /* 0x0000000406027825 */ /* 0x001fca00078e0202 */
[----:B------:R4:W-:Y:S01]  /*6570*/  STG.E desc[UR36][R2.64], R9 ;  /* 0x0000000902007986 */ /* 0x0009e2000c101924 */
[----:B-1----:R-:W-:-:S05]  /*6580*/  IMAD.WIDE R6, R6, 0x4, R4 ;  /* 0x0000000406067825 */ /* 0x002fca00078e0204 */
[----:B------:R4:W-:Y:S01]  /*6590*/  STG.E desc[UR36][R6.64], R12 ;  /* 0x0000000c06007986 */ /* 0x0009e2000c101924 */
[----:B------:R-:W-:Y:S05]  /*65a0*/  BRA `(.L_x_152) ;  /* 0x0000000400387947 */ /* 0x000fea0003800000 */
.L_x_131:
[----:B------:R-:W0:Y:S02]  /*65b0*/  LDC R14, c[0x0][0x3bc] ;  /* 0x0000ef00ff0e7b82 */ /* 0x000e240000000800 */
[----:B0-----:R-:W-:-:S13]  /*65c0*/  ISETP.GT.AND P0, PT, R14, RZ, PT ;  /* 0x000000ff0e00720c */ /* 0x001fda0003f04270 */
[----:B------:R-:W-:Y:S05]  /*65d0*/  @!P0 BRA `(.L_x_152) ;  /* 0x00000004002c8947 */ /* 0x000fea0003800000 */
[C---:B------:R-:W-:Y:S01]  /*65e0*/  ISETP.GE.U32.AND P0, PT, R14.reuse, 0x8, PT ;  /* 0x000000080e00780c */ /* 0x040fe20003f06070 */
[----:B------:R-:W-:Y:S01]  /*65f0*/  IMAD R0, R5, R14, RZ ;  /* 0x0000000e05007224 */ /* 0x000fe200078e02ff */
[----:B------:R-:W-:-:S11]  /*6600*/  LOP3.LUT P1, R11, R14, 0x7, RZ, 0xc0, !PT ;  /* 0x000000070e0b7812 */ /* 0x000fd6000782c0ff */
[----:B------:R-:W-:Y:S05]  /*6610*/  @!P0 BRA `(.L_x_160) ;  /* 0x0000000000788947 */ /* 0x000fea0003800000 */
[----:B------:R-:W0:Y:S01]  /*6620*/  LDC.64 R6, c[0x0][0x390] ;  /* 0x0000e400ff067b82 */ /* 0x000e220000000a00 */
[----:B------:R-:W-:Y:S01]  /*6630*/  BSSY.RECONVERGENT B0, `(.L_x_160) ;  /* 0x000001c000007945 */ /* 0x000fe20003800200 */
[----:B------:R-:W-:-:S06]  /*6640*/  IMAD.MOV.U32 R10, RZ, RZ, RZ ;  /* 0x000000ffff0a7224 */ /* 0x000fcc00078e00ff */
[----:B------:R-:W1:Y:S02]  /*6650*/  LDC.64 R8, c[0x0][0x398] ;  /* 0x0000e600ff087b82 */ /* 0x000e640000000a00 */
.L_x_161:
[----:B---3--:R-:W-:Y:S01]  /*6660*/  IMAD.MOV.U32 R15, RZ, RZ, -0x1 ;  /* 0xffffffffff0f7424 */ /* 0x008fe200078e00ff */
[----:B------:R-:W2:Y:S01]  /*6670*/  LDCU UR4, c[0x0][0x3bc] ;  /* 0x00007780ff0477ac */ /* 0x000ea20008000800 */
[----:B0-----:R-:W-:-:S04]  /*6680*/  IMAD.WIDE R2, R0, 0x4, R6 ;  /* 0x0000000400027825 */ /* 0x001fc800078e0206 */
[----:B-1----:R-:W-:Y:S01]  /*6690*/  IMAD.WIDE R4, R0, 0x4, R8 ;  /* 0x0000000400047825 */ /* 0x002fe200078e0208 */
[----:B------:R3:W-:Y:S03]  /*66a0*/  STG.E desc[UR36][R2.64], R15 ;  /* 0x0000000f02007986 */ /* 0x0007e6000c101924 */
[----:B------:R-:W-:Y:S01]  /*66b0*/  VIADD R10, R10, 0x8 ;  /* 0x000000080a0a7836 */ /* 0x000fe20000000000 */
[----:B------:R3:W-:Y:S01]  /*66c0*/  STG.E desc[UR36][R4.64], R12 ;  /* 0x0000000c04007986 */ /* 0x0007e2000c101924 */
[----:B------:R-:W-:-:S03]  /*66d0*/  VIADD R0, R0, 0x8 ;  /* 0x0000000800007836 */ /* 0x000fc60000000000 */
[----:B------:R3:W-:Y:S04]  /*66e0*/  STG.E desc[UR36][R2.64+0x4], R15 ;  /* 0x0000040f02007986 */ /* 0x0007e8000c101924 */
[----:B------:R3:W-:Y:S01]  /*66f0*/  STG.E desc[UR36][R4.64+0x4], R12 ;  /* 0x0000040c04007986 */ /* 0x0007e2000c101924 */
[----:B--2---:R-:W-:-:S03]  /*6700*/  ULOP3.LUT UR4, UR4, 0x7ffffff8, URZ, 0xc0, !UPT ;  /* 0x7ffffff804047892 */ /* 0x004fc6000f8ec0ff */
[----:B------:R3:W-:Y:S03]  /*6710*/  STG.E desc[UR36][R2.64+0x8], R15 ;  /* 0x0000080f02007986 */ /* 0x0007e6000c101924 */
[----:B------:R-:W-:Y:S01]  /*6720*/  ISETP.NE.AND P0, PT, R10, UR4, PT ;  /* 0x000000040a007c0c */ /* 0x000fe2000bf05270 */
        /* <DEDUP_REMOVED lines=12> */
[----:B------:R-:W-:Y:S05]  /*67f0*/  BSYNC.RECONVERGENT B0 ;  /* 0x0000000000007941 */ /* 0x000fea0003800200 */
.L_x_160:
[----:B------:R-:W-:Y:S05]  /*6800*/  @!P1 BRA `(.L_x_152) ;  /* 0x0000000000a09947 */ /* 0x000fea0003800000 */
[----:B------:R-:W-:Y:S01]  /*6810*/  VIADD R11, R11, 0xffffffff ;  /* 0xffffffff0b0b7836 */ /* 0x000fe20000000000 */
[----:B------:R-:W-:-:S04]  /*6820*/  LOP3.LUT P1, R8, R14, 0x3, RZ, 0xc0, !PT ;  /* 0x000000030e087812 */ /* 0x000fc8000782c0ff */
[----:B------:R-:W-:-:S13]  /*6830*/  ISETP.GE.U32.AND P0, PT, R11, 0x3, PT ;  /* 0x000000030b00780c */ /* 0x000fda0003f06070 */
[----:B------:R-:W-:Y:S05]  /*6840*/  @!P0 BRA `(.L_x_162) ;  /* 0x0000000000388947 */ /* 0x000fea0003800000 */
[----:B---3--:R-:W0:Y:S01]  /*6850*/  LDC.64 R2, c[0x0][0x390] ;  /* 0x0000e400ff027b82 */ /* 0x008e220000000a00 */
        /* <DEDUP_REMOVED lines=13> */
.L_x_162:
[----:B------:R-:W-:Y:S05]  /*6930*/  @!P1 BRA `(.L_x_152) ;  /* 0x0000000000549947 */ /* 0x000fea0003800000 */
[----:B0--3--:R-:W0:Y:S01]  /*6940*/  LDC.64 R4, c[0x0][0x390] ;  /* 0x0000e400ff047b82 */ /* 0x009e220000000a00 */
[----:B------:R-:W-:Y:S02]  /*6950*/  LOP3.LUT R6, R14, 0x1, RZ, 0xc0, !PT ;  /* 0x000000010e067812 */ /* 0x000fe400078ec0ff */
        /* <DEDUP_REMOVED lines=15> */
.L_x_163:
[----:B0-----:R-:W-:-:S04]  /*6a50*/  @!P1 IMAD.WIDE R4, R0, 0x4, R4 ;  /* 0x0000000400049825 */ /* 0x001fc800078e0204 */
[----:B-1----:R-:W-:Y:S01]  /*6a60*/  @!P1 IMAD.WIDE R2, R0, 0x4, R2 ;  /* 0x0000000400029825 */ /* 0x002fe200078e0202 */
[----:B------:R0:W-:Y:S04]  /*6a70*/  @!P1 STG.E desc[UR36][R4.64], R15 ;  /* 0x0000000f04009986 */ /* 0x0001e8000c101924 */
[----:B------:R0:W-:Y:S02]  /*6a80*/  @!P1 STG.E desc[UR36][R2.64], R12 ;  /* 0x0000000c02009986 */ /* 0x0001e4000c101924 */
.L_x_152:
[----:B------:R-:W-:Y:S05]  /*6a90*/  BSYNC.RECONVERGENT B3 ;  /* 0x0000000000037941 */ /* 0x000fea0003800200 */
.L_x_130:
[----:B------:R-:W5:Y:S01]  /*6aa0*/  LDCU UR4, c[0x0][0x3b8] ;  /* 0x00007700ff0477ac */ /* 0x000f620008000800 */
[----:B------:R-:W-:-:S05]  /*6ab0*/  VIADD R13, R13, 0x1 ;  /* 0x000000010d0d7836 */ /* 0x000fca0000000000 */
[----:B-----5:R-:W-:-:S13]  /*6ac0*/  ISETP.NE.AND P0, PT, R13, UR4, PT ;  /* 0x000000040d007c0c */ /* 0x020fda000bf05270 */
[----:B------:R-:W-:Y:S05]  /*6ad0*/  @P0 BRA `(.L_x_164) ;  /* 0xffffffc800640947 */ /* 0x000fea000383ffff */
[----:B------:R-:W-:Y:S05]  /*6ae0*/  BSYNC.RECONVERGENT B4 ;  /* 0x0000000000047941 */ /* 0x000fea0003800200 */
.L_x_129:
[----:B------:R-:W-:-:S13]  /*6af0*/  ISETP.NE.AND P1, PT, R32, RZ, PT ;  /* 0x000000ff2000720c */ /* 0x000fda0003f25270 */
[----:B------:R-:W-:Y:S05]  /*6b00*/  @!P1 BRA `(.L_x_165) ;  /* 0xffffff9400a09947 */ /* 0x000fea000383ffff */
[----:B------:R-:W-:Y:S05]  /*6b10*/  EXIT ;  /* 0x000000000000794d */ /* 0x000fea0003800000 */
.L_x_97:
[----:B01----:R-:W0:Y:S08]  /*6b20*/  LDC.64 R2, c[0x0][0x3b0] ;  /* 0x0000ec00ff027b82 */ /* 0x003e300000000a00 */
[----:B--2---:R-:W1:Y:S08]  /*6b30*/  LDC.64 R4, c[0x0][0x3a8] ;  /* 0x0000ea00ff047b82 */ /* 0x004e700000000a00 */
[----:B------:R-:W2:Y:S01]  /*6b40*/  LDC R8, c[0x0][0x3b8] ;  /* 0x0000ee00ff087b82 */ /* 0x000ea20000000800 */
[----:B0-----:R-:W-:-:S05]  /*6b50*/  IMAD.WIDE R2, R29, 0x4, R2 ;  /* 0x000000041d027825 */ /* 0x001fca00078e0202 */
[----:B------:R-:W1:Y:S02]  /*6b60*/  LDG.E R0, desc[UR36][R2.64] ;  /* 0x0000002402007981 */ /* 0x000e64000c1e1900 */
[----:B-1----:R-:W-:-:S05]  /*6b70*/  IMAD.WIDE R4, R0, 0x4, R4 ;  /* 0x0000000400047825 */ /* 0x002fca00078e0204 */
[----:B------:R-:W3:Y:S04]  /*6b80*/  LDG.E R7, desc[UR36][R4.64] ;  /* 0x0000002404077981 */ /* 0x000ee8000c1e1900 */
[----:B------:R-:W3:Y:S01]  /*6b90*/  LDG.E R9, desc[UR36][R4.64+0x4] ;  /* 0x0000042404097981 */ /* 0x000ee2000c1e1900 */
[----:B------:R-:W-:Y:S01]  /*6ba0*/  BSSY.RECONVERGENT B0, `(.L_x_166) ;  /* 0x0000056000007945 */ /* 0x000fe20003800200 */
[----:B---3--:R-:W-:-:S05]  /*6bb0*/  IMAD.IADD R6, R9, 0x1, -R7 ;  /* 0x0000000109067824 */ /* 0x008fca00078e0a07 */
[----:B--2---:R-:W-:-:S13]  /*6bc0*/  ISETP.GE.AND P0, PT, R6, R8, PT ;  /* 0x000000080600720c */ /* 0x004fda0003f06270 */
[----:B------:R-:W-:Y:S05]  /*6bd0*/  @P0 BRA `(.L_x_167) ;  /* 0x0000000400480947 */ /* 0x000fea0003800000 */
[----:B------:R-:W-:Y:S01]  /*6be0*/  IMAD.IADD R2, R7, 0x1, R8 ;  /* 0x0000000107027824 */ /* 0x000fe200078e0208 */
[----:B------:R-:W-:Y:S03]  /*6bf0*/  BSSY.RECONVERGENT B1, `(.L_x_168) ;  /* 0x0000023000017945 */ /* 0x000fe60003800200 */
[----:B------:R-:W-:Y:S02]  /*6c00*/  IMAD.IADD R12, R2, 0x1, -R9 ;  /* 0x00000001020c7824 */ /* 0x000fe400078e0a09 */
[----:B------:R-:W-:-:S03]  /*6c10*/  IMAD.IADD R2, R9, 0x1, -R2 ;  /* 0x0000000109027824 */ /* 0x000fc600078e0a02 */
[----:B------:R-:W-:Y:S02]  /*6c20*/  LOP3.LUT R15, R12, 0x7, RZ, 0xc0, !PT ;  /* 0x000000070c0f7812 */ /* 0x000fe400078ec0ff */
[----:B------:R-:W-:Y:S01]  /*6c30*/  ISETP.GT.U32.AND P0, PT, R2, -0x8, PT ;  /* 0xfffffff80200780c */ /* 0x000fe20003f04070 */
[----:B------:R-:W-:Y:S01]  /*6c40*/  IMAD R2, R29, R8, RZ ;  /* 0x000000081d027224 */ /* 0x000fe200078e02ff */
[----:B------:R-:W-:-:S11]  /*6c50*/  ISETP.NE.AND P1, PT, R15, RZ, PT ;  /* 0x000000ff0f00720c */ /* 0x000fd60003f25270 */
[----:B------:R-:W-:Y:S05]  /*6c60*/  @P0 BRA `(.L_x_169) ;  /* 0x00000000006c0947 */ /* 0x000fea0003800000 */
[----:B------:R-:W0:Y:S01]  /*6c70*/  LDC.64 R8, c[0x0][0x380] ;  /* 0x0000e000ff087b82 */ /* 0x000e220000000a00 */
[----:B------:R-:W-:Y:S01]  /*6c80*/  LOP3.LUT R14, R12, 0xfffffff8, RZ, 0xc0, !PT ;  /* 0xfffffff80c0e7812 */ /* 0x000fe200078ec0ff */
[----:B------:R-:W-:-:S06]  /*6c90*/  IMAD.MOV.U32 R3, RZ, RZ, RZ ;  /* 0x000000ffff037224 */ /* 0x000fcc00078e00ff */
[----:B------:R-:W1:Y:S02]  /*6ca0*/  LDC.64 R10, c[0x0][0x388] ;  /* 0x0000e200ff0a7b82 */ /* 0x000e640000000a00 */
.L_x_170:
        /* <DEDUP_REMOVED lines=23> */
.L_x_169:
[----:B------:R-:W-:Y:S05]  /*6e20*/  BSYNC.RECONVERGENT B1 ;  /* 0x0000000000017941 */ /* 0x000fea0003800200 */
.L_x_168:
[----:B------:R-:W-:Y:S05]  /*6e30*/  @!P1 BRA `(.L_x_167) ;  /* 0x0000000000b09947 */ /* 0x000fea0003800000 */
[----:B------:R-:W-:Y:S01]  /*6e40*/  ISETP.GE.U32.AND P0, PT, R15, 0x4, PT ;  /* 0x000000040f00780c */ /* 0x000fe20003f06070 */
[----:B------:R-:W-:Y:S01]  /*6e50*/  BSSY.RECONVERGENT B1, `(.L_x_171) ;  /* 0x0000012000017945 */ /* 0x000fe20003800200 */
[----:B--2---:R-:W-:-:S04]  /*6e60*/  LOP3.LUT R13, R12, 0x3, RZ, 0xc0, !PT ;  /* 0x000000030c0d7812 */ /* 0x004fc800078ec0ff */
        /* <DEDUP_REMOVED lines=16> */
.L_x_172:
[----:B------:R-:W-:Y:S05]  /*6f70*/  BSYNC.RECONVERGENT B1 ;  /* 0x0000000000017941 */ /* 0x000fea0003800200 */
.L_x_171:
[----:B------:R-:W-:Y:S05]  /*6f80*/  @!P1 BRA `(.L_x_167) ;  /* 0x00000000005c9947 */ /* 0x000fea0003800000 */
[----:B------:R-:W1:Y:S01]  /*6f90*/  LDC.64 R8, c[0x0][0x380] ;  /* 0x0000e000ff087b82 */ /* 0x000e620000000a00 */
[----:B0-----:R-:W-:Y:S01]  /*6fa0*/  LOP3.LUT R3, R12, 0x1, RZ, 0xc0, !PT ;  /* 0x000000010c037812 */ /* 0x001fe200078ec0ff */
[----:B------:R-:W-:Y:S01]  /*6fb0*/  BSSY.RECONVERGENT B1, `(.L_x_173) ;  /* 0x0000010000017945 */ /* 0x000fe20003800200 */
[----:B------:R-:W-:Y:S02]  /*6fc0*/  ISETP.NE.AND P0, PT, R13, 0x1, PT ;  /* 0x000000010d00780c */ /* 0x000fe40003f05270 */
[----:B------:R-:W-:-:S03]  /*6fd0*/  ISETP.NE.U32.AND P1, PT, R3, 0x1, PT ;  /* 0x000000010300780c */ /* 0x000fc60003f25070 */
[----:B------:R-:W0:Y:S10]  /*6fe0*/  LDC.64 R10, c[0x0][0x388] ;  /* 0x0000e200ff0a7b82 */ /* 0x000e340000000a00 */
        /* <DEDUP_REMOVED lines=12> */
.L_x_174:
[----:B------:R-:W-:Y:S05]  /*70b0*/  BSYNC.RECONVERGENT B1 ;  /* 0x0000000000017941 */ /* 0x000fea0003800200 */
.L_x_173:
[----:B-12---:R-:W-:-:S04]  /*70c0*/  @!P1 IMAD.WIDE R4, R2, 0x4, R8 ;  /* 0x0000000402049825 */ /* 0x006fc800078e0208 */
[----:B0-----:R-:W-:Y:S01]  /*70d0*/  @!P1 IMAD.WIDE R2, R2, 0x4, R10 ;  /* 0x0000000402029825 */ /* 0x001fe200078e020a */
[----:B------:R1:W-:Y:S04]  /*70e0*/  @!P1 STG.E desc[UR36][R4.64], R13 ;  /* 0x0000000d04009986 */ /* 0x0003e8000c101924 */
[----:B------:R1:W-:Y:S02]  /*70f0*/  @!P1 STG.E desc[UR36][R2.64], R0 ;  /* 0x0000000002009986 */ /* 0x0003e4000c101924 */
.L_x_167:
[----:B------:R-:W-:Y:S05]  /*7100*/  BSYNC.RECONVERGENT B0 ;  /* 0x0000000000007941 */ /* 0x000fea0003800200 */
.L_x_166:
[----:B------:R-:W3:Y:S01]  /*7110*/  LDCU UR5, c[0x0][0x3c0] ;  /* 0x00007800ff0577ac */ /* 0x000ee20008000800 */
[----:B------:R-:W-:-:S05]  /*7120*/  VIADD R29, R29, UR41 ;  /* 0x000000291d1d7c36 */ /* 0x000fca0008000000 */
[----:B---3--:R-:W-:-:S13]  /*7130*/  ISETP.GE.AND P0, PT, R29, UR5, PT ;  /* 0x000000051d007c0c */ /* 0x008fda000bf06270 */
[----:B------:R-:W-:Y:S05]  /*7140*/  @!P0 BRA `(.L_x_97) ;  /* 0xfffffff800748947 */ /* 0x000fea000383ffff */
[----:B------:R-:W-:Y:S05]  /*7150*/  EXIT ;  /* 0x000000000000794d */ /* 0x000fea0003800000 */
.L_x_175:
        /* <DEDUP_REMOVED lines=10> */
.L_x_208:


//--------------------- .text._Z10sample1HopPiS_PKiS1_S1_ii --------------------------
	.section	.text._Z10sample1HopPiS_PKiS1_S1_ii,"ax",@progbits
	.align	128
        .global         _Z10sample1HopPiS_PKiS1_S1_ii
        .type           _Z10sample1HopPiS_PKiS1_S1_ii,@function
        .size           _Z10sample1HopPiS_PKiS1_S1_ii,(.L_x_209 - _Z10sample1HopPiS_PKiS1_S1_ii)
        .other          _Z10sample1HopPiS_PKiS1_S1_ii,@"STO_CUDA_ENTRY STV_DEFAULT"
_Z10sample1HopPiS_PKiS1_S1_ii:
.text._Z10sample1HopPiS_PKiS1_S1_ii:
[----:B------:R-:W0:Y:S01]  /*0000*/  LDC R1, c[0x0][0x37c] ;  /* 0x0000df00ff017b82 */ /* 0x000e220000000800 */
[----:B------:R-:W1:Y:S07]  /*0010*/  S2R R0, SR_TID.X ;  /* 0x0000000000007919 */ /* 0x000e6e0000002100 */
[----:B------:R-:W1:Y:S01]  /*0020*/  S2UR UR4, SR_CTAID.X ;  /* 0x00000000000479c3 */ /* 0x000e620000002500 */
[----:B------:R-:W2:Y:S01]  /*0030*/  LDCU UR5, c[0x0][0x3ac] ;  /* 0x00007580ff0577ac */ /* 0x000ea20008000800 */
[----:B0-----:R-:W-:-:S05]  /*0040*/  VIADD R1, R1, 0xffffffd0 ;  /* 0xffffffd001017836 */ /* 0x001fca0000000000 */
[----:B------:R-:W-:Y:S01]  /*0050*/  R2UR UR7, R1 ;  /* 0x00000000010772ca */ /* 0x000fe200000e0000 */
[----:B------:R-:W1:Y:S02]  /*0060*/  LDC R21, c[0x0][0x360] ;  /* 0x0000d800ff157b82 */ /* 0x000e640000000800 */
[----:B-1----:R-:W-:-:S05]  /*0070*/  IMAD R19, R21, UR4, R0 ;  /* 0x0000000415137c24 */ /* 0x002fca000f8e0200 */
[----:B--2---:R-:W-:-:S13]  /*0080*/  ISETP.GE.AND P0, PT, R19, UR5, PT ;  /* 0x0000000513007c0c */ /* 0x004fda000bf06270 */
[----:B------:R-:W-:Y:S05]  /*0090*/  @P0 EXIT ;  /* 0x000000000000094d */ /* 0x000fea0003800000 */
[----:B------:R-:W-:Y:S01]  /*00a0*/  IMAD.MOV.U32 R18, RZ, RZ, R19 ;  /* 0x000000ffff127224 */ /* 0x000fe200078e0013 */
[----:B------:R-:W0:Y:S06]  /*00b0*/  LDCU.64 UR8, c[0x0][0x358] ;  /* 0x00006b00ff0877ac */ /* 0x000e2c0008000a00 */
.L_x_197:
[----:B012---:R-:W1:Y:S01]  /*00c0*/  LDC.64 R2, c[0x0][0x3a0] ;  /* 0x0000e800ff027b82 */ /* 0x007e620000000a00 */
[----:B------:R-:W2:Y:S07]  /*00d0*/  LDCU.64 UR4, c[0x0][0x3a8] ;  /* 0x00007500ff0477ac */ /* 0x000eae0008000a00 */
[----:B------:R-:W3:Y:S01]  /*00e0*/  LDC.64 R4, c[0x0][0x398] ;  /* 0x0000e600ff047b82 */ /* 0x000ee20000000a00 */
[----:B-1----:R-:W-:-:S05]  /*00f0*/  IMAD.WIDE R2, R18, 0x4, R2 ;  /* 0x0000000412027825 */ /* 0x002fca00078e0202 */
[----:B0-----:R-:W3:Y:S02]  /*0100*/  LDG.E R17, desc[UR8][R2.64] ;  /* 0x0000000802117981 */ /* 0x001ee4000c1e1900 */
[----:B---3--:R-:W-:-:S05]  /*0110*/  IMAD.WIDE R4, R17, 0x4, R4 ;  /* 0x0000000411047825 */ /* 0x008fca00078e0204 */
[----:B------:R-:W3:Y:S04]  /*0120*/  LDG.E R16, desc[UR8][R4.64] ;  /* 0x0000000804107981 */ /* 0x000ee8000c1e1900 */
[----:B------:R-:W3:Y:S01]  /*0130*/  LDG.E R11, desc[UR8][R4.64+0x4] ;  /* 0x00000408040b7981 */ /* 0x000ee2000c1e1900 */
[----:B--2---:R-:W-:Y:S01]  /*0140*/  IMAD R10, R18, UR4, RZ ;  /* 0x00000004120a7c24 */ /* 0x004fe2000f8e02ff */
[----:B------:R-:W-:Y:S01]  /*0150*/  BSSY.RECONVERGENT B0, `(.L_x_176) ;  /* 0x00002aa000007945 */ /* 0x000fe20003800200 */
[----:B------:R-:W-:-:S05]  /*0160*/  IMAD.IADD R18, R21, 0x1, R18 ;  /* 0x0000000115127824 */ /* 0x000fca00078e0212 */
[----:B------:R-:W-:-:S04]  /*0170*/  ISETP.GE.AND P1, PT, R18, UR5, PT ;  /* 0x0000000512007c0c */ /* 0x000fc8000bf26270 */
[----:B------:R-:W-:Y:S01]  /*0180*/  P2R R20, PR, RZ, 0x2 ;  /* 0x00000002ff147803 */ /* 0x000fe20000000000 */
[----:B---3--:R-:W-:-:S05]  /*0190*/  IMAD.IADD R0, R11, 0x1, -R16 ;  /* 0x000000010b007824 */ /* 0x008fca00078e0a10 */
[----:B------:R-:W-:-:S13]  /*01a0*/  ISETP.GE.AND P0, PT, R0, 0x1, PT ;  /* 0x000000010000780c */ /* 0x000fda0003f06270 */
[----:B------:R-:W-:Y:S05]  /*01b0*/  @!P0 BRA `(.L_x_177) ;  /* 0x00000028008c8947 */ /* 0x000fea0003800000 */
[----:B------:R-:W-:-:S07]  /*01c0*/  IMAD.MOV.U32 R0, RZ, RZ, RZ ;  /* 0x000000ffff007224 */ /* 0x000fce00078e00ff */
.L_x_189:
[----:B0-----:R-:W0:Y:S01]  /*01d0*/  LDCU UR5, c[0x0][0x3a8] ;  /* 0x00007500ff0577ac */ /* 0x001e220008000800 */
[----:B------:R-:W-:Y:S01]  /*01e0*/  IMAD.MOV.U32 R5, RZ, RZ, -0x266e14b1 ;  /* 0xd991eb4fff057424 */ /* 0x000fe200078e00ff */
[----:B------:R-:W-:Y:S01]  /*01f0*/  BSSY.RECONVERGENT B1, `(.L_x_178) ;  /* 0x0000264000017945 */ /* 0x000fe20003800200 */
[----:B------:R-:W1:Y:S01]  /*0200*/  LDCU UR4, c[0x0][0x3ac] ;  /* 0x00007580ff0477ac */ /* 0x000e620008000800 */
[----:B0-----:R-:W-:-:S04]  /*0210*/  IMAD R2, R19, UR5, RZ ;  /* 0x0000000513027c24 */ /* 0x001fc8000f8e02ff */
[----:B-1----:R-:W-:-:S05]  /*0220*/  IMAD R2, R2, UR4, RZ ;  /* 0x0000000402027c24 */ /* 0x002fca000f8e02ff */
[C---:B------:R-:W-:Y:S02]  /*0230*/  LOP3.LUT R3, R2.reuse, 0xaad26b49, RZ, 0x3c, !PT ;  /* 0xaad26b4902037812 */ /* 0x040fe400078e3cff */
[----:B------:R-:W-:-:S03]  /*0240*/  ISETP.GT.AND P0, PT, R2, -0x1, PT ;  /* 0xffffffff0200780c */ /* 0x000fc60003f04270 */
[----:B------:R-:W-:Y:S01]  /*0250*/  IMAD R4, R3, 0x4182bed5, RZ ;  /* 0x4182bed503047824 */ /* 0x000fe200078e02ff */
[----:B------:R-:W-:Y:S02]  /*0260*/  SEL R2, R5, 0x8bf16996, P0 ;  /* 0x8bf1699605027807 */ /* 0x000fe40000000000 */
[----:B------:R-:W-:Y:S01]  /*0270*/  ISETP.NE.AND P0, PT, R19, RZ, PT ;  /* 0x000000ff1300720c */ /* 0x000fe20003f05270 */
[C---:B------:R-:W-:Y:S02]  /*0280*/  VIADD R6, R4.reuse, 0x75bcd15 ;  /* 0x075bcd1504067836 */ /* 0x040fe40000000000 */
[C---:B------:R-:W-:Y:S01]  /*0290*/  VIADD R3, R4.reuse, 0x583f19 ;  /* 0x00583f1904037836 */ /* 0x040fe20000000000 */
[----:B------:R-:W-:Y:S01]  /*02a0*/  LOP3.LUT R4, R4, 0x159a55e5, RZ, 0x3c, !PT ;  /* 0x159a55e504047812 */ /* 0x000fe200078e3cff */
[C---:B------:R-:W-:Y:S01]  /*02b0*/  VIADD R5, R2.reuse, 0x1f123bb5 ;  /* 0x1f123bb502057836 */ /* 0x040fe20000000000 */
[----:B------:R-:W-:Y:S01]  /*02c0*/  LOP3.LUT R2, R2, 0x5491333, RZ, 0x3c, !PT ;  /* 0x0549133302027812 */ /* 0x000fe200078e3cff */
[----:B------:R0:W-:Y:S04]  /*02d0*/  STL [R1+0x4], R6 ;  /* 0x0000040601007387 */ /* 0x0001e80000100800 */
[----:B------:R0:W-:Y:S04]  /*02e0*/  STL.64 [R1+0x8], R4 ;  /* 0x0000080401007387 */ /* 0x0001e80000100a00 */
[----:B------:R0:W-:Y:S01]  /*02f0*/  STL.64 [R1+0x10], R2 ;  /* 0x0000100201007387 */ /* 0x0001e20000100a00 */
[----:B------:R-:W-:Y:S05]  /*0300*/  @!P0 BRA `(.L_x_179) ;  /* 0x0000002400488947 */ /* 0x000fea0003800000 */
[--C-:B------:R-:W-:Y:S01]  /*0310*/  SHF.R.S32.HI R23, RZ, 0x1f, R19.reuse ;  /* 0x0000001fff177819 */ /* 0x100fe20000011413 */
[----:B------:R-:W-:Y:S02]  /*0320*/  IMAD.MOV.U32 R15, RZ, RZ, RZ ;  /* 0x000000ffff0f7224 */ /* 0x000fe400078e00ff */
[----:B------:R-:W-:-:S07]  /*0330*/  IMAD.MOV.U32 R14, RZ, RZ, R19 ;  /* 0x000000ffff0e7224 */ /* 0x000fce00078e0013 */
.L_x_188:
[----:B------:R-:W-:Y:S01]  /*0340*/  LOP3.LUT R7, R14, 0x3, RZ, 0xc0, !PT ;  /* 0x000000030e077812 */ /* 0x000fe200078ec0ff */
[----:B------:R-:W-:Y:S03]  /*0350*/  BSSY.RECONVERGENT B2, `(.L_x_180) ;  /* 0x0000247000027945 */ /* 0x000fe60003800200 */
[----:B------:R-:W-:-:S04]  /*0360*/  ISETP.NE.U32.AND P0, PT, R7, RZ, PT ;  /* 0x000000ff0700720c */ /* 0x000fc80003f05070 */
[----:B------:R-:W-:-:S13]  /*0370*/  ISETP.NE.AND.EX P0, PT, RZ, RZ, PT, P0 ;  /* 0x000000ffff00720c */ /* 0x000fda0003f05300 */
[----:B-1----:R-:W-:Y:S05]  /*0380*/  @!P0 BRA `(.L_x_181) ;  /* 0x00000024000c8947 */ /* 0x002fea0003800000 */
[----:B------:R-:W1:Y:S01]  /*0390*/  LDC.64 R8, c[0x4][RZ] ;  /* 0x01000000ff087b82 */ /* 0x000e620000000a00 */
[----:B0-----:R-:W-:Y:S01]  /*03a0*/  IMAD.MOV.U32 R6, RZ, RZ, RZ ;  /* 0x000000ffff067224 */ /* 0x001fe200078e00ff */
[----:B------:R-:W-:Y:S01]  /*03b0*/  CS2R R2, SRZ ;  /* 0x0000000000027805 */ /* 0x000fe2000001ff00 */
[----:B------:R-:W-:Y:S01]  /*03c0*/  IMAD.MOV.U32 R22, RZ, RZ, RZ ;  /* 0x000000ffff167224 */ /* 0x000fe200078e00ff */
[----:B------:R-:W-:Y:S01]  /*03d0*/  CS2R R4, SRZ ;  /* 0x0000000000047805 */ /* 0x000fe2000001ff00 */
[----:B-1----:R-:W-:-:S07]  /*03e0*/  IMAD.WIDE.U32 R8, R15, 0xc80, R8 ;  /* 0x00000c800f087825 */ /* 0x002fce00078e0008 */
.L_x_183:
[----:B------:R-:W-:-:S06]  /*03f0*/  LEA R7, R22, UR7, 0x2 ;  /* 0x0000000716077c11 */ /* 0x000fcc000f8e10ff */
[----:B------:R-:W5:Y:S01]  /*0400*/  LDL R7, [R7+0x4] ;  /* 0x0000040007077983 */ /* 0x000f620000100800 */
[----:B------:R-:W-:-:S05]  /*0410*/  UMOV UR4, URZ ;  /* 0x000000ff00047c82 */ /* 0x000fca0008000000 */
.L_x_182:
[----:B-----5:R-:W-:Y:S01]  /*0420*/  SHF.R.U32.HI R24, RZ, UR4, R7 ;  /* 0x00000004ff187c19 */ /* 0x020fe20008011607 */
[----:B------:R-:W-:-:S03]  /*0430*/  IMAD.SHL.U32 R12, R22, 0x20, RZ ;  /* 0x00000020160c7824 */ /* 0x000fc600078e00ff */
[----:B------:R-:W-:Y:S01]  /*0440*/  LOP3.LUT R13, R24, 0x1, RZ, 0xc0, !PT ;  /* 0x00000001180d7812 */ /* 0x000fe200078ec0ff */
[----:B------:R-:W-:-:S03]  /*0450*/  VIADD R12, R12, UR4 ;  /* 0x000000040c0c7c36 */ /* 0x000fc60008000000 */
[----:B------:R-:W-:Y:S01]  /*0460*/  ISETP.NE.U32.AND P0, PT, R13, 0x1, PT ;  /* 0x000000010d00780c */ /* 0x000fe20003f05070 */
[----:B------:R-:W-:-:S04]  /*0470*/  IMAD R13, R12, 0x5, RZ ;  /* 0x000000050c0d7824 */ /* 0x000fc800078e02ff */
[----:B------:R-:W-:-:S08]  /*0480*/  IMAD.WIDE.U32 R12, R13, 0x4, R8 ;  /* 0x000000040d0c7825 */ /* 0x000fd000078e0008 */
[----:B------:R-:W2:Y:S04]  /*0490*/  @!P0 LDG.E R25, desc[UR8][R12.64] ;  /* 0x000000080c198981 */ /* 0x000ea8000c1e1900 */
[----:B------:R-:W3:Y:S04]  /*04a0*/  @!P0 LDG.E R26, desc[UR8][R12.64+0x8] ;  /* 0x000008080c1a8981 */ /* 0x000ee8000c1e1900 */
[----:B------:R-:W4:Y:S01]  /*04b0*/  @!P0 LDG.E R28, desc[UR8][R12.64+0x10] ;  /* 0x000010080c1c8981 */ /* 0x000f22000c1e1900 */
[----:B------:R-:W-:-:S03]  /*04c0*/  R2P PR, R24, 0x7e ;  /* 0x0000007e18007804 */ /* 0x000fc60000000000 */
[----:B------:R-:W4:Y:S10]  /*04d0*/  @!P0 LDG.E R27, desc[UR8][R12.64+0xc] ;  /* 0x00000c080c1b8981 */ /* 0x000f34000c1e1900 */
[----:B------:R-:W4:Y:S01]  /*04e0*/  @P2 LDG.E R29, desc[UR8][R12.64+0x28] ;  /* 0x000028080c1d2981 */ /* 0x000f22000c1e1900 */
[----:B--2---:R-:W-:-:S03]  /*04f0*/  @!P0 LOP3.LUT R6, R6, R25, RZ, 0x3c, !PT ;  /* 0x0000001906068212 */ /* 0x004fc600078e3cff */
[----:B------:R-:W2:Y:S01]  /*0500*/  @!P0 LDG.E R25, desc[UR8][R12.64+0x4] ;  /* 0x000004080c198981 */ /* 0x000ea2000c1e1900 */
[----:B---3--:R-:W-:-:S03]  /*0510*/  @!P0 LOP3.LUT R5, R5, R26, RZ, 0x3c, !PT ;  /* 0x0000001a05058212 */ /* 0x008fc600078e3cff */
[----:B------:R-:W3:Y:S01]  /*0520*/  @P1 LDG.E R26, desc[UR8][R12.64+0x24] ;  /* 0x000024080c1a1981 */ /* 0x000ee2000c1e1900 */
[----:B----4-:R-:W-:-:S03]  /*0530*/  @!P0 LOP3.LUT R3, R3, R28, RZ, 0x3c, !PT ;  /* 0x0000001c03038212 */ /* 0x010fc600078e3cff */
[----:B------:R-:W4:Y:S01]  /*0540*/  @P2 LDG.E R28, desc[UR8][R12.64+0x38] ;  /* 0x000038080c1c2981 */ /* 0x000f22000c1e1900 */
[----:B------:R-:W-:-:S03]  /*0550*/  @!P0 LOP3.LUT R2, R2, R27, RZ, 0x3c, !PT ;  /* 0x0000001b02028212 */ /* 0x000fc600078e3cff */
[----:B------:R-:W4:Y:S01]  /*0560*/  @P6 LDG.E R27, desc[UR8][R12.64+0x88] ;  /* 0x000088080c1b6981 */ /* 0x000f22000c1e1900 */
[----:B--2---:R-:W-:-:S03]  /*0570*/  @!P0 LOP3.LUT R4, R4, R25, RZ, 0x3c, !PT ;  /* 0x0000001904048212 */ /* 0x004fc600078e3cff */
[----:B------:R-:W2:Y:S01]  /*0580*/  @P3 LDG.E R25, desc[UR8][R12.64+0x4c] ;  /* 0x00004c080c193981 */ /* 0x000ea2000c1e1900 */
[----:B---3--:R-:W-:-:S03]  /*0590*/  @P1 LOP3.LUT R3, R3, R26, RZ, 0x3c, !PT ;  /* 0x0000001a03031212 */ /* 0x008fc600078e3cff */
[----:B------:R-:W3:Y:S01]  /*05a0*/  @P4 LDG.E R26, desc[UR8][R12.64+0x60] ;  /* 0x000060080c1a4981 */ /* 0x000ee2000c1e1900 */
[----:B----4-:R-:W-:-:S03]  /*05b0*/  @P2 LOP3.LUT R3, R3, R28, RZ, 0x3c, !PT ;  /* 0x0000001c03032212 */ /* 0x010fc600078e3cff */
        /* <DEDUP_REMOVED lines=59> */
[----:B------:R-:W-:Y:S02]  /*0970*/  @P0 LOP3.LUT R3, R3, R28, RZ, 0x3c, !PT ;  /* 0x0000001c03030212 */ /* 0x000fe400078e3cff */
[----:B--2---:R-:W-:Y:S02]  /*0980*/  @P0 LOP3.LUT R4, R4, R25, RZ, 0x3c, !PT ;  /* 0x0000001904040212 */ /* 0x004fe400078e3cff */
[----:B---3--:R-:W-:Y:S02]  /*0990*/  @P0 LOP3.LUT R5, R5, R26, RZ, 0x3c, !PT ;  /* 0x0000001a05050212 */ /* 0x008fe400078e3cff */
[----:B----4-:R-:W-:Y:S02]  /*09a0*/  @P0 LOP3.LUT R2, R2, R27, RZ, 0x3c, !PT ;  /* 0x0000001b02020212 */ /* 0x010fe400078e3cff */
[----:B------:R-:W-:-:S13]  /*09b0*/  R2P PR, R24.B1, 0x7f ;  /* 0x0000007f18007804 */ /* 0x000fda0000001000 */
[----:B------:R-:W2:Y:S04]  /*09c0*/  @P0 LDG.E R25, desc[UR8][R12.64+0xa0] ;  /* 0x0000a0080c190981 */ /* 0x000ea8000c1e1900 */
[----:B------:R-:W3:Y:S04]  /*09d0*/  @P0 LDG.E R27, desc[UR8][R12.64+0xac] ;  /* 0x0000ac080c1b0981 */ /* 0x000ee8000c1e1900 */
[----:B------:R-:W4:Y:S04]  /*09e0*/  @P0 LDG.E R26, desc[UR8][R12.64+0xa8] ;  /* 0x0000a8080c1a0981 */ /* 0x000f28000c1e1900 */
[----:B------:R-:W4:Y:S04]  /*09f0*/  @P0 LDG.E R28, desc[UR8][R12.64+0xb0] ;  /* 0x0000b0080c1c0981 */ /* 0x000f28000c1e1900 */
[----:B------:R-:W4:Y:S01]  /*0a00*/  @P3 LDG.E R29, desc[UR8][R12.64+0xdc] ;  /* 0x0000dc080c1d3981 */ /* 0x000f22000c1e1900 */
[----:B--2---:R-:W-:-:S03]  /*0a10*/  @P0 LOP3.LUT R6, R6, R25, RZ, 0x3c, !PT ;  /* 0x0000001906060212 */ /* 0x004fc600078e3cff */
[----:B------:R-:W2:Y:S01]  /*0a20*/  @P0 LDG.E R25, desc[UR8][R12.64+0xa4] ;  /* 0x0000a4080c190981 */ /* 0x000ea2000c1e1900 */
[----:B---3--:R-:W-:-:S03]  /*0a30*/  @P0 LOP3.LUT R2, R2, R27, RZ, 0x3c, !PT ;  /* 0x0000001b02020212 */ /* 0x008fc600078e3cff */
[----:B------:R-:W3:Y:S01]  /*0a40*/  @P1 LDG.E R27, desc[UR8][R12.64+0xb8] ;  /* 0x0000b8080c1b1981 */ /* 0x000ee2000c1e1900 */
[----:B--2---:R-:W-:-:S03]  /*0a50*/  @P0 LOP3.LUT R4, R4, R25, RZ, 0x3c, !PT ;  /* 0x0000001904040212 */ /* 0x004fc600078e3cff */
        /* <DEDUP_REMOVED lines=8> */
[----:B------:R-:W-:Y:S01]  /*0ae0*/  LOP3.LUT P0, RZ, R24, 0x8000, RZ, 0xc0, !PT ;  /* 0x0000800018ff7812 */ /* 0x000fe2000780c0ff */
[----:B------:R-:W4:Y:S01]  /*0af0*/  @P1 LDG.E R28, desc[UR8][R12.64+0xc4] ;  /* 0x0000c4080c1c1981 */ /* 0x000f22000c1e1900 */
[----:B---3--:R-:W-:-:S03]  /*0b00*/  @P2 LOP3.LUT R6, R6, R27, RZ, 0x3c, !PT ;  /* 0x0000001b06062212 */ /* 0x008fc600078e3cff */
[----:B------:R-:W3:Y:S04]  /*0b10*/  @P2 LDG.E R24, desc[UR8][R12.64+0xd0] ;  /* 0x0000d0080c182981 */ /* 0x000ee8000c1e1900 */
[----:B------:R-:W3:Y:S01]  /*0b20*/  @P2 LDG.E R27, desc[UR8][R12.64+0xd4] ;  /* 0x0000d4080c1b2981 */ /* 0x000ee2000c1e1900 */
[----:B--2---:R-:W-:-:S03]  /*0b30*/  @P1 LOP3.LUT R2, R2, R25, RZ, 0x3c, !PT ;  /* 0x0000001902021212 */ /* 0x004fc600078e3cff */
[----:B------:R-:W2:Y:S01]  /*0b40*/  @P2 LDG.E R25, desc[UR8][R12.64+0xcc] ;  /* 0x0000cc080c192981 */ /* 0x000ea2000c1e1900 */
[----:B----4-:R-:W-:Y:S02]  /*0b50*/  @P1 LOP3.LUT R5, R5, R26, RZ, 0x3c, !PT ;  /* 0x0000001a05051212 */ /* 0x010fe400078e3cff */
[----:B------:R-:W-:Y:S01]  /*0b60*/  @P1 LOP3.LUT R3, R3, R28, RZ, 0x3c, !PT ;  /* 0x0000001c03031212 */ /* 0x000fe200078e3cff */
[----:B------:R-:W4:Y:S01]  /*0b70*/  @P3 LDG.E R26, desc[UR8][R12.64+0xe4] ;  /* 0x0000e4080c1a3981 */ /* 0x000f22000c1e1900 */
[----:B---3--:R-:W-:-:S03]  /*0b80*/  @P2 LOP3.LUT R5, R5, R24, RZ, 0x3c, !PT ;  /* 0x0000001805052212 */ /* 0x008fc600078e3cff */
[----:B------:R-:W3:Y:S01]  /*0b90*/  @P2 LDG.E R24, desc[UR8][R12.64+0xd8] ;  /* 0x0000d8080c182981 */ /* 0x000ee2000c1e1900 */
        /* <DEDUP_REMOVED lines=29> */
[----:B------:R-:W2:Y:S01]  /*0d70*/  @P0 LDG.E R29, desc[UR8][R12.64+0x12c] ;  /* 0x00012c080c1d0981 */ /* 0x000ea2000c1e1900 */
[----:B---3--:R-:W-:-:S03]  /*0d80*/  @P5 LOP3.LUT R5, R5, R24, RZ, 0x3c, !PT ;  /* 0x0000001805055212 */ /* 0x008fc600078e3cff */
[----:B------:R-:W3:Y:S01]  /*0d90*/  @P6 LDG.E R24, desc[UR8][R12.64+0x120] ;  /* 0x000120080c186981 */ /* 0x000ee2000c1e1900 */
[----:B----4-:R-:W-:-:S03]  /*0da0*/  @P6 LOP3.LUT R6, R6, R27, RZ, 0x3c, !PT ;  /* 0x0000001b06066212 */ /* 0x010fc600078e3cff */
        /* <DEDUP_REMOVED lines=12> */
[----:B------:R-:W-:-:S04]  /*0e70*/  UIADD3 UR4, UPT, UPT, UR4, 0x10, URZ ;  /* 0x0000001004047890 */ /* 0x000fc8000fffe0ff */
[----:B------:R-:W-:Y:S01]  /*0e80*/  UISETP.NE.AND UP0, UPT, UR4, 0x20, UPT ;  /* 0x000000200400788c */ /* 0x000fe2000bf05270 */
[----:B---3--:R-:W-:Y:S02]  /*0e90*/  @P6 LOP3.LUT R3, R3, R24, RZ, 0x3c, !PT ;  /* 0x0000001803036212 */ /* 0x008fe400078e3cff */
[----:B------:R-:W-:Y:S02]  /*0ea0*/  @P0 LOP3.LUT R6, R6, R29, RZ, 0x3c, !PT ;  /* 0x0000001d06060212 */ /* 0x000fe400078e3cff */
[----:B----4-:R-:W-:Y:S02]  /*0eb0*/  @P0 LOP3.LUT R5, R5, R26, RZ, 0x3c, !PT ;  /* 0x0000001a05050212 */ /* 0x010fe400078e3cff */
[----:B------:R-:W-:Y:S02]  /*0ec0*/  @P0 LOP3.LUT R3, R3, R28, RZ, 0x3c, !PT ;  /* 0x0000001c03030212 */ /* 0x000fe400078e3cff */
[----:B------:R-:W-:Y:S02]  /*0ed0*/  @P0 LOP3.LUT R2, R2, R27, RZ, 0x3c, !PT ;  /* 0x0000001b02020212 */ /* 0x000fe400078e3cff */
[----:B--2---:R-:W-:Y:S01]  /*0ee0*/  @P0 LOP3.LUT R4, R4, R25, RZ, 0x3c, !PT ;  /* 0x0000001904040212 */ /* 0x004fe200078e3cff */
[----:B------:R-:W-:Y:S06]  /*0ef0*/  BRA.U UP0, `(.L_x_182) ;  /* 0xfffffff500487547 */ /* 0x000fec000b83ffff */
[----:B------:R-:W-:-:S05]  /*0f00*/  VIADD R22, R22, 0x1 ;  /* 0x0000000116167836 */ /* 0x000fca0000000000 */
[----:B------:R-:W-:-:S13]  /*0f10*/  ISETP.NE.AND P0, PT, R22, 0x5, PT ;  /* 0x000000051600780c */ /* 0x000fda0003f05270 */
[----:B------:R-:W-:Y:S05]  /*0f20*/  @P0 BRA `(.L_x_183) ;  /* 0xfffffff400300947 */ /* 0x000fea000383ffff */
        /* <DEDUP_REMOVED lines=10> */
[----:B------:R-:W-:Y:S02]  /*0fd0*/  IMAD.MOV.U32 R22, RZ, RZ, RZ ;  /* 0x000000ffff167224 */ /* 0x000fe400078e00ff */
[----:B------:R-:W-:Y:S02]  /*0fe0*/  IMAD.U32 R3, RZ, RZ, UR4 ;  /* 0x00000004ff037e24 */ /* 0x000fe4000f8e00ff */
[----:B------:R-:W-:Y:S02]  /*0ff0*/  IMAD.U32 R2, RZ, RZ, UR5 ;  /* 0x00000005ff027e24 */ /* 0x000fe4000f8e00ff */
[----:B------:R-:W-:-:S02]  /*1000*/  IMAD.U32 R5, RZ, RZ, UR4 ;  /* 0x00000004ff057e24 */ /* 0x000fc4000f8e00ff */
[----:B------:R-:W-:-:S07]  /*1010*/  IMAD.U32 R4, RZ, RZ, UR5 ;  /* 0x00000005ff047e24 */ /* 0x000fce000f8e00ff */
.L_x_185:
[----:B------:R-:W-:-:S06]  /*1020*/  LEA R7, R22, UR7, 0x2 ;  /* 0x0000000716077c11 */ /* 0x000fcc000f8e10ff */
[----:B------:R-:W5:Y:S01]  /*1030*/  LDL R7, [R7+0x4] ;  /* 0x0000040007077983 */ /* 0x000f620000100800 */
[----:B------:R-:W-:-:S05]  /*1040*/  UMOV UR4, URZ ;  /* 0x000000ff00047c82 */ /* 0x000fca0008000000 */
.L_x_184:
        /* <DEDUP_REMOVED lines=191> */
.L_x_187:
[----:B------:R-:W-:-:S09]  /*1c40*/  ULEA UR5, UR4, UR7, 0x2 ;  /* 0x0000000704057291 */ /* 0x000fd2000f8e10ff */
[----:B------:R-:W5:Y:S01]  /*1c50*/  LDL R26, [UR5+0x4] ;  /* 0x00000405ff1a7983 */ /* 0x000f620008100800 */
[----:B------:R-:W-:-:S05]  /*1c60*/  UMOV UR5, URZ ;  /* 0x000000ff00057c82 */ /* 0x000fca0008000000 */
.L_x_186:
[----:B------:R-:W-:Y:S01]  /*1c70*/  USHF.L.U32 UR6, UR4, 0x5, URZ ;  /* 0x0000000504067899 */ /* 0x000fe200080006ff */
[----:B-----5:R-:W-:-:S03]  /*1c80*/  SHF.R.U32.HI R27, RZ, UR5, R26 ;  /* 0x00000005ff1b7c19 */ /* 0x020fc6000801161a */
[----:B------:R-:W-:Y:S01]  /*1c90*/  UIADD3 UR6, UPT, UPT, UR6, UR5, URZ ;  /* 0x0000000506067290 */ /* 0x000fe2000fffe0ff */
[----:B------:R-:W-:-:S03]  /*1ca0*/  LOP3.LUT R7, R27, 0x1, RZ, 0xc0, !PT ;  /* 0x000000011b077812 */ /* 0x000fc600078ec0ff */
[----:B------:R-:W-:Y:S01]  /*1cb0*/  UIMAD UR6, UR6, 0x5, URZ ;  /* 0x00000005060678a4 */ /* 0x000fe2000f8e02ff */
[----:B------:R-:W-:-:S05]  /*1cc0*/  ISETP.NE.U32.AND P0, PT, R7, 0x1, PT ;  /* 0x000000010700780c */ /* 0x000fca0003f05070 */
[----:B------:R-:W-:-:S04]  /*1cd0*/  IMAD.U32 R13, RZ, RZ, UR6 ;  /* 0x00000006ff0d7e24 */ /* 0x000fc8000f8e00ff */
[----:B------:R-:W-:-:S05]  /*1ce0*/  IMAD.WIDE.U32 R12, R13, 0x4, R8 ;  /* 0x000000040d0c7825 */ /* 0x000fca00078e0008 */
[----:B------:R-:W2:Y:S04]  /*1cf0*/  @!P0 LDG.E R7, desc[UR8][R12.64] ;  /* 0x000000080c078981 */ /* 0x000ea8000c1e1900 */
[----:B------:R-:W3:Y:S01]  /*1d00*/  @!P0 LDG.E R22, desc[UR8][R12.64+0x8] ;  /* 0x000008080c168981 */ /* 0x000ee2000c1e1900 */
[----:B------:R-:W-:-:S03]  /*1d10*/  R2P PR, R27, 0x7e ;  /* 0x0000007e1b007804 */ /* 0x000fc60000000000 */
[----:B------:R-:W4:Y:S04]  /*1d20*/  @!P0 LDG.E R24, desc[UR8][R12.64+0x10] ;  /* 0x000010080c188981 */ /* 0x000f28000c1e1900 */
[----:B------:R-:W4:Y:S06]  /*1d30*/  @!P0 LDG.E R25, desc[UR8][R12.64+0x4] ;  /* 0x000004080c198981 */ /* 0x000f2c000c1e1900 */
[----:B------:R-:W4:Y:S04]  /*1d40*/  @P3 LDG.E R28, desc[UR8][R12.64+0x4c] ;  /* 0x00004c080c1c3981 */ /* 0x000f28000c1e1900 */
[----:B------:R-:W4:Y:S01]  /*1d50*/  @P2 LDG.E R29, desc[UR8][R12.64+0x28] ;  /* 0x000028080c1d2981 */ /* 0x000f22000c1e1900 */
[----:B--2---:R-:W-:-:S03]  /*1d60*/  @!P0 LOP3.LUT R6, R6, R7, RZ, 0x3c, !PT ;  /* 0x0000000706068212 */ /* 0x004fc600078e3cff */
[----:B------:R-:W2:Y:S01]  /*1d70*/  @!P0 LDG.E R7, desc[UR8][R12.64+0xc] ;  /* 0x00000c080c078981 */ /* 0x000ea2000c1e1900 */
[----:B---3--:R-:W-:-:S03]  /*1d80*/  @!P0 LOP3.LUT R5, R5, R22, RZ, 0x3c, !PT ;  /* 0x0000001605058212 */ /* 0x008fc600078e3cff */
[----:B------:R-:W3:Y:S01]  /*1d90*/  @P1 LDG.E R22, desc[UR8][R12.64+0x24] ;  /* 0x000024080c161981 */ /* 0x000ee2000c1e1900 */
[----:B----4-:R-:W-:-:S03]  /*1da0*/  @!P0 LOP3.LUT R3, R3, R24, RZ, 0x3c, !PT ;  /* 0x0000001803038212 */ /* 0x010fc600078e3cff */
[----:B------:R-:W4:Y:S01]  /*1db0*/  @P2 LDG.E R24, desc[UR8][R12.64+0x38] ;  /* 0x000038080c182981 */ /* 0x000f22000c1e1900 */
[----:B--2---:R-:W-:-:S03]  /*1dc0*/  @!P0 LOP3.LUT R2, R2, R7, RZ, 0x3c, !PT ;  /* 0x0000000702028212 */ /* 0x004fc600078e3cff */
[----:B------:R-:W2:Y:S01]  /*1dd0*/  @P1 LDG.E R7, desc[UR8][R12.64+0x14] ;  /* 0x000014080c071981 */ /* 0x000ea2000c1e1900 */
[----:B---3--:R-:W-:-:S03]  /*1de0*/  @P1 LOP3.LUT R3, R3, R22, RZ, 0x3c, !PT ;  /* 0x0000001603031212 */ /* 0x008fc600078e3cff */
[----:B------:R-:W3:Y:S01]  /*1df0*/  @P4 LDG.E R22, desc[UR8][R12.64+0x60] ;  /* 0x000060080c164981 */ /* 0x000ee2000c1e1900 */
[----:B----4-:R-:W-:Y:S02]  /*1e00*/  @P2 LOP3.LUT R3, R3, R24, RZ, 0x3c, !PT ;  /* 0x0000001803032212 */ /* 0x010fe400078e3cff */
[----:B------:R-:W-:Y:S01]  /*1e10*/  @!P0 LOP3.LUT R4, R4, R25, RZ, 0x3c, !PT ;  /* 0x0000001904048212 */ /* 0x000fe200078e3cff */
[----:B------:R-:W4:Y:S01]  /*1e20*/  @P5 LDG.E R24, desc[UR8][R12.64+0x74] ;  /* 0x000074080c185981 */ /* 0x000f22000c1e1900 */
[----:B------:R-:W-:-:S03]  /*1e30*/  @P3 LOP3.LUT R3, R3, R28, RZ, 0x3c, !PT ;  /* 0x0000001c03033212 */ /* 0x000fc600078e3cff */
[----:B------:R-:W4:Y:S01]  /*1e40*/  @P1 LDG.E R25, desc[UR8][R12.64+0x20] ;  /* 0x000020080c191981 */ /* 0x000f22000c1e1900 */
[----:B--2---:R-:W-:-:S03]  /*1e50*/  @P1 LOP3.LUT R6, R6, R7, RZ, 0x3c, !PT ;  /* 0x0000000706061212 */ /* 0x004fc600078e3cff */
[----:B------:R-:W2:Y:S01]  /*1e60*/  @P6 LDG.E R28, desc[UR8][R12.64+0x88] ;  /* 0x000088080c1c6981 */ /* 0x000ea2000c1e1900 */
[----:B---3--:R-:W-:-:S03]  /*1e70*/  @P4 LOP3.LUT R3, R3, R22, RZ, 0x3c, !PT ;  /* 0x0000001603034212 */ /* 0x008fc600078e3cff */
[----:B------:R-:W3:Y:S04]  /*1e80*/  @P1 LDG.E R7, desc[UR8][R12.64+0x18] ;  /* 0x000018080c071981 */ /* 0x000ee8000c1e1900 */
[----:B------:R-:W2:Y:S01]  /*1e90*/  @P1 LDG.E R22, desc[UR8][R12.64+0x1c] ;  /* 0x00001c080c161981 */ /* 0x000ea2000c1e1900 */
[----:B----4-:R-:W-:-:S03]  /*1ea0*/  @P1 LOP3.LUT R2, R2, R25, RZ, 0x3c, !PT ;  /* 0x0000001902021212 */ /* 0x010fc600078e3cff */
[----:B------:R-:W4:Y:S01]  /*1eb0*/  @P2 LDG.E R25, desc[UR8][R12.64+0x34] ;  /* 0x000034080c192981 */ /* 0x000f22000c1e1900 */
[----:B---3--:R-:W-:-:S03]  /*1ec0*/  @P1 LOP3.LUT R4, R4, R7, RZ, 0x3c, !PT ;  /* 0x0000000704041212 */ /* 0x008fc600078e3cff */
[----:B------:R-:W3:Y:S01]  /*1ed0*/  @P2 LDG.E R7, desc[UR8][R12.64+0x2c] ;  /* 0x00002c080c072981 */ /* 0x000ee2000c1e1900 */
[----:B--2---:R-:W-:-:S03]  /*1ee0*/  @P1 LOP3.LUT R5, R5, R22, RZ, 0x3c, !PT ;  /* 0x0000001605051212 */ /* 0x004fc600078e3cff */
[----:B------:R-:W2:Y:S01]  /*1ef0*/  @P2 LDG.E R22, desc[UR8][R12.64+0x30] ;  /* 0x000030080c162981 */ /* 0x000ea2000c1e1900 */
[----:B------:R-:W-:Y:S02]  /*1f00*/  @P2 LOP3.LUT R6, R6, R29, RZ, 0x3c, !PT ;  /* 0x0000001d06062212 */ /* 0x000fe400078e3cff */
[----:B----4-:R-:W-:Y:S01]  /*1f10*/  @P2 LOP3.LUT R2, R2, R25, RZ, 0x3c, !PT ;  /* 0x0000001902022212 */ /* 0x010fe200078e3cff */
[----:B------:R-:W4:Y:S04]  /*1f20*/  @P3 LDG.E R29, desc[UR8][R12.64+0x3c] ;  /* 0x00003c080c1d3981 */ /* 0x000f28000c1e1900 */
[----:B------:R-:W4:Y:S01]  /*1f30*/  @P3 LDG.E R25, desc[UR8][R12.64+0x48] ;  /* 0x000048080c193981 */ /* 0x000f22000c1e1900 */
[----:B---3--:R-:W-:-:S03]  /*1f40*/  @P2 LOP3.LUT R4, R4, R7, RZ, 0x3c, !PT ;  /* 0x0000000704042212 */ /* 0x008fc600078e3cff */
[----:B------:R-:W3:Y:S01]  /*1f50*/  @P3 LDG.E R7, desc[UR8][R12.64+0x40] ;  /* 0x000040080c073981 */ /* 0x000ee2000c1e1900 */
[----:B--2---:R-:W-:-:S03]  /*1f60*/  @P2 LOP3.LUT R5, R5, R22, RZ, 0x3c, !PT ;  /* 0x0000001605052212 */ /* 0x004fc600078e3cff */
[----:B------:R-:W2:Y:S01]  /*1f70*/  @P3 LDG.E R22, desc[UR8][R12.64+0x44] ;  /* 0x000044080c163981 */ /* 0x000ea2000c1e1900 */
[----:B----4-:R-:W-:-:S03]  /*1f80*/  @P3 LOP3.LUT R6, R6, R29, RZ, 0x3c, !PT ;  /* 0x0000001d06063212 */ /* 0x010fc600078e3cff */
[----:B------:R-:W4:Y:S01]  /*1f90*/  @P4 LDG.E R29, desc[UR8][R12.64+0x50] ;  /* 0x000050080c1d4981 */ /* 0x000f22000c1e1900 */
[----:B------:R-:W-:-:S03]  /*1fa0*/  @P3 LOP3.LUT R2, R2, R25, RZ, 0x3c, !PT ;  /* 0x0000001902023212 */ /* 0x000fc600078e3cff */
        /* <DEDUP_REMOVED lines=21> */
[----:B------:R-:W-:Y:S02]  /*2100*/  LOP3.LUT P0, RZ, R27, 0x80, RZ, 0xc0, !PT ;  /* 0x000000801bff7812 */ /* 0x000fe4000780c0ff */
[----:B------:R-:W-:Y:S02]  /*2110*/  @P5 LOP3.LUT R3, R3, R24, RZ, 0x3c, !PT ;  /* 0x0000001803035212 */ /* 0x000fe400078e3cff */
[----:B----4-:R-:W-:Y:S02]  /*2120*/  @P6 LOP3.LUT R6, R6, R29, RZ, 0x3c, !PT ;  /* 0x0000001d06066212 */ /* 0x010fe400078e3cff */
[----:B------:R-:W-:-:S07]  /*2130*/  @P6 LOP3.LUT R2, R2, R25, RZ, 0x3c, !PT ;  /* 0x0000001902026212 */ /* 0x000fce00078e3cff */
[----:B------:R-:W4:Y:S04]  /*2140*/  @P0 LDG.E R29, desc[UR8][R12.64+0x8c] ;  /* 0x00008c080c1d0981 */ /* 0x000f28000c1e1900 */
[----:B------:R-:W4:Y:S04]  /*2150*/  @P0 LDG.E R25, desc[UR8][R12.64+0x98] ;  /* 0x000098080c190981 */ /* 0x000f28000c1e1900 */
[----:B------:R-:W4:Y:S01]  /*2160*/  @P0 LDG.E R24, desc[UR8][R12.64+0x9c] ;  /* 0x00009c080c180981 */ /* 0x000f22000c1e1900 */
[----:B---3--:R-:W-:-:S03]  /*2170*/  @P6 LOP3.LUT R4, R4, R7, RZ, 0x3c, !PT ;  /* 0x0000000704046212 */ /* 0x008fc600078e3cff */
[----:B------:R-:W3:Y:S01]  /*2180*/  @P0 LDG.E R7, desc[UR8][R12.64+0x90] ;  /* 0x000090080c070981 */ /* 0x000ee2000c1e1900 */
[----:B--2---:R-:W-:-:S03]  /*2190*/  @P6 LOP3.LUT R5, R5, R22, RZ, 0x3c, !PT ;  /* 0x0000001605056212 */ /* 0x004fc600078e3cff */
[----:B------:R-:W2:Y:S01]  /*21a0*/  @P0 LDG.E R22, desc[UR8][R12.64+0x94] ;  /* 0x000094080c160981 */ /* 0x000ea2000c1e1900 */
[----:B------:R-:W-:Y:S02]  /*21b0*/  @P6 LOP3.LUT R3, R3, R28, RZ, 0x3c, !PT ;  /* 0x0000001c03036212 */ /* 0x000fe400078e3cff */
[----:B----4-:R-:W-:Y:S02]  /*21c0*/  @P0 LOP3.LUT R6, R6, R29, RZ, 0x3c, !PT ;  /* 0x0000001d06060212 */ /* 0x010fe400078e3cff */
[----:B------:R-:W-:Y:S02]  /*21d0*/  @P0 LOP3.LUT R2, R2, R25, RZ, 0x3c, !PT ;  /* 0x0000001902020212 */ /* 0x000fe400078e3cff */
[----:B------:R-:W-:Y:S02]  /*21e0*/  @P0 LOP3.LUT R3, R3, R24, RZ, 0x3c, !PT ;  /* 0x0000001803030212 */ /* 0x000fe400078e3cff */
[----:B---3--:R-:W-:Y:S02]  /*21f0*/  @P0 LOP3.LUT R4, R4, R7, RZ, 0x3c, !PT ;  /* 0x0000000704040212 */ /* 0x008fe400078e3cff */
[----:B--2---:R-:W-:-:S02]  /*2200*/  @P0 LOP3.LUT R5, R5, R22, RZ, 0x3c, !PT ;  /* 0x0000001605050212 */ /* 0x004fc400078e3cff */
[----:B------:R-:W-:-:S13]  /*2210*/  R2P PR, R27.B1, 0x7f ;  /* 0x0000007f1b007804 */ /* 0x000fda0000001000 */
[----:B------:R-:W2:Y:S04]  /*2220*/  @P0 LDG.E R7, desc[UR8][R12.64+0xa0] ;  /* 0x0000a0080c070981 */ /* 0x000ea8000c1e1900 */
[----:B------:R-:W3:Y:S04]  /*2230*/  @P0 LDG.E R22, desc[UR8][R12.64+0xa8] ;  /* 0x0000a8080c160981 */ /* 0x000ee8000c1e1900 */
[----:B------:R-:W4:Y:S04]  /*2240*/  @P0 LDG.E R25, desc[UR8][R12.64+0xac] ;  /* 0x0000ac080c190981 */ /* 0x000f28000c1e1900 */
[----:B------:R-:W4:Y:S04]  /*2250*/  @P0 LDG.E R24, desc[UR8][R12.64+0xb0] ;  /* 0x0000b0080c180981 */ /* 0x000f28000c1e1900 */
[----:B------:R-:W4:Y:S01]  /*2260*/  @P2 LDG.E R29, desc[UR8][R12.64+0xc8] ;  /* 0x0000c8080c1d2981 */ /* 0x000f22000c1e1900 */
[----:B--2---:R-:W-:-:S03]  /*2270*/  @P0 LOP3.LUT R6, R6, R7, RZ, 0x3c, !PT ;  /* 0x0000000706060212 */ /* 0x004fc600078e3cff */
[----:B------:R-:W2:Y:S02]  /*2280*/  @P0 LDG.E R7, desc[UR8][R12.64+0xa4] ;  /* 0x0000a4080c070981 */ /* 0x000ea4000c1e1900 */
[----:B--2---:R-:W-:Y:S02]  /*2290*/  @P0 LOP3.LUT R4, R4, R7, RZ, 0x3c, !PT ;  /* 0x0000000704040212 */ /* 0x004fe400078e3cff */
        /* <DEDUP_REMOVED lines=13> */
[----:B--2---:R-:W-:-:S03]  /*2370*/  @P1 LOP3.LUT R4, R4, R7, RZ, 0x3c, !PT ;  /* 0x0000000704041212 */ /* 0x004fc600078e3cff */
[----:B------:R-:W2:Y:S01]  /*2380*/  @P2 LDG.E R7, desc[UR8][R12.64+0xcc] ;  /* 0x0000cc080c072981 */ /* 0x000ea2000c1e1900 */
[----:B------:R-:W-:Y:S02]  /*2390*/  @P2 LOP3.LUT R6, R6, R29, RZ, 0x3c, !PT ;  /* 0x0000001d06062212 */ /* 0x000fe400078e3cff */
[----:B---3--:R-:W-:Y:S02]  /*23a0*/  @P1 LOP3.LUT R3, R3, R22, RZ, 0x3c, !PT ;  /* 0x0000001603031212 */ /* 0x008fe400078e3cff */
[----:B------:R-:W3:Y:S01]  /*23b0*/  @P2 LDG.E R22, desc[UR8][R12.64+0xd8] ;  /* 0x0000d8080c162981 */ /* 0x000ee2000c1e1900 */
[----:B------:R-:W-:Y:S02]  /*23c0*/  LOP3.LUT P0, RZ, R27, 0x8000, RZ, 0xc0, !PT ;  /* 0x000080001bff7812 */ /* 0x000fe4000780c0ff */
[----:B----4-:R-:W-:Y:S01]  /*23d0*/  @P2 LOP3.LUT R5, R5, R24, RZ, 0x3c, !PT ;  /* 0x0000001805052212 */ /* 0x010fe200078e3cff */
        /* <DEDUP_REMOVED lines=47> */
[----:B------:R-:W-:-:S04]  /*26d0*/  UIADD3 UR5, UPT, UPT, UR5, 0x10, URZ ;  /* 0x0000001005057890 */ /* 0x000fc8000fffe0ff */
[----:B------:R-:W-:Y:S01]  /*26e0*/  UISETP.NE.AND UP0, UPT, UR5, 0x20, UPT ;  /* 0x000000200500788c */ /* 0x000fe2000bf05270 */
[----:B---3--:R-:W-:-:S04]  /*26f0*/  @P6 LOP3.LUT R3, R3, R22, RZ, 0x3c, !PT ;  /* 0x0000001603036212 */ /* 0x008fc800078e3cff */
[----:B------:R-:W-:Y:S02]  /*2700*/  @P0 LOP3.LUT R3, R3, R28, RZ, 0x3c, !PT ;  /* 0x0000001c03030212 */ /* 0x000fe400078e3cff */
[----:B----4-:R-:W-:Y:S02]  /*2710*/  @P0 LOP3.LUT R4, R4, R25, RZ, 0x3c, !PT ;  /* 0x0000001904040212 */ /* 0x010fe400078e3cff */
[----:B------:R-:W-:Y:S02]  /*2720*/  @P0 LOP3.LUT R5, R5, R24, RZ, 0x3c, !PT ;  /* 0x0000001805050212 */ /* 0x000fe400078e3cff */
[----:B--2---:R-:W-:-:S04]  /*2730*/  @P6 LOP3.LUT R2, R2, R7, RZ, 0x3c, !PT ;  /* 0x0000000702026212 */ /* 0x004fc800078e3cff */
        /* <DEDUP_REMOVED lines=8> */
.L_x_181:
[----:B------:R-:W-:Y:S05]  /*27c0*/  BSYNC.RECONVERGENT B2 ;  /* 0x0000000000027941 */ /* 0x000fea0003800200 */
.L_x_180:
[C---:B------:R-:W-:Y:S01]  /*27d0*/  ISETP.GT.U32.AND P0, PT, R14.reuse, 0x3, PT ;  /* 0x000000030e00780c */ /* 0x040fe20003f04070 */
[----:B------:R-:W-:Y:S01]  /*27e0*/  VIADD R15, R15, 0x1 ;  /* 0x000000010f0f7836 */ /* 0x000fe20000000000 */
[--C-:B------:R-:W-:Y:S02]  /*27f0*/  SHF.R.U64 R14, R14, 0x2, R23.reuse ;  /* 0x000000020e0e7819 */ /* 0x100fe40000001217 */
[----:B------:R-:W-:Y:S02]  /*2800*/  ISETP.GT.U32.AND.EX P0, PT, R23, RZ, PT, P0 ;  /* 0x000000ff1700720c */ /* 0x000fe40003f04100 */
[----:B------:R-:W-:-:S11]  /*2810*/  SHF.R.U32.HI R23, RZ, 0x2, R23 ;  /* 0x00000002ff177819 */ /* 0x000fd60000011617 */
[----:B------:R-:W-:Y:S05]  /*2820*/  @P0 BRA `(.L_x_188) ;  /* 0xffffffd800c40947 */ /* 0x000fea000383ffff */
.L_x_179:
[----:B------:R-:W-:Y:S05]  /*2830*/  BSYNC.RECONVERGENT B1 ;  /* 0x0000000000017941 */ /* 0x000fea0003800200 */
.L_x_178:
[----:B------:R-:W-:Y:S01]  /*2840*/  IMAD.IADD R23, R11, 0x1, -R16 ;  /* 0x000000010b177824 */ /* 0x000fe200078e0a10 */
[----:B------:R-:W2:Y:S01]  /*2850*/  LDCU UR5, c[0x0][0x3a8] ;  /* 0x00007500ff0577ac */ /* 0x000ea20008000800 */
[----:B------:R-:W-:Y:S01]  /*2860*/  SHF.R.U32.HI R7, RZ, 0x2, R6 ;  /* 0x00000002ff077819 */ /* 0x000fe20000011606 */
[----:B------:R-:W-:Y:S01]  /*2870*/  IMAD.SHL.U32 R9, R3, 0x10, RZ ;  /* 0x0000001003097824 */ /* 0x000fe200078e00ff */
[----:B------:R-:W3:Y:S01]  /*2880*/  I2F.U32.RP R12, R23 ;  /* 0x00000017000c7306 */ /* 0x000ee20000209000 */
[----:B------:R-:W4:Y:S01]  /*2890*/  LDCU UR4, c[0x0][0x3ac] ;  /* 0x00007580ff0477ac */ /* 0x000f220008000800 */
[----:B01----:R-:W-:Y:S01]  /*28a0*/  LOP3.LUT R6, R7, R6, RZ, 0x3c, !PT ;  /* 0x0000000607067212 */ /* 0x003fe200078e3cff */
[----:B------:R-:W-:Y:S01]  /*28b0*/  IMAD.MOV R15, RZ, RZ, -R23 ;  /* 0x000000ffff0f7224 */ /* 0x000fe200078e0a17 */
[----:B------:R-:W-:-:S04]  /*28c0*/  ISETP.NE.U32.AND P1, PT, R23, RZ, PT ;  /* 0x000000ff1700720c */ /* 0x000fc80003f25070 */
[----:B---3--:R-:W0:Y:S01]  /*28d0*/  MUFU.RCP R12, R12 ;  /* 0x0000000c000c7308 */ /* 0x008e220000001000 */
[----:B--2---:R-:W-:-:S04]  /*28e0*/  IMAD R8, R19, UR5, RZ ;  /* 0x0000000513087c24 */ /* 0x004fc8000f8e02ff */
[----:B----4-:R-:W-:Y:S02]  /*28f0*/  IMAD R14, R8, UR4, RZ ;  /* 0x00000004080e7c24 */ /* 0x010fe4000f8e02ff */
[----:B------:R-:W-:-:S03]  /*2900*/  IMAD.SHL.U32 R8, R6, 0x2, RZ ;  /* 0x0000000206087824 */ /* 0x000fc600078e00ff */
[----:B------:R-:W-:Y:S02]  /*2910*/  ISETP.GT.AND P0, PT, R14, -0x1, PT ;  /* 0xffffffff0e00780c */ /* 0x000fe40003f04270 */
[----:B------:R-:W-:Y:S01]  /*2920*/  LOP3.LUT R8, R6, R8, R9, 0x96, !PT ;  /* 0x0000000806087212 */ /* 0x000fe200078e9609 */
[----:B------:R-:W-:-:S03]  /*2930*/  IMAD.MOV.U32 R6, RZ, RZ, R15 ;  /* 0x000000ffff067224 */ /* 0x000fc600078e000f */
[----:B------:R-:W-:Y:S01]  /*2940*/  LOP3.LUT R9, R8, R3, RZ, 0x3c, !PT ;  /* 0x0000000308097212 */ /* 0x000fe200078e3cff */
[----:B0-----:R-:W-:Y:S01]  /*2950*/  VIADD R13, R12, 0xffffffe ;  /* 0x0ffffffe0c0d7836 */ /* 0x001fe20000000000 */
[----:B------:R-:W-:Y:S01]  /*2960*/  LOP3.LUT R12, R14, 0xaad26b49, RZ, 0x3c, !PT ;  /* 0xaad26b490e0c7812 */ /* 0x000fe200078e3cff */
[----:B------:R-:W-:Y:S02]  /*2970*/  IMAD.MOV.U32 R14, RZ, RZ, -0x266e14b1 ;  /* 0xd991eb4fff0e7424 */ /* 0x000fe400078e00ff */
[----:B------:R-:W0:Y:S02]  /*2980*/  F2I.FTZ.U32.TRUNC.NTZ R7, R13 ;  /* 0x0000000d00077305 */ /* 0x000e24000021f000 */
[----:B------:R-:W-:Y:S01]  /*2990*/  IMAD R12, R12, 0x4182bed5, RZ ;  /* 0x4182bed50c0c7824 */ /* 0x000fe200078e02ff */
[----:B------:R-:W-:-:S04]  /*29a0*/  SEL R15, R14, 0x8bf16996, P0 ;  /* 0x8bf169960e0f7807 */ /* 0x000fc80000000000 */
[----:B------:R-:W-:Y:S02]  /*29b0*/  IADD3 R12, PT, PT, R15, 0x6a788e, R12 ;  /* 0x006a788e0f0c7810 */ /* 0x000fe40007ffe00c */
[----:B------:R-:W1:Y:S01]  /*29c0*/  LDC.64 R14, c[0x0][0x388] ;  /* 0x0000e200ff0e7b82 */ /* 0x000e620000000a00 */
[----:B0-----:R-:W-:Y:S02]  /*29d0*/  IMAD R13, R6, R7, RZ ;  /* 0x00000007060d7224 */ /* 0x001fe400078e02ff */
[----:B------:R-:W-:-:S04]  /*29e0*/  IMAD.MOV.U32 R6, RZ, RZ, RZ ;  /* 0x000000ffff067224 */ /* 0x000fc800078e00ff */
[----:B------:R-:W-:-:S04]  /*29f0*/  IMAD.HI.U32 R7, R7, R13, R6 ;  /* 0x0000000d07077227 */ /* 0x000fc800078e0006 */
[----:B------:R-:W-:Y:S02]  /*2a00*/  IMAD.IADD R6, R12, 0x1, R9 ;  /* 0x000000010c067824 */ /* 0x000fe400078e0209 */
[----:B------:R-:W0:Y:S02]  /*2a10*/  LDC.64 R12, c[0x0][0x380] ;  /* 0x0000e000ff0c7b82 */ /* 0x000e240000000a00 */
[----:B------:R-:W-:-:S04]  /*2a20*/  IMAD.HI.U32 R7, R7, R6, RZ ;  /* 0x0000000607077227 */ /* 0x000fc800078e00ff */
[----:B------:R-:W-:-:S04]  /*2a30*/  IMAD.MOV R7, RZ, RZ, -R7 ;  /* 0x000000ffff077224 */ /* 0x000fc800078e0a07 */
[----:B------:R-:W-:Y:S02]  /*2a40*/  IMAD R8, R23, R7, R6 ;  /* 0x0000000717087224 */ /* 0x000fe400078e0206 */
[----:B------:R-:W2:Y:S03]  /*2a50*/  LDC.64 R6, c[0x0][0x390] ;  /* 0x0000e400ff067b82 */ /* 0x000ea60000000a00 */
[----:B------:R-:W-:-:S13]  /*2a60*/  ISETP.GE.U32.AND P0, PT, R8, R23, PT ;  /* 0x000000170800720c */ /* 0x000fda0003f06070 */
[----:B------:R-:W-:-:S05]  /*2a70*/  @P0 IMAD.IADD R8, R8, 0x1, -R23 ;  /* 0x0000000108080824 */ /* 0x000fca00078e0a17 */
[----:B------:R-:W-:-:S13]  /*2a80*/  ISETP.GE.U32.AND P0, PT, R8, R23, PT ;  /* 0x000000170800720c */ /* 0x000fda0003f06070 */
[----:B------:R-:W-:Y:S01]  /*2a90*/  @P0 IMAD.IADD R8, R8, 0x1, -R23 ;  /* 0x0000000108080824 */ /* 0x000fe200078e0a17 */
[----:B------:R-:W-:-:S05]  /*2aa0*/  @!P1 LOP3.LUT R8, RZ, R23, RZ, 0x33, !PT ;  /* 0x00000017ff089212 */ /* 0x000fca00078e33ff */
[----:B------:R-:W-:-:S04]  /*2ab0*/  IMAD.IADD R25, R16, 0x1, R8 ;  /* 0x0000000110197824 */ /* 0x000fc800078e0208 */
[----:B--2---:R-:W-:-:S06]  /*2ac0*/  IMAD.WIDE R24, R25, 0x4, R6 ;  /* 0x0000000419187825 */ /* 0x004fcc00078e0206 */
[----:B------:R-:W2:Y:S01]  /*2ad0*/  LDG.E R25, desc[UR8][R24.64] ;  /* 0x0000000818197981 */ /* 0x000ea2000c1e1900 */
[----:B0-----:R-:W-:-:S03]  /*2ae0*/  IMAD.WIDE R12, R10, 0x4, R12 ;  /* 0x000000040a0c7825 */ /* 0x001fc600078e020c */
[----:B------:R0:W-:Y:S01]  /*2af0*/  STL [R1+0x4], R4 ;  /* 0x0000040401007387 */ /* 0x0001e20000100800 */
[----:B------:R-:W-:Y:S02]  /*2b00*/  IMAD.MOV.U32 R6, RZ, RZ, R5 ;  /* 0x000000ffff067224 */ /* 0x000fe400078e0005 */
[----:B------:R-:W-:Y:S01]  /*2b10*/  IMAD.MOV.U32 R7, RZ, RZ, R2 ;  /* 0x000000ffff077224 */ /* 0x000fe200078e0002 */
[----:B------:R0:W-:Y:S01]  /*2b20*/  STL.64 [R1+0x18], RZ ;  /* 0x000018ff01007387 */ /* 0x0001e20000100a00 */
[----:B------:R-:W-:Y:S02]  /*2b30*/  IMAD.MOV.U32 R8, RZ, RZ, R3 ;  /* 0x000000ffff087224 */ /* 0x000fe400078e0003 */
[----:B-1----:R-:W-:Y:S01]  /*2b40*/  IMAD.WIDE R14, R10, 0x4, R14 ;  /* 0x000000040a0e7825 */ /* 0x002fe200078e020e */
[----:B------:R0:W-:Y:S03]  /*2b50*/  STL.64 [R1+0x8], R6 ;  /* 0x0000080601007387 */ /* 0x0001e60000100a00 */
[----:B------:R-:W-:Y:S01]  /*2b60*/  VIADD R0, R0, 0x1 ;  /* 0x0000000100007836 */ /* 0x000fe20000000000 */
[----:B------:R0:W-:Y:S01]  /*2b70*/  STL.64 [R1+0x10], R8 ;  /* 0x0000100801007387 */ /* 0x0001e20000100a00 */
[----:B------:R-:W-:-:S03]  /*2b80*/  VIADD R10, R10, 0x1 ;  /* 0x000000010a0a7836 */ /* 0x000fc60000000000 */
[----:B------:R0:W-:Y:S01]  /*2b90*/  STL [R1+0x20], RZ ;  /* 0x000020ff01007387 */ /* 0x0001e20000100800 */
[----:B------:R-:W-:-:S03]  /*2ba0*/  ISETP.NE.AND P0, PT, R0, R23, PT ;  /* 0x000000170000720c */ /* 0x000fc60003f05270 */
[----:B------:R0:W-:Y:S04]  /*2bb0*/  STL.64 [R1+0x28], RZ ;  /* 0x000028ff01007387 */ /* 0x0001e80000100a00 */
[----:B--2---:R0:W-:Y:S04]  /*2bc0*/  STG.E desc[UR8][R12.64], R25 ;  /* 0x000000190c007986 */ /* 0x0041e8000c101908 */
[----:B------:R0:W-:Y:S02]  /*2bd0*/  STG.E desc[UR8][R14.64], R17 ;  /* 0x000000110e007986 */ /* 0x0001e4000c101908 */
[----:B------:R-:W-:Y:S05]  /*2be0*/  @P0 BRA `(.L_x_189) ;  /* 0xffffffd400780947 */ /* 0x000fea000383ffff */
.L_x_177:
[----:B------:R-:W-:Y:S05]  /*2bf0*/  BSYNC.RECONVERGENT B0 ;  /* 0x0000000000007941 */ /* 0x000fea0003800200 */
.L_x_176:
[----:B------:R-:W1:Y:S01]  /*2c00*/  LDC R3, c[0x0][0x3a8] ;  /* 0x0000ea00ff037b82 */ /* 0x000e620000000800 */
[----:B------:R-:W-:Y:S01]  /*2c10*/  IMAD.IADD R0, R11, 0x1, -R16 ;  /* 0x000000010b007824 */ /* 0x000fe200078e0a10 */
[----:B------:R-:W-:Y:S04]  /*2c20*/  BSSY.RECONVERGENT B0, `(.L_x_190) ;  /* 0x000004d000007945 */ /* 0x000fe80003800200 */
[----:B-1----:R-:W-:-:S13]  /*2c30*/  ISETP.GE.AND P0, PT, R0, R3, PT ;  /* 0x000000030000720c */ /* 0x002fda0003f06270 */
[----:B------:R-:W-:Y:S05]  /*2c40*/  @P0 BRA `(.L_x_191) ;  /* 0x0000000400280947 */ /* 0x000fea0003800000 */
[----:B------:R-:W-:Y:S01]  /*2c50*/  IMAD.IADD R16, R16, 0x1, R3 ;  /* 0x0000000110107824 */ /* 0x000fe200078e0203 */
[----:B------:R-:W-:Y:S03]  /*2c60*/  BSSY.RECONVERGENT B1, `(.L_x_192) ;  /* 0x0000021000017945 */ /* 0x000fe60003800200 */
[----:B------:R-:W-:Y:S02]  /*2c70*/  IMAD.IADD R0, R16, 0x1, -R11 ;  /* 0x0000000110007824 */ /* 0x000fe400078e0a0b */
[----:B------:R-:W-:-:S03]  /*2c80*/  IMAD.IADD R11, R11, 0x1, -R16 ;  /* 0x000000010b0b7824 */ /* 0x000fc600078e0a10 */
[----:B0-----:R-:W-:Y:S02]  /*2c90*/  LOP3.LUT R13, R0, 0x7, RZ, 0xc0, !PT ;  /* 0x00000007000d7812 */ /* 0x001fe400078ec0ff */
[----:B------:R-:W-:Y:S02]  /*2ca0*/  ISETP.GT.U32.AND P0, PT, R11, -0x8, PT ;  /* 0xfffffff80b00780c */ /* 0x000fe40003f04070 */
[----:B------:R-:W-:-:S11]  /*2cb0*/  ISETP.NE.AND P1, PT, R13, RZ, PT ;  /* 0x000000ff0d00720c */ /* 0x000fd60003f25270 */
[----:B------:R-:W-:Y:S05]  /*2cc0*/  @P0 BRA `(.L_x_193) ;  /* 0x0000000000680947 */ /* 0x000fea0003800000 */
[----:B------:R-:W0:Y:S01]  /*2cd0*/  LDC.64 R6, c[0x0][0x380] ;  /* 0x0000e000ff067b82 */ /* 0x000e220000000a00 */
[----:B------:R-:W-:Y:S01]  /*2ce0*/  LOP3.LUT R12, R0, 0xfffffff8, RZ, 0xc0, !PT ;  /* 0xfffffff8000c7812 */ /* 0x000fe200078ec0ff */
[----:B------:R-:W-:-:S06]  /*2cf0*/  IMAD.MOV.U32 R11, RZ, RZ, RZ ;  /* 0x000000ffff0b7224 */ /* 0x000fcc00078e00ff */
[----:B------:R-:W1:Y:S02]  /*2d00*/  LDC.64 R8, c[0x0][0x388] ;  /* 0x0000e200ff087b82 */ /* 0x000e640000000a00 */
.L_x_194:
[----:B0-2---:R-:W-:-:S04]  /*2d10*/  IMAD.WIDE R2, R10, 0x4, R6 ;  /* 0x000000040a027825 */ /* 0x005fc800078e0206 */
[C---:B-1----:R-:W-:Y:S01]  /*2d20*/  IMAD.WIDE R4, R10.reuse, 0x4, R8 ;  /* 0x000000040a047825 */ /* 0x042fe200078e0208 */
[----:B------:R2:W-:Y:S03]  /*2d30*/  STG.E desc[UR8][R2.64], RZ ;  /* 0x000000ff02007986 */ /* 0x0005e6000c101908 */
[----:B------:R-:W-:Y:S01]  /*2d40*/  VIADD R11, R11, 0x8 ;  /* 0x000000080b0b7836 */ /* 0x000fe20000000000 */
[----:B------:R2:W-:Y:S01]  /*2d50*/  STG.E desc[UR8][R4.64], R17 ;  /* 0x0000001104007986 */ /* 0x0005e2000c101908 */
[----:B------:R-:W-:-:S03]  /*2d60*/  VIADD R10, R10, 0x8 ;  /* 0x000000080a0a7836 */ /* 0x000fc60000000000 */
[----:B------:R2:W-:Y:S01]  /*2d70*/  STG.E desc[UR8][R2.64+0x4], RZ ;  /* 0x000004ff02007986 */ /* 0x0005e2000c101908 */
[----:B------:R-:W-:-:S03]  /*2d80*/  ISETP.NE.AND P0, PT, R11, R12, PT ;  /* 0x0000000c0b00720c */ /* 0x000fc60003f05270 */
[----:B------:R2:W-:Y:S04]  /*2d90*/  STG.E desc[UR8][R4.64+0x4], R17 ;  /* 0x0000041104007986 */ /* 0x0005e8000c101908 */
[----:B------:R2:W-:Y:S04]  /*2da0*/  STG.E desc[UR8][R2.64+0x8], RZ ;  /* 0x000008ff02007986 */ /* 0x0005e8000c101908 */
        /* <DEDUP_REMOVED lines=10> */
[----:B------:R2:W-:Y:S01]  /*2e50*/  STG.E desc[UR8][R4.64+0x1c], R17 ;  /* 0x00001c1104007986 */ /* 0x0005e2000c101908 */
[----:B------:R-:W-:Y:S05]  /*2e60*/  @P0 BRA `(.L_x_194) ;  /* 0xfffffffc00a80947 */ /* 0x000fea000383ffff */
.L_x_193:
[----:B------:R-:W-:Y:S05]  /*2e70*/  BSYNC.RECONVERGENT B1 ;  /* 0x0000000000017941 */ /* 0x000fea0003800200 */
.L_x_192:
[----:B------:R-:W-:Y:S05]  /*2e80*/  @!P1 BRA `(.L_x_191) ;  /* 0x0000000000989947 */ /* 0x000fea0003800000 */
[----:B------:R-:W-:Y:S01]  /*2e90*/  ISETP.GE.U32.AND P0, PT, R13, 0x4, PT ;  /* 0x000000040d00780c */ /* 0x000fe20003f06070 */
[----:B------:R-:W-:Y:S01]  /*2ea0*/  BSSY.RECONVERGENT B1, `(.L_x_195) ;  /* 0x0000011000017945 */ /* 0x000fe20003800200 */
[----:B------:R-:W-:-:S04]  /*2eb0*/  LOP3.LUT R11, R0, 0x3, RZ, 0xc0, !PT ;  /* 0x00000003000b7812 */ /* 0x000fc800078ec0ff */
[----:B------:R-:W-:-:S07]  /*2ec0*/  ISETP.NE.AND P1, PT, R11, RZ, PT ;  /* 0x000000ff0b00720c */ /* 0x000fce0003f25270 */
[----:B------:R-:W-:Y:S06]  /*2ed0*/  @!P0 BRA `(.L_x_196) ;  /* 0x0000000000348947 */ /* 0x000fec0003800000 */
[----:B--2---:R-:W0:Y:S08]  /*2ee0*/  LDC.64 R2, c[0x0][0x380] ;  /* 0x0000e000ff027b82 */ /* 0x004e300000000a00 */
[----:B------:R-:W1:Y:S01]  /*2ef0*/  LDC.64 R4, c[0x0][0x388] ;  /* 0x0000e200ff047b82 */ /* 0x000e620000000a00 */
[----:B0-----:R-:W-:-:S05]  /*2f00*/  IMAD.WIDE R2, R10, 0x4, R2 ;  /* 0x000000040a027825 */ /* 0x001fca00078e0202 */
[----:B------:R0:W-:Y:S01]  /*2f10*/  STG.E desc[UR8][R2.64], RZ ;  /* 0x000000ff02007986 */ /* 0x0001e2000c101908 */
[----:B-1----:R-:W-:-:S04]  /*2f20*/  IMAD.WIDE R4, R10, 0x4, R4 ;  /* 0x000000040a047825 */ /* 0x002fc800078e0204 */
[----:B------:R-:W-:Y:S01]  /*2f30*/  VIADD R10, R10, 0x4 ;  /* 0x000000040a0a7836 */ /* 0x000fe20000000000 */
[----:B------:R0:W-:Y:S04]  /*2f40*/  STG.E desc[UR8][R4.64], R17 ;  /* 0x0000001104007986 */ /* 0x0001e8000c101908 */
[----:B------:R0:W-:Y:S04]  /*2f50*/  STG.E desc[UR8][R2.64+0x4], RZ ;  /* 0x000004ff02007986 */ /* 0x0001e8000c101908 */
[----:B------:R0:W-:Y:S04]  /*2f60*/  STG.E desc[UR8][R4.64+0x4], R17 ;  /* 0x0000041104007986 */ /* 0x0001e8000c101908 */
[----:B------:R0:W-:Y:S04]  /*2f70*/  STG.E desc[UR8][R2.64+0x8], RZ ;  /* 0x000008ff02007986 */ /* 0x0001e8000c101908 */
[----:B------:R0:W-:Y:S04]  /*2f80*/  STG.E desc[UR8][R4.64+0x8], R17 ;  /* 0x0000081104007986 */ /* 0x0001e8000c101908 */
[----:B------:R0:W-:Y:S04]  /*2f90*/  STG.E desc[UR8][R2.64+0xc], RZ ;  /* 0x00000cff02007986 */ /* 0x0001e8000c101908 */
[----:B------:R0:W-:Y:S02]  /*2fa0*/  STG.E desc[UR8][R4.64+0xc], R17 ;  /* 0x00000c1104007986 */ /* 0x0001e4000c101908 */
.L_x_196:
[----:B------:R-:W-:Y:S05]  /*2fb0*/  BSYNC.RECONVERGENT B1 ;  /* 0x0000000000017941 */ /* 0x000fea0003800200 */
.L_x_195:
[----:B------:R-:W-:Y:S05]  /*2fc0*/  @!P1 BRA `(.L_x_191) ;  /* 0x0000000000489947 */ /* 0x000fea0003800000 */
[----:B------:R-:W1:Y:S01]  /*2fd0*/  LDC.64 R6, c[0x0][0x380] ;  /* 0x0000e000ff067b82 */ /* 0x000e620000000a00 */
[----:B------:R-:W-:Y:S02]  /*2fe0*/  ISETP.NE.AND P0, PT, R11, 0x1, PT ;  /* 0x000000010b00780c */ /* 0x000fe40003f05270 */
[----:B------:R-:W-:-:S04]  /*2ff0*/  LOP3.LUT R0, R0, 0x1, RZ, 0xc0, !PT ;  /* 0x0000000100007812 */ /* 0x000fc800078ec0ff */
[----:B------:R-:W-:Y:S01]  /*3000*/  ISETP.NE.U32.AND P1, PT, R0, 0x1, PT ;  /* 0x000000010000780c */ /* 0x000fe20003f25070 */
[----:B------:R-:W3:Y:S08]  /*3010*/  LDC.64 R8, c[0x0][0x388] ;  /* 0x0000e200ff087b82 */ /* 0x000ef00000000a00 */
[----:B0-2---:R-:W0:Y:S08]  /*3020*/  LDC.64 R4, c[0x0][0x380] ;  /* 0x0000e000ff047b82 */ /* 0x005e300000000a00 */
[----:B------:R-:W2:Y:S01]  /*3030*/  LDC.64 R2, c[0x0][0x388] ;  /* 0x0000e200ff027b82 */ /* 0x000ea20000000a00 */
[----:B-1----:R-:W-:-:S05]  /*3040*/  @P0 IMAD.WIDE R6, R10, 0x4, R6 ;  /* 0x000000040a060825 */ /* 0x002fca00078e0206 */
[----:B------:R1:W-:Y:S01]  /*3050*/  @P0 STG.E desc[UR8][R6.64], RZ ;  /* 0x000000ff06000986 */ /* 0x0003e2000c101908 */
[----:B---3--:R-:W-:-:S04]  /*3060*/  @P0 IMAD.WIDE R8, R10, 0x4, R8 ;  /* 0x000000040a080825 */ /* 0x008fc800078e0208 */
[----:B------:R-:W-:Y:S01]  /*3070*/  @P0 VIADD R10, R10, 0x2 ;  /* 0x000000020a0a0836 */ /* 0x000fe20000000000 */
[----:B------:R1:W-:Y:S03]  /*3080*/  @P0 STG.E desc[UR8][R8.64], R17 ;  /* 0x0000001108000986 */ /* 0x0003e6000c101908 */
[C---:B0-----:R-:W-:Y:S01]  /*3090*/  @!P1 IMAD.WIDE R4, R10.reuse, 0x4, R4 ;  /* 0x000000040a049825 */ /* 0x041fe200078e0204 */
[----:B------:R1:W-:Y:S04]  /*30a0*/  @P0 STG.E desc[UR8][R6.64+0x4], RZ ;  /* 0x000004ff06000986 */ /* 0x0003e8000c101908 */
[----:B------:R1:W-:Y:S01]  /*30b0*/  @P0 STG.E desc[UR8][R8.64+0x4], R17 ;  /* 0x0000041108000986 */ /* 0x0003e2000c101908 */
[----:B--2---:R-:W-:-:S03]  /*30c0*/  @!P1 IMAD.WIDE R2, R10, 0x4, R2 ;  /* 0x000000040a029825 */ /* 0x004fc600078e0202 */
[----:B------:R1:W-:Y:S04]  /*30d0*/  @!P1 STG.E desc[UR8][R4.64], RZ ;  /* 0x000000ff04009986 */ /* 0x0003e8000c101908 */
[----:B------:R1:W-:Y:S02]  /*30e0*/  @!P1 STG.E desc[UR8][R2.64], R17 ;  /* 0x0000001102009986 */ /* 0x0003e4000c101908 */
.L_x_191:
[----:B------:R-:W-:Y:S05]  /*30f0*/  BSYNC.RECONVERGENT B0 ;  /* 0x0000000000007941 */ /* 0x000fea0003800200 */
.L_x_190:
[----:B------:R-:W-:-:S13]  /*3100*/  ISETP.NE.AND P0, PT, R20, RZ, PT ;  /* 0x000000ff1400720c */ /* 0x000fda0003f05270 */
[----:B------:R-:W-:Y:S05]  /*3110*/  @!P0 BRA `(.L_x_197) ;  /* 0xffffffcc00e88947 */ /* 0x000fea000383ffff */
[----:B------:R-:W-:Y:S05]  /*3120*/  EXIT ;  /* 0x000000000000794d */ /* 0x000fea0003800000 */
.L_x_198:
        /* <DEDUP_REMOVED lines=13> */
.L_x_209:


//--------------------- .text._Z18sample_full_kernelPiS_PKiS1_S1_i --------------------------
	.section	.text._Z18sample_full_kernelPiS_PKiS1_S1_i,"ax",@progbits
	.align	128
        .global         _Z18sample_full_kernelPiS_PKiS1_S1_i
        .type           _Z18sample_full_kernelPiS_PKiS1_S1_i,@function
        .size           _Z18sample_full_kernelPiS_PKiS1_S1_i,(.L_x_210 - _Z18sample_full_kernelPiS_PKiS1_S1_i)
        .other          _Z18sample_full_kernelPiS_PKiS1_S1_i,@"STO_CUDA_ENTRY STV_DEFAULT"
_Z18sample_full_kernelPiS_PKiS1_S1_i:
.text._Z18sample_full_kernelPiS_PKiS1_S1_i:
[----:B------:R-:W-:Y:S01]  /*0000*/  LDC R1, c[0x0][0x37c] ;  /* 0x0000df00ff017b82 */ /* 0x000fe20000000800 */
[----:B------:R-:W0:Y:S07]  /*0010*/  S2R R0, SR_TID.X ;  /* 0x0000000000007919 */ /* 0x000e2e0000002100 */
[----:B------:R-:W0:Y:S01]  /*0020*/  S2UR UR4, SR_CTAID.X ;  /* 0x00000000000479c3 */ /* 0x000e220000002500 */
[----:B------:R-:W1:Y:S07]  /*0030*/  LDCU UR5, c[0x0][0x3a8] ;  /* 0x00007500ff0577ac */ /* 0x000e6e0008000800 */
[----:B------:R-:W0:Y:S02]  /*0040*/  LDC R3, c[0x0][0x360] ;  /* 0x0000d800ff037b82 */ /* 0x000e240000000800 */
[----:B0-----:R-:W-:-:S05]  /*0050*/  IMAD R0, R3, UR4, R0 ;  /* 0x0000000403007c24 */ /* 0x001fca000f8e0200 */
[----:B-1----:R-:W-:-:S13]  /*0060*/  ISETP.GE.AND P0, PT, R0, UR5, PT ;  /* 0x0000000500007c0c */ /* 0x002fda000bf06270 */
[----:B------:R-:W-:Y:S05]  /*0070*/  @P0 EXIT ;  /* 0x000000000000094d */ /* 0x000fea0003800000 */
[----:B------:R-:W0:Y:S01]  /*0080*/  LDCU.64 UR4, c[0x0][0x390] ;  /* 0x00007200ff0477ac */ /* 0x000e220008000a00 */
[----:B------:R-:W1:Y:S01]  /*0090*/  LDCU.64 UR6, c[0x0][0x358] ;  /* 0x00006b00ff0677ac */ /* 0x000e620008000a00 */
[----:B0-----:R-:W-:-:S04]  /*00a0*/  UIADD3 UR4, UP0, UPT, UR4, 0x8, URZ ;  /* 0x0000000804047890 */ /* 0x001fc8000ff1e0ff */
[----:B-1----:R-:W-:-:S12]  /*00b0*/  UIADD3.X UR5, UPT, UPT, URZ, UR5, URZ, UP0, !UPT ;  /* 0x00000005ff057290 */ /* 0x002fd800087fe4ff */
.L_x_204:
[----:B0--3--:R-:W0:Y:S08]  /*00c0*/  LDC.64 R6, c[0x0][0x3a0] ;  /* 0x0000e800ff067b82 */ /* 0x009e300000000a00 */
[----:B-1----:R-:W1:Y:S01]  /*00d0*/  LDC.64 R8, c[0x0][0x398] ;  /* 0x0000e600ff087b82 */ /* 0x002e620000000a00 */
[----:B0-----:R-:W-:-:S05]  /*00e0*/  IMAD.WIDE R6, R0, 0x4, R6 ;  /* 0x0000000400067825 */ /* 0x001fca00078e0206 */
[----:B--2---:R-:W1:Y:S02]  /*00f0*/  LDG.E R2, desc[UR6][R6.64] ;  /* 0x0000000606027981 */ /* 0x004e64000c1e1900 */
[----:B-1----:R-:W-:-:S05]  /*0100*/  IMAD.WIDE R8, R2, 0x4, R8 ;  /* 0x0000000402087825 */ /* 0x002fca00078e0208 */
[----:B------:R-:W2:Y:S04]  /*0110*/  LDG.E R5, desc[UR6][R8.64] ;  /* 0x0000000608057981 */ /* 0x000ea8000c1e1900 */
[----:B------:R-:W2:Y:S01]  /*0120*/  LDG.E R4, desc[UR6][R8.64+0x4] ;  /* 0x0000040608047981 */ /* 0x000ea2000c1e1900 */
[----:B------:R-:W-:Y:S01]  /*0130*/  BSSY.RECONVERGENT B0, `(.L_x_199) ;  /* 0x000003d000007945 */ /* 0x000fe20003800200 */
[----:B--2---:R-:W-:-:S05]  /*0140*/  IMAD.IADD R10, R4, 0x1, -R5 ;  /* 0x00000001040a7824 */ /* 0x004fca00078e0a05 */
[----:B------:R-:W-:-:S13]  /*0150*/  ISETP.GE.AND P0, PT, R10, 0x1, PT ;  /* 0x000000010a00780c */ /* 0x000fda0003f06270 */
[----:B------:R-:W-:Y:S05]  /*0160*/  @!P0 BRA `(.L_x_200) ;  /* 0x0000000000e48947 */ /* 0x000fea0003800000 */
[----:B------:R-:W-:Y:S01]  /*0170*/  IMAD.IADD R4, R5, 0x1, -R4 ;  /* 0x0000000105047824 */ /* 0x000fe200078e0a04 */
[----:B------:R-:W-:Y:S01]  /*0180*/  LOP3.LUT R16, R10, 0x3, RZ, 0xc0, !PT ;  /* 0x000000030a107812 */ /* 0x000fe200078ec0ff */
[----:B------:R-:W-:Y:S01]  /*0190*/  BSSY.RECONVERGENT B1, `(.L_x_201) ;  /* 0x0000021000017945 */ /* 0x000fe20003800200 */
[----:B------:R-:W-:Y:S02]  /*01a0*/  HFMA2 R18, -RZ, RZ, 0, 0 ;  /* 0x00000000ff127431 */ /* 0x000fe400000001ff */
[----:B------:R-:W-:Y:S01]  /*01b0*/  ISETP.GT.U32.AND P1, PT, R4, -0x4, PT ;  /* 0xfffffffc0400780c */ /* 0x000fe20003f24070 */
[----:B------:R-:W-:Y:S01]  /*01c0*/  IMAD R4, R0, 0x19, RZ ;  /* 0x0000001900047824 */ /* 0x000fe200078e02ff */
[----:B------:R-:W-:-:S11]  /*01d0*/  ISETP.NE.AND P0, PT, R16, RZ, PT ;  /* 0x000000ff1000720c */ /* 0x000fd60003f05270 */
[----:B------:R-:W-:Y:S05]  /*01e0*/  @P1 BRA `(.L_x_202) ;  /* 0x00000000006c1947 */ /* 0x000fea0003800000 */
[----:B------:R-:W0:Y:S01]  /*01f0*/  LDC.64 R8, c[0x0][0x380] ;  /* 0x0000e000ff087b82 */ /* 0x000e220000000a00 */
[----:B------:R-:W-:Y:S01]  /*0200*/  LOP3.LUT R18, R10, 0x7ffffffc, RZ, 0xc0, !PT ;  /* 0x7ffffffc0a127812 */ /* 0x000fe200078ec0ff */
[----:B------:R-:W-:-:S03]  /*0210*/  IMAD.MOV.U32 R19, RZ, RZ, R5 ;  /* 0x000000ffff137224 */ /* 0x000fc600078e0005 */
[----:B------:R-:W-:-:S03]  /*0220*/  IADD3 R17, PT, PT, -R18, RZ, RZ ;  /* 0x000000ff12117210 */ /* 0x000fc60007ffe1ff */
[----:B------:R-:W1:Y:S04]  /*0230*/  LDC.64 R6, c[0x0][0x388] ;  /* 0x0000e200ff067b82 */ /* 0x000e680000000a00 */
.L_x_203:
[----:B------:R-:W-:Y:S01]  /*0240*/  MOV R11, UR5 ;  /* 0x00000005000b7c02 */ /* 0x000fe20008000f00 */
[----:B------:R-:W-:-:S04]  /*0250*/  IMAD.U32 R10, RZ, RZ, UR4 ;  /* 0x00000004ff0a7e24 */ /* 0x000fc8000f8e00ff */
[----:B------:R-:W-:-:S05]  /*0260*/  IMAD.WIDE R10, R19, 0x4, R10 ;  /* 0x00000004130a7825 */ /* 0x000fca00078e020a */
[----:B--2---:R-:W2:Y:S01]  /*0270*/  LDG.E R21, desc[UR6][R10.64+-0x8] ;  /* 0xfffff8060a157981 */ /* 0x004ea2000c1e1900 */
[----:B0-----:R-:W-:-:S04]  /*0280*/  IMAD.WIDE R12, R4, 0x4, R8 ;  /* 0x00000004040c7825 */ /* 0x001fc800078e0208 */
[C---:B-1----:R-:W-:Y:S01]  /*0290*/  IMAD.WIDE R14, R4.reuse, 0x4, R6 ;  /* 0x00000004040e7825 */ /* 0x042fe200078e0206 */
[----:B--2---:R2:W-:Y:S04]  /*02a0*/  STG.E desc[UR6][R12.64], R21 ;  /* 0x000000150c007986 */ /* 0x0045e8000c101906 */
[----:B------:R2:W-:Y:S04]  /*02b0*/  STG.E desc[UR6][R14.64], R2 ;  /* 0x000000020e007986 */ /* 0x0005e8000c101906 */
[----:B------:R-:W3:Y:S04]  /*02c0*/  LDG.E R23, desc[UR6][R10.64+-0x4] ;  /* 0xfffffc060a177981 */ /* 0x000ee8000c1e1900 */
[----:B---3--:R2:W-:Y:S04]  /*02d0*/  STG.E desc[UR6][R12.64+0x4], R23 ;  /* 0x000004170c007986 */ /* 0x0085e8000c101906 */
[----:B------:R2:W-:Y:S04]  /*02e0*/  STG.E desc[UR6][R14.64+0x4], R2 ;  /* 0x000004020e007986 */ /* 0x0005e8000c101906 */
[----:B------:R-:W3:Y:S04]  /*02f0*/  LDG.E R25, desc[UR6][R10.64] ;  /* 0x000000060a197981 */ /* 0x000ee8000c1e1900 */
[----:B---3--:R2:W-:Y:S04]  /*0300*/  STG.E desc[UR6][R12.64+0x8], R25 ;  /* 0x000008190c007986 */ /* 0x0085e8000c101906 */
[----:B------:R2:W-:Y:S04]  /*0310*/  STG.E desc[UR6][R14.64+0x8], R2 ;  /* 0x000008020e007986 */ /* 0x0005e8000c101906 */
[----:B------:R-:W3:Y:S01]  /*0320*/  LDG.E R27, desc[UR6][R10.64+0x4] ;  /* 0x000004060a1b7981 */ /* 0x000ee2000c1e1900 */
[----:B------:R-:W-:Y:S01]  /*0330*/  VIADD R17, R17, 0x4 ;  /* 0x0000000411117836 */ /* 0x000fe20000000000 */
[----:B------:R-:W-:Y:S01]  /*0340*/  IADD3 R4, PT, PT, R4, 0x4, RZ ;  /* 0x0000000404047810 */ /* 0x000fe20007ffe0ff */
[----:B------:R-:W-:-:S03]  /*0350*/  VIADD R19, R19, 0x4 ;  /* 0x0000000413137836 */ /* 0x000fc60000000000 */
[----:B------:R-:W-:Y:S01]  /*0360*/  ISETP.NE.AND P1, PT, R17, RZ, PT ;  /* 0x000000ff1100720c */ /* 0x000fe20003f25270 */
[----:B---3--:R2:W-:Y:S04]  /*0370*/  STG.E desc[UR6][R12.64+0xc], R27 ;  /* 0x00000c1b0c007986 */ /* 0x0085e8000c101906 */
[----:B------:R2:W-:Y:S08]  /*0380*/  STG.E desc[UR6][R14.64+0xc], R2 ;  /* 0x00000c020e007986 */ /* 0x0005f0000c101906 */
[----:B------:R-:W-:Y:S05]  /*0390*/  @P1 BRA `(.L_x_203) ;  /* 0xfffffffc00a81947 */ /* 0x000fea000383ffff */
.L_x_202:
[----:B------:R-:W-:Y:S05]  /*03a0*/  BSYNC.RECONVERGENT B1 ;  /* 0x0000000000017941 */ /* 0x000fea0003800200 */
.L_x_201:
[----:B------:R-:W-:Y:S05]  /*03b0*/  @!P0 BRA `(.L_x_200) ;  /* 0x0000000000508947 */ /* 0x000fea0003800000 */
[----:B------:R-:W0:Y:S01]  /*03c0*/  LDC.64 R6, c[0x0][0x390] ;  /* 0x0000e400ff067b82 */ /* 0x000e220000000a00 */
[----:B------:R-:W-:-:S07]  /*03d0*/  IADD3 R5, PT, PT, R5, R18, RZ ;  /* 0x0000001205057210 */ /* 0x000fce0007ffe0ff */
[----:B------:R-:W1:Y:S08]  /*03e0*/  LDC.64 R8, c[0x0][0x380] ;  /* 0x0000e000ff087b82 */ /* 0x000e700000000a00 */
[----:B------:R-:W3:Y:S01]  /*03f0*/  LDC.64 R10, c[0x0][0x388] ;  /* 0x0000e200ff0a7b82 */ /* 0x000ee20000000a00 */
[----:B0-----:R-:W-:-:S05]  /*0400*/  IMAD.WIDE R6, R5, 0x4, R6 ;  /* 0x0000000405067825 */ /* 0x001fca00078e0206 */
[----:B--2---:R-:W2:Y:S01]  /*0410*/  LDG.E R13, desc[UR6][R6.64] ;  /* 0x00000006060d7981 */ /* 0x004ea2000c1e1900 */
[----:B------:R-:W-:Y:S01]  /*0420*/  ISETP.NE.AND P0, PT, R16, 0x1, PT ;  /* 0x000000011000780c */ /* 0x000fe20003f05270 */
[----:B-1----:R-:W-:-:S04]  /*0430*/  IMAD.WIDE R8, R4, 0x4, R8 ;  /* 0x0000000404087825 */ /* 0x002fc800078e0208 */
[----:B---3--:R-:W-:Y:S01]  /*0440*/  IMAD.WIDE R4, R4, 0x4, R10 ;  /* 0x0000000404047825 */ /* 0x008fe200078e020a */
[----:B--2---:R0:W-:Y:S04]  /*0450*/  STG.E desc[UR6][R8.64], R13 ;  /* 0x0000000d08007986 */ /* 0x0041e8000c101906 */
[----:B------:R0:W-:Y:S03]  /*0460*/  STG.E desc[UR6][R4.64], R2 ;  /* 0x0000000204007986 */ /* 0x0001e6000c101906 */
[----:B------:R-:W-:Y:S05]  /*0470*/  @!P0 BRA `(.L_x_200) ;  /* 0x0000000000208947 */ /* 0x000fea0003800000 */
[----:B------:R-:W2:Y:S01]  /*0480*/  LDG.E R11, desc[UR6][R6.64+0x4] ;  /* 0x00000406060b7981 */ /* 0x000ea2000c1e1900 */
[----:B------:R-:W-:-:S03]  /*0490*/  ISETP.NE.AND P0, PT, R16, 0x2, PT ;  /* 0x000000021000780c */ /* 0x000fc60003f05270 */
[----:B--2---:R1:W-:Y:S04]  /*04a0*/  STG.E desc[UR6][R8.64+0x4], R11 ;  /* 0x0000040b08007986 */ /* 0x0043e8000c101906 */
[----:B------:R1:W-:Y:S06]  /*04b0*/  STG.E desc[UR6][R4.64+0x4], R2 ;  /* 0x0000040204007986 */ /* 0x0003ec000c101906 */
[----:B------:R-:W-:Y:S05]  /*04c0*/  @!P0 BRA `(.L_x_200) ;  /* 0x00000000000c8947 */ /* 0x000fea0003800000 */
[----:B------:R-:W2:Y:S04]  /*04d0*/  LDG.E R7, desc[UR6][R6.64+0x8] ;  /* 0x0000080606077981 */ /* 0x000ea8000c1e1900 */
[----:B--2---:R3:W-:Y:S04]  /*04e0*/  STG.E desc[UR6][R8.64+0x8], R7 ;  /* 0x0000080708007986 */ /* 0x0047e8000c101906 */
[----:B------:R3:W-:Y:S02]  /*04f0*/  STG.E desc[UR6][R4.64+0x8], R2 ;  /* 0x0000080204007986 */ /* 0x0007e4000c101906 */
.L_x_200:
[----:B------:R-:W-:Y:S05]  /*0500*/  BSYNC.RECONVERGENT B0 ;  /* 0x0000000000007941 */ /* 0x000fea0003800200 */
.L_x_199:
[----:B------:R-:W4:Y:S01]  /*0510*/  LDCU UR8, c[0x0][0x3a8] ;  /* 0x00007500ff0877ac */ /* 0x000f220008000800 */
[----:B------:R-:W-:-:S04]  /*0520*/  IADD3 R0, PT, PT, R3, R0, RZ ;  /* 0x0000000003007210 */ /* 0x000fc80007ffe0ff */
[----:B----4-:R-:W-:-:S13]  /*0530*/  ISETP.GE.AND P0, PT, R0, UR8, PT ;  /* 0x0000000800007c0c */ /* 0x010fda000bf06270 */
[----:B------:R-:W-:Y:S05]  /*0540*/  @!P0 BRA `(.L_x_204) ;  /* 0xfffffff800dc8947 */ /* 0x000fea000383ffff */
[----:B------:R-:W-:Y:S05]  /*0550*/  EXIT ;  /* 0x000000000000794d */ /* 0x000fea0003800000 */
.L_x_205:
        /* <DEDUP_REMOVED lines=10> */
.L_x_210:


//--------------------- .nv.global.init           --------------------------
	.section	.nv.global.init,"aw",@progbits
	.align	4
.nv.global.init:
	.type		mrg32k3aM1SubSeq,@object
	.size		mrg32k3aM1SubSeq,(mrg32k3aM2SubSeq - mrg32k3aM1SubSeq)
mrg32k3aM1SubSeq:
        /*0000*/ 	.byte	0x0b, 0xcc, 0xee, 0x04, 0x73, 0x29, 0x8b, 0x6f, 0xf6, 0x53, 0x03, 0xf6, 0x23, 0xf6, 0xea, 0xda
        /* <DEDUP_REMOVED lines=125> */
	.type		mrg32k3aM2SubSeq,@object
	.size		mrg32k3aM2SubSeq,(mrg32k3aM1 - mrg32k3aM2SubSeq)
mrg32k3aM2SubSeq:
        /* <DEDUP_REMOVED lines=126> */
	.type		mrg32k3aM1,@object
	.size		mrg32k3aM1,(mrg32k3aM1Seq - mrg32k3aM1)
mrg32k3aM1:
        /* <DEDUP_REMOVED lines=144> */
	.type		mrg32k3aM1Seq,@object
	.size		mrg32k3aM1Seq,(mrg32k3aM2 - mrg32k3aM1Seq)
mrg32k3aM1Seq:
        /* <DEDUP_REMOVED lines=144> */
	.type		mrg32k3aM2,@object
	.size		mrg32k3aM2,(mrg32k3aM2Seq - mrg32k3aM2)
mrg32k3aM2:
        /* <DEDUP_REMOVED lines=144> */
	.type		mrg32k3aM2Seq,@object
	.size		mrg32k3aM2Seq,(precalc_xorwow_matrix - mrg32k3aM2Seq)
mrg32k3aM2Seq:
        /* <DEDUP_REMOVED lines=144> */
	.type		precalc_xorwow_matrix,@object
	.size		precalc_xorwow_matrix,(precalc_xorwow_offset_matrix - precalc_xorwow_matrix)
precalc_xorwow_matrix:
        /* <DEDUP_REMOVED lines=6400> */
	.type		precalc_xorwow_offset_matrix,@object
	.size		precalc_xorwow_offset_matrix,($str$1 - precalc_xorwow_offset_matrix)
precalc_xorwow_offset_matrix:
        /* <DEDUP_REMOVED lines=6400> */
	.type		$str$1,@object
	.size		$str$1,($str - $str$1)
$str$1:
        /*353c0*/ 	.byte	0x6f, 0x75, 0x74, 0x73, 0x72, 0x63, 0x20, 0x25, 0x64, 0x0a, 0x00
	.type		$str,@object
	.size		$str,(.L_9 - $str)
$str:
        /*353cb*/ 	.byte	0x72, 0x61, 0x6e, 0x64, 0x20, 0x76, 0x61, 0x6c, 0x75, 0x65, 0x20, 0x25, 0x64, 0x0a, 0x00
.L_9:


//--------------------- .nv.shared.reserved.0     --------------------------
	.section	.nv.shared.reserved.0,"aw",@nobits
	.weak		__nv_reservedSMEM_offset_0_alias
	.size		__nv_reservedSMEM_offset_0_alias, 0, 64
	.other		__nv_reservedSMEM_offset_0_alias,@"STO_CUDA_RESERVED_SHARED STV_DEFAULT"
__nv_reservedSMEM_offset_0_alias:
	.zero		0
	.zero		64


//--------------------- .nv.constant0._Z24generate_random_integersPij --------------------------
	.section	.nv.constant0._Z24generate_random_integersPij,"a",@progbits
	.sectionflags	@""
	.align	4
.nv.constant0._Z24generate_random_integersPij:
	.zero		908


//--------------------- .nv.constant0._Z10sample3HopPiS_S_S_S_S_PKiS1_S1_iiii --------------------------
	.section	.nv.constant0._Z10sample3HopPiS_S_S_S_S_PKiS1_S1_iiii,"a",@progbits
	.sectionflags	@""
	.align	4
.nv.constant0._Z10sample3HopPiS_S_S_S_S_PKiS1_S1_iiii:
	.zero		984


//--------------------- .nv.constant0._Z10sample2HopPiS_S_S_PKiS1_S1_iii --------------------------
	.section	.nv.constant0._Z10sample2HopPiS_S_S_PKiS1_S1_iii,"a",@progbits
	.sectionflags	@""
	.align	4
.nv.constant0._Z10sample2HopPiS_S_S_PKiS1_S1_iii:
	.zero		964


//--------------------- .nv.constant0._Z10sample1HopPiS_PKiS1_S1_ii --------------------------
	.section	.nv.constant0._Z10sample1HopPiS_PKiS1_S1_ii,"a",@progbits
	.sectionflags	@""
	.align	4
.nv.constant0._Z10sample1HopPiS_PKiS1_S1_ii:
	.zero		944


//--------------------- .nv.constant0._Z18sample_full_kernelPiS_PKiS1_S1_i --------------------------
	.section	.nv.constant0._Z18sample_full_kernelPiS_PKiS1_S1_i,"a",@progbits
	.sectionflags	@""
	.align	4
.nv.constant0._Z18sample_full_kernelPiS_PKiS1_S1_i:
	.zero		940


//--------------------- SYMBOLS --------------------------

	.type		.nv.reservedSmem.offset0,@object
	.size		.nv.reservedSmem.offset0,0x4
	.type		vprintf,@function
